//
// Generated by NVIDIA NVVM Compiler
//
// Compiler Build ID: CL-36424714
// Cuda compilation tools, release 13.0, V13.0.88
// Based on NVVM 20.0.0
//

.version 9.0
.target sm_100
.address_size 64

	// .globl	_ZN3cub18CUB_300001_SM_10006detail11EmptyKernelIvEEvv
.global .align 4 .b8 precalc_xorwow_matrix[102400];
.global .align 4 .b8 precalc_xorwow_offset_matrix[102400];
.global .align 4 .b8 mrg32k3aM1[2304];
.global .align 4 .b8 mrg32k3aM2[2304];
.global .align 4 .b8 mrg32k3aM1SubSeq[2016];
.global .align 4 .b8 mrg32k3aM2SubSeq[2016];
.global .align 4 .b8 mrg32k3aM1Seq[2304];
.global .align 4 .b8 mrg32k3aM2Seq[2304];
.const .align 8 .b8 __cr_lgamma_table[72];
.global .align 1 .b8 _ZN34_INTERNAL_a3cd2d7f_4_k_cu_88c843a04cuda3std3__45__cpo5beginE[1];
.global .align 1 .b8 _ZN34_INTERNAL_a3cd2d7f_4_k_cu_88c843a04cuda3std3__45__cpo3endE[1];
.global .align 1 .b8 _ZN34_INTERNAL_a3cd2d7f_4_k_cu_88c843a04cuda3std3__45__cpo6cbeginE[1];
.global .align 1 .b8 _ZN34_INTERNAL_a3cd2d7f_4_k_cu_88c843a04cuda3std3__45__cpo4cendE[1];
.global .align 1 .b8 _ZN34_INTERNAL_a3cd2d7f_4_k_cu_88c843a04cuda3std3__45__cpo6rbeginE[1];
.global .align 1 .b8 _ZN34_INTERNAL_a3cd2d7f_4_k_cu_88c843a04cuda3std3__45__cpo4rendE[1];
.global .align 1 .b8 _ZN34_INTERNAL_a3cd2d7f_4_k_cu_88c843a04cuda3std3__45__cpo7crbeginE[1];
.global .align 1 .b8 _ZN34_INTERNAL_a3cd2d7f_4_k_cu_88c843a04cuda3std3__45__cpo5crendE[1];
.global .align 1 .b8 _ZN34_INTERNAL_a3cd2d7f_4_k_cu_88c843a04cuda3std3__436_GLOBAL__N__a3cd2d7f_4_k_cu_88c843a06ignoreE[1];
.global .align 1 .b8 _ZN34_INTERNAL_a3cd2d7f_4_k_cu_88c843a04cuda3std3__419piecewise_constructE[1];
.global .align 1 .b8 _ZN34_INTERNAL_a3cd2d7f_4_k_cu_88c843a04cuda3std3__48in_placeE[1];
.global .align 1 .b8 _ZN34_INTERNAL_a3cd2d7f_4_k_cu_88c843a04cuda3std3__420unreachable_sentinelE[1];
.global .align 1 .b8 _ZN34_INTERNAL_a3cd2d7f_4_k_cu_88c843a04cuda3std3__47nulloptE[1];
.global .align 1 .b8 _ZN34_INTERNAL_a3cd2d7f_4_k_cu_88c843a04cuda3std3__48unexpectE[1];
.global .align 1 .b8 _ZN34_INTERNAL_a3cd2d7f_4_k_cu_88c843a04cuda3std6ranges3__45__cpo4swapE[1];
.global .align 1 .b8 _ZN34_INTERNAL_a3cd2d7f_4_k_cu_88c843a04cuda3std6ranges3__45__cpo9iter_moveE[1];
.global .align 1 .b8 _ZN34_INTERNAL_a3cd2d7f_4_k_cu_88c843a04cuda3std6ranges3__45__cpo5beginE[1];
.global .align 1 .b8 _ZN34_INTERNAL_a3cd2d7f_4_k_cu_88c843a04cuda3std6ranges3__45__cpo3endE[1];
.global .align 1 .b8 _ZN34_INTERNAL_a3cd2d7f_4_k_cu_88c843a04cuda3std6ranges3__45__cpo6cbeginE[1];
.global .align 1 .b8 _ZN34_INTERNAL_a3cd2d7f_4_k_cu_88c843a04cuda3std6ranges3__45__cpo4cendE[1];
.global .align 1 .b8 _ZN34_INTERNAL_a3cd2d7f_4_k_cu_88c843a04cuda3std6ranges3__45__cpo7advanceE[1];
.global .align 1 .b8 _ZN34_INTERNAL_a3cd2d7f_4_k_cu_88c843a04cuda3std6ranges3__45__cpo9iter_swapE[1];
.global .align 1 .b8 _ZN34_INTERNAL_a3cd2d7f_4_k_cu_88c843a04cuda3std6ranges3__45__cpo4nextE[1];
.global .align 1 .b8 _ZN34_INTERNAL_a3cd2d7f_4_k_cu_88c843a04cuda3std6ranges3__45__cpo4prevE[1];
.global .align 1 .b8 _ZN34_INTERNAL_a3cd2d7f_4_k_cu_88c843a04cuda3std6ranges3__45__cpo4dataE[1];
.global .align 1 .b8 _ZN34_INTERNAL_a3cd2d7f_4_k_cu_88c843a04cuda3std6ranges3__45__cpo5cdataE[1];
.global .align 1 .b8 _ZN34_INTERNAL_a3cd2d7f_4_k_cu_88c843a04cuda3std6ranges3__45__cpo4sizeE[1];
.global .align 1 .b8 _ZN34_INTERNAL_a3cd2d7f_4_k_cu_88c843a04cuda3std6ranges3__45__cpo5ssizeE[1];
.global .align 1 .b8 _ZN34_INTERNAL_a3cd2d7f_4_k_cu_88c843a04cuda3std6ranges3__45__cpo8distanceE[1];
.global .align 1 .b8 _ZN34_INTERNAL_a3cd2d7f_4_k_cu_88c843a06thrust24THRUST_300001_SM_1000_NS8cuda_cub3parE[1];
.global .align 1 .b8 _ZN34_INTERNAL_a3cd2d7f_4_k_cu_88c843a06thrust24THRUST_300001_SM_1000_NS8cuda_cub10par_nosyncE[1];
.global .align 1 .b8 _ZN34_INTERNAL_a3cd2d7f_4_k_cu_88c843a06thrust24THRUST_300001_SM_1000_NS6system6detail10sequential3seqE[1];
.global .align 1 .b8 _ZN34_INTERNAL_a3cd2d7f_4_k_cu_88c843a06thrust24THRUST_300001_SM_1000_NS6system3cpp3parE[1];
.global .align 1 .b8 _ZN34_INTERNAL_a3cd2d7f_4_k_cu_88c843a06thrust24THRUST_300001_SM_1000_NS12placeholders2_1E[1];
.global .align 1 .b8 _ZN34_INTERNAL_a3cd2d7f_4_k_cu_88c843a06thrust24THRUST_300001_SM_1000_NS12placeholders2_2E[1];
.global .align 1 .b8 _ZN34_INTERNAL_a3cd2d7f_4_k_cu_88c843a06thrust24THRUST_300001_SM_1000_NS12placeholders2_3E[1];
.global .align 1 .b8 _ZN34_INTERNAL_a3cd2d7f_4_k_cu_88c843a06thrust24THRUST_300001_SM_1000_NS12placeholders2_4E[1];
.global .align 1 .b8 _ZN34_INTERNAL_a3cd2d7f_4_k_cu_88c843a06thrust24THRUST_300001_SM_1000_NS12placeholders2_5E[1];
.global .align 1 .b8 _ZN34_INTERNAL_a3cd2d7f_4_k_cu_88c843a06thrust24THRUST_300001_SM_1000_NS12placeholders2_6E[1];
.global .align 1 .b8 _ZN34_INTERNAL_a3cd2d7f_4_k_cu_88c843a06thrust24THRUST_300001_SM_1000_NS12placeholders2_7E[1];
.global .align 1 .b8 _ZN34_INTERNAL_a3cd2d7f_4_k_cu_88c843a06thrust24THRUST_300001_SM_1000_NS12placeholders2_8E[1];
.global .align 1 .b8 _ZN34_INTERNAL_a3cd2d7f_4_k_cu_88c843a06thrust24THRUST_300001_SM_1000_NS12placeholders2_9E[1];
.global .align 1 .b8 _ZN34_INTERNAL_a3cd2d7f_4_k_cu_88c843a06thrust24THRUST_300001_SM_1000_NS12placeholders3_10E[1];
.global .align 1 .b8 _ZN34_INTERNAL_a3cd2d7f_4_k_cu_88c843a06thrust24THRUST_300001_SM_1000_NS3seqE[1];
.global .align 1 .b8 _ZN34_INTERNAL_a3cd2d7f_4_k_cu_88c843a06thrust24THRUST_300001_SM_1000_NS6deviceE[1];

.visible .entry _ZN3cub18CUB_300001_SM_10006detail11EmptyKernelIvEEvv()
{


	ret;

}
	// .globl	_ZN10cuda_utils25create_causal_mask_kernelEiPb
.visible .entry _ZN10cuda_utils25create_causal_mask_kernelEiPb(
	.param .u32 _ZN10cuda_utils25create_causal_mask_kernelEiPb_param_0,
	.param .u64 .ptr .align 1 _ZN10cuda_utils25create_causal_mask_kernelEiPb_param_1
)
{
	.reg .pred 	%p<3>;
	.reg .b16 	%rs<2>;
	.reg .b32 	%r<12>;
	.reg .b64 	%rd<5>;

	ld.param.u32 	%r3, [_ZN10cuda_utils25create_causal_mask_kernelEiPb_param_0];
	ld.param.u64 	%rd1, [_ZN10cuda_utils25create_causal_mask_kernelEiPb_param_1];
	mov.u32 	%r4, %ctaid.y;
	mov.u32 	%r5, %ntid.y;
	mov.u32 	%r6, %tid.y;
	mad.lo.s32 	%r1, %r4, %r5, %r6;
	mov.u32 	%r7, %ctaid.x;
	mov.u32 	%r8, %ntid.x;
	mov.u32 	%r9, %tid.x;
	mad.lo.s32 	%r2, %r7, %r8, %r9;
	max.s32 	%r10, %r1, %r2;
	setp.ge.s32 	%p1, %r10, %r3;
	@%p1 bra 	$L__BB1_2;
	cvta.to.global.u64 	%rd2, %rd1;
	setp.ge.s32 	%p2, %r1, %r2;
	selp.u16 	%rs1, 1, 0, %p2;
	mad.lo.s32 	%r11, %r1, %r3, %r2;
	cvt.s64.s32 	%rd3, %r11;
	add.s64 	%rd4, %rd2, %rd3;
	st.global.u8 	[%rd4], %rs1;
$L__BB1_2:
	ret;

}
	// .globl	_ZN10cuda_utils24index_causal_mask_kernelEPKiiiPb
.visible .entry _ZN10cuda_utils24index_causal_mask_kernelEPKiiiPb(
	.param .u64 .ptr .align 1 _ZN10cuda_utils24index_causal_mask_kernelEPKiiiPb_param_0,
	.param .u32 _ZN10cuda_utils24index_causal_mask_kernelEPKiiiPb_param_1,
	.param .u32 _ZN10cuda_utils24index_causal_mask_kernelEPKiiiPb_param_2,
	.param .u64 .ptr .align 1 _ZN10cuda_utils24index_causal_mask_kernelEPKiiiPb_param_3
)
{
	.reg .pred 	%p<5>;
	.reg .b16 	%rs<2>;
	.reg .b32 	%r<13>;
	.reg .b64 	%rd<9>;

	ld.param.u64 	%rd1, [_ZN10cuda_utils24index_causal_mask_kernelEPKiiiPb_param_0];
	ld.param.u32 	%r4, [_ZN10cuda_utils24index_causal_mask_kernelEPKiiiPb_param_1];
	ld.param.u32 	%r3, [_ZN10cuda_utils24index_causal_mask_kernelEPKiiiPb_param_2];
	ld.param.u64 	%rd2, [_ZN10cuda_utils24index_causal_mask_kernelEPKiiiPb_param_3];
	mov.u32 	%r5, %ctaid.y;
	mov.u32 	%r6, %ntid.y;
	mov.u32 	%r7, %tid.y;
	mad.lo.s32 	%r1, %r5, %r6, %r7;
	mov.u32 	%r8, %ctaid.x;
	mov.u32 	%r9, %ntid.x;
	mov.u32 	%r10, %tid.x;
	mad.lo.s32 	%r2, %r8, %r9, %r10;
	setp.ge.s32 	%p1, %r1, %r4;
	setp.ge.s32 	%p2, %r2, %r3;
	or.pred  	%p3, %p1, %p2;
	@%p3 bra 	$L__BB2_2;
	cvta.to.global.u64 	%rd3, %rd1;
	cvta.to.global.u64 	%rd4, %rd2;
	mul.wide.u32 	%rd5, %r1, 4;
	add.s64 	%rd6, %rd3, %rd5;
	ld.global.u32 	%r11, [%rd6];
	setp.le.s32 	%p4, %r2, %r11;
	selp.u16 	%rs1, 1, 0, %p4;
	mad.lo.s32 	%r12, %r3, %r1, %r2;
	cvt.s64.s32 	%rd7, %r12;
	add.s64 	%rd8, %rd4, %rd7;
	st.global.u8 	[%rd8], %rs1;
$L__BB2_2:
	ret;

}
	// .globl	_ZN10cuda_utils25compute_topk_probs_kernelEPfPiiiiS0_
.visible .entry _ZN10cuda_utils25compute_topk_probs_kernelEPfPiiiiS0_(
	.param .u64 .ptr .align 1 _ZN10cuda_utils25compute_topk_probs_kernelEPfPiiiiS0__param_0,
	.param .u64 .ptr .align 1 _ZN10cuda_utils25compute_topk_probs_kernelEPfPiiiiS0__param_1,
	.param .u32 _ZN10cuda_utils25compute_topk_probs_kernelEPfPiiiiS0__param_2,
	.param .u32 _ZN10cuda_utils25compute_topk_probs_kernelEPfPiiiiS0__param_3,
	.param .u32 _ZN10cuda_utils25compute_topk_probs_kernelEPfPiiiiS0__param_4,
	.param .u64 .ptr .align 1 _ZN10cuda_utils25compute_topk_probs_kernelEPfPiiiiS0__param_5
)
{
	.reg .pred 	%p<56>;
	.reg .b32 	%r<166>;
	.reg .b32 	%f<255>;
	.reg .b64 	%rd<124>;

	ld.param.u64 	%rd17, [_ZN10cuda_utils25compute_topk_probs_kernelEPfPiiiiS0__param_0];
	ld.param.u64 	%rd16, [_ZN10cuda_utils25compute_topk_probs_kernelEPfPiiiiS0__param_1];
	ld.param.u32 	%r50, [_ZN10cuda_utils25compute_topk_probs_kernelEPfPiiiiS0__param_2];
	ld.param.u32 	%r51, [_ZN10cuda_utils25compute_topk_probs_kernelEPfPiiiiS0__param_3];
	ld.param.u32 	%r52, [_ZN10cuda_utils25compute_topk_probs_kernelEPfPiiiiS0__param_4];
	ld.param.u64 	%rd18, [_ZN10cuda_utils25compute_topk_probs_kernelEPfPiiiiS0__param_5];
	cvta.to.global.u64 	%rd1, %rd17;
	cvta.to.global.u64 	%rd2, %rd18;
	mov.u32 	%r53, %ctaid.x;
	mov.u32 	%r54, %ntid.x;
	mov.u32 	%r55, %tid.x;
	mad.lo.s32 	%r1, %r53, %r54, %r55;
	setp.ge.s32 	%p1, %r1, %r52;
	@%p1 bra 	$L__BB3_36;
	cvta.to.global.u64 	%rd3, %rd16;
	mul.lo.s32 	%r2, %r51, %r1;
	mul.wide.s32 	%rd19, %r2, 4;
	add.s64 	%rd4, %rd3, %rd19;
	setp.lt.s32 	%p2, %r50, 1;
	mov.f32 	%f247, 0fFF800000;
	@%p2 bra 	$L__BB3_14;
	and.b32  	%r3, %r50, 15;
	setp.lt.u32 	%p3, %r50, 16;
	mov.f32 	%f247, 0fFF800000;
	mov.b32 	%r150, 0;
	@%p3 bra 	$L__BB3_5;
	and.b32  	%r150, %r50, 2147483632;
	neg.s32 	%r154, %r150;
	add.s64 	%rd21, %rd19, %rd3;
	add.s64 	%rd122, %rd21, 32;
	mov.f32 	%f247, 0fFF800000;
$L__BB3_4:
	.pragma "nounroll";
	ld.global.u32 	%r57, [%rd122+-32];
	add.s32 	%r58, %r57, %r2;
	mul.wide.s32 	%rd22, %r58, 4;
	add.s64 	%rd23, %rd1, %rd22;
	ld.global.f32 	%f27, [%rd23];
	setp.gt.f32 	%p4, %f27, %f247;
	selp.f32 	%f28, %f27, %f247, %p4;
	ld.global.u32 	%r59, [%rd122+-28];
	add.s32 	%r60, %r59, %r2;
	mul.wide.s32 	%rd24, %r60, 4;
	add.s64 	%rd25, %rd1, %rd24;
	ld.global.f32 	%f29, [%rd25];
	setp.gt.f32 	%p5, %f29, %f28;
	selp.f32 	%f30, %f29, %f28, %p5;
	ld.global.u32 	%r61, [%rd122+-24];
	add.s32 	%r62, %r61, %r2;
	mul.wide.s32 	%rd26, %r62, 4;
	add.s64 	%rd27, %rd1, %rd26;
	ld.global.f32 	%f31, [%rd27];
	setp.gt.f32 	%p6, %f31, %f30;
	selp.f32 	%f32, %f31, %f30, %p6;
	ld.global.u32 	%r63, [%rd122+-20];
	add.s32 	%r64, %r63, %r2;
	mul.wide.s32 	%rd28, %r64, 4;
	add.s64 	%rd29, %rd1, %rd28;
	ld.global.f32 	%f33, [%rd29];
	setp.gt.f32 	%p7, %f33, %f32;
	selp.f32 	%f34, %f33, %f32, %p7;
	ld.global.u32 	%r65, [%rd122+-16];
	add.s32 	%r66, %r65, %r2;
	mul.wide.s32 	%rd30, %r66, 4;
	add.s64 	%rd31, %rd1, %rd30;
	ld.global.f32 	%f35, [%rd31];
	setp.gt.f32 	%p8, %f35, %f34;
	selp.f32 	%f36, %f35, %f34, %p8;
	ld.global.u32 	%r67, [%rd122+-12];
	add.s32 	%r68, %r67, %r2;
	mul.wide.s32 	%rd32, %r68, 4;
	add.s64 	%rd33, %rd1, %rd32;
	ld.global.f32 	%f37, [%rd33];
	setp.gt.f32 	%p9, %f37, %f36;
	selp.f32 	%f38, %f37, %f36, %p9;
	ld.global.u32 	%r69, [%rd122+-8];
	add.s32 	%r70, %r69, %r2;
	mul.wide.s32 	%rd34, %r70, 4;
	add.s64 	%rd35, %rd1, %rd34;
	ld.global.f32 	%f39, [%rd35];
	setp.gt.f32 	%p10, %f39, %f38;
	selp.f32 	%f40, %f39, %f38, %p10;
	ld.global.u32 	%r71, [%rd122+-4];
	add.s32 	%r72, %r71, %r2;
	mul.wide.s32 	%rd36, %r72, 4;
	add.s64 	%rd37, %rd1, %rd36;
	ld.global.f32 	%f41, [%rd37];
	setp.gt.f32 	%p11, %f41, %f40;
	selp.f32 	%f42, %f41, %f40, %p11;
	ld.global.u32 	%r73, [%rd122];
	add.s32 	%r74, %r73, %r2;
	mul.wide.s32 	%rd38, %r74, 4;
	add.s64 	%rd39, %rd1, %rd38;
	ld.global.f32 	%f43, [%rd39];
	setp.gt.f32 	%p12, %f43, %f42;
	selp.f32 	%f44, %f43, %f42, %p12;
	ld.global.u32 	%r75, [%rd122+4];
	add.s32 	%r76, %r75, %r2;
	mul.wide.s32 	%rd40, %r76, 4;
	add.s64 	%rd41, %rd1, %rd40;
	ld.global.f32 	%f45, [%rd41];
	setp.gt.f32 	%p13, %f45, %f44;
	selp.f32 	%f46, %f45, %f44, %p13;
	ld.global.u32 	%r77, [%rd122+8];
	add.s32 	%r78, %r77, %r2;
	mul.wide.s32 	%rd42, %r78, 4;
	add.s64 	%rd43, %rd1, %rd42;
	ld.global.f32 	%f47, [%rd43];
	setp.gt.f32 	%p14, %f47, %f46;
	selp.f32 	%f48, %f47, %f46, %p14;
	ld.global.u32 	%r79, [%rd122+12];
	add.s32 	%r80, %r79, %r2;
	mul.wide.s32 	%rd44, %r80, 4;
	add.s64 	%rd45, %rd1, %rd44;
	ld.global.f32 	%f49, [%rd45];
	setp.gt.f32 	%p15, %f49, %f48;
	selp.f32 	%f50, %f49, %f48, %p15;
	ld.global.u32 	%r81, [%rd122+16];
	add.s32 	%r82, %r81, %r2;
	mul.wide.s32 	%rd46, %r82, 4;
	add.s64 	%rd47, %rd1, %rd46;
	ld.global.f32 	%f51, [%rd47];
	setp.gt.f32 	%p16, %f51, %f50;
	selp.f32 	%f52, %f51, %f50, %p16;
	ld.global.u32 	%r83, [%rd122+20];
	add.s32 	%r84, %r83, %r2;
	mul.wide.s32 	%rd48, %r84, 4;
	add.s64 	%rd49, %rd1, %rd48;
	ld.global.f32 	%f53, [%rd49];
	setp.gt.f32 	%p17, %f53, %f52;
	selp.f32 	%f54, %f53, %f52, %p17;
	ld.global.u32 	%r85, [%rd122+24];
	add.s32 	%r86, %r85, %r2;
	mul.wide.s32 	%rd50, %r86, 4;
	add.s64 	%rd51, %rd1, %rd50;
	ld.global.f32 	%f55, [%rd51];
	setp.gt.f32 	%p18, %f55, %f54;
	selp.f32 	%f56, %f55, %f54, %p18;
	ld.global.u32 	%r87, [%rd122+28];
	add.s32 	%r88, %r87, %r2;
	mul.wide.s32 	%rd52, %r88, 4;
	add.s64 	%rd53, %rd1, %rd52;
	ld.global.f32 	%f57, [%rd53];
	setp.gt.f32 	%p19, %f57, %f56;
	selp.f32 	%f247, %f57, %f56, %p19;
	add.s32 	%r154, %r154, 16;
	add.s64 	%rd122, %rd122, 64;
	setp.eq.s32 	%p20, %r154, 0;
	@%p20 bra 	$L__BB3_5;
	bra.uni 	$L__BB3_4;
$L__BB3_5:
	setp.eq.s32 	%p21, %r3, 0;
	@%p21 bra 	$L__BB3_14;
	and.b32  	%r7, %r50, 7;
	setp.lt.u32 	%p22, %r3, 8;
	@%p22 bra 	$L__BB3_8;
	mul.wide.u32 	%rd54, %r150, 4;
	add.s64 	%rd55, %rd4, %rd54;
	ld.global.u32 	%r89, [%rd55];
	add.s32 	%r90, %r89, %r2;
	mul.wide.s32 	%rd56, %r90, 4;
	add.s64 	%rd57, %rd1, %rd56;
	ld.global.f32 	%f59, [%rd57];
	setp.gt.f32 	%p23, %f59, %f247;
	selp.f32 	%f60, %f59, %f247, %p23;
	ld.global.u32 	%r91, [%rd55+4];
	add.s32 	%r92, %r91, %r2;
	mul.wide.s32 	%rd58, %r92, 4;
	add.s64 	%rd59, %rd1, %rd58;
	ld.global.f32 	%f61, [%rd59];
	setp.gt.f32 	%p24, %f61, %f60;
	selp.f32 	%f62, %f61, %f60, %p24;
	ld.global.u32 	%r93, [%rd55+8];
	add.s32 	%r94, %r93, %r2;
	mul.wide.s32 	%rd60, %r94, 4;
	add.s64 	%rd61, %rd1, %rd60;
	ld.global.f32 	%f63, [%rd61];
	setp.gt.f32 	%p25, %f63, %f62;
	selp.f32 	%f64, %f63, %f62, %p25;
	ld.global.u32 	%r95, [%rd55+12];
	add.s32 	%r96, %r95, %r2;
	mul.wide.s32 	%rd62, %r96, 4;
	add.s64 	%rd63, %rd1, %rd62;
	ld.global.f32 	%f65, [%rd63];
	setp.gt.f32 	%p26, %f65, %f64;
	selp.f32 	%f66, %f65, %f64, %p26;
	ld.global.u32 	%r97, [%rd55+16];
	add.s32 	%r98, %r97, %r2;
	mul.wide.s32 	%rd64, %r98, 4;
	add.s64 	%rd65, %rd1, %rd64;
	ld.global.f32 	%f67, [%rd65];
	setp.gt.f32 	%p27, %f67, %f66;
	selp.f32 	%f68, %f67, %f66, %p27;
	ld.global.u32 	%r99, [%rd55+20];
	add.s32 	%r100, %r99, %r2;
	mul.wide.s32 	%rd66, %r100, 4;
	add.s64 	%rd67, %rd1, %rd66;
	ld.global.f32 	%f69, [%rd67];
	setp.gt.f32 	%p28, %f69, %f68;
	selp.f32 	%f70, %f69, %f68, %p28;
	ld.global.u32 	%r101, [%rd55+24];
	add.s32 	%r102, %r101, %r2;
	mul.wide.s32 	%rd68, %r102, 4;
	add.s64 	%rd69, %rd1, %rd68;
	ld.global.f32 	%f71, [%rd69];
	setp.gt.f32 	%p29, %f71, %f70;
	selp.f32 	%f72, %f71, %f70, %p29;
	ld.global.u32 	%r103, [%rd55+28];
	add.s32 	%r104, %r103, %r2;
	mul.wide.s32 	%rd70, %r104, 4;
	add.s64 	%rd71, %rd1, %rd70;
	ld.global.f32 	%f73, [%rd71];
	setp.gt.f32 	%p30, %f73, %f72;
	selp.f32 	%f247, %f73, %f72, %p30;
	add.s32 	%r150, %r150, 8;
$L__BB3_8:
	setp.eq.s32 	%p31, %r7, 0;
	@%p31 bra 	$L__BB3_14;
	and.b32  	%r10, %r50, 3;
	setp.lt.u32 	%p32, %r7, 4;
	@%p32 bra 	$L__BB3_11;
	mul.wide.u32 	%rd72, %r150, 4;
	add.s64 	%rd73, %rd4, %rd72;
	ld.global.u32 	%r105, [%rd73];
	add.s32 	%r106, %r105, %r2;
	mul.wide.s32 	%rd74, %r106, 4;
	add.s64 	%rd75, %rd1, %rd74;
	ld.global.f32 	%f75, [%rd75];
	setp.gt.f32 	%p33, %f75, %f247;
	selp.f32 	%f76, %f75, %f247, %p33;
	ld.global.u32 	%r107, [%rd73+4];
	add.s32 	%r108, %r107, %r2;
	mul.wide.s32 	%rd76, %r108, 4;
	add.s64 	%rd77, %rd1, %rd76;
	ld.global.f32 	%f77, [%rd77];
	setp.gt.f32 	%p34, %f77, %f76;
	selp.f32 	%f78, %f77, %f76, %p34;
	ld.global.u32 	%r109, [%rd73+8];
	add.s32 	%r110, %r109, %r2;
	mul.wide.s32 	%rd78, %r110, 4;
	add.s64 	%rd79, %rd1, %rd78;
	ld.global.f32 	%f79, [%rd79];
	setp.gt.f32 	%p35, %f79, %f78;
	selp.f32 	%f80, %f79, %f78, %p35;
	ld.global.u32 	%r111, [%rd73+12];
	add.s32 	%r112, %r111, %r2;
	mul.wide.s32 	%rd80, %r112, 4;
	add.s64 	%rd81, %rd1, %rd80;
	ld.global.f32 	%f81, [%rd81];
	setp.gt.f32 	%p36, %f81, %f80;
	selp.f32 	%f247, %f81, %f80, %p36;
	add.s32 	%r150, %r150, 4;
$L__BB3_11:
	setp.eq.s32 	%p37, %r10, 0;
	@%p37 bra 	$L__BB3_14;
	mul.wide.u32 	%rd83, %r150, 4;
	add.s64 	%rd84, %rd19, %rd83;
	add.s64 	%rd121, %rd3, %rd84;
	neg.s32 	%r153, %r10;
$L__BB3_13:
	.pragma "nounroll";
	ld.global.u32 	%r113, [%rd121];
	add.s32 	%r114, %r113, %r2;
	mul.wide.s32 	%rd85, %r114, 4;
	add.s64 	%rd86, %rd1, %rd85;
	ld.global.f32 	%f82, [%rd86];
	setp.gt.f32 	%p38, %f82, %f247;
	selp.f32 	%f247, %f82, %f247, %p38;
	add.s64 	%rd121, %rd121, 4;
	add.s32 	%r153, %r153, 1;
	setp.ne.s32 	%p39, %r153, 0;
	@%p39 bra 	$L__BB3_13;
$L__BB3_14:
	setp.lt.s32 	%p40, %r50, 1;
	mov.f32 	%f253, 0f00000000;
	@%p40 bra 	$L__BB3_23;
	mul.lo.s32 	%r16, %r50, %r1;
	and.b32  	%r17, %r50, 3;
	setp.lt.u32 	%p41, %r50, 4;
	mov.f32 	%f253, 0f00000000;
	mov.b32 	%r155, 0;
	@%p41 bra 	$L__BB3_18;
	and.b32  	%r155, %r50, 2147483644;
	neg.s32 	%r158, %r155;
	add.s64 	%rd88, %rd19, %rd3;
	add.s64 	%rd123, %rd88, 8;
	add.s64 	%rd10, %rd2, 8;
	mov.f32 	%f253, 0f00000000;
	mov.u32 	%r157, %r16;
$L__BB3_17:
	.pragma "nounroll";
	mul.wide.s32 	%rd89, %r157, 4;
	add.s64 	%rd90, %rd10, %rd89;
	ld.global.u32 	%r116, [%rd123+-8];
	add.s32 	%r117, %r116, %r2;
	mul.wide.s32 	%rd91, %r117, 4;
	add.s64 	%rd92, %rd1, %rd91;
	ld.global.f32 	%f87, [%rd92];
	sub.f32 	%f88, %f87, %f247;
	fma.rn.f32 	%f89, %f88, 0f3BBB989D, 0f3F000000;
	cvt.sat.f32.f32 	%f90, %f89;
	mov.f32 	%f91, 0f4B400001;
	mov.f32 	%f92, 0f437C0000;
	fma.rm.f32 	%f93, %f90, %f92, %f91;
	add.f32 	%f94, %f93, 0fCB40007F;
	neg.f32 	%f95, %f94;
	fma.rn.f32 	%f96, %f88, 0f3FB8AA3B, %f95;
	fma.rn.f32 	%f97, %f88, 0f32A57060, %f96;
	mov.b32 	%r118, %f93;
	shl.b32 	%r119, %r118, 23;
	mov.b32 	%f98, %r119;
	ex2.approx.ftz.f32 	%f99, %f97;
	mul.f32 	%f100, %f99, %f98;
	st.global.f32 	[%rd90+-8], %f100;
	add.f32 	%f101, %f253, %f100;
	ld.global.u32 	%r120, [%rd123+-4];
	add.s32 	%r121, %r120, %r2;
	mul.wide.s32 	%rd93, %r121, 4;
	add.s64 	%rd94, %rd1, %rd93;
	ld.global.f32 	%f102, [%rd94];
	sub.f32 	%f103, %f102, %f247;
	fma.rn.f32 	%f104, %f103, 0f3BBB989D, 0f3F000000;
	cvt.sat.f32.f32 	%f105, %f104;
	fma.rm.f32 	%f106, %f105, %f92, %f91;
	add.f32 	%f107, %f106, 0fCB40007F;
	neg.f32 	%f108, %f107;
	fma.rn.f32 	%f109, %f103, 0f3FB8AA3B, %f108;
	fma.rn.f32 	%f110, %f103, 0f32A57060, %f109;
	mov.b32 	%r122, %f106;
	shl.b32 	%r123, %r122, 23;
	mov.b32 	%f111, %r123;
	ex2.approx.ftz.f32 	%f112, %f110;
	mul.f32 	%f113, %f112, %f111;
	st.global.f32 	[%rd90+-4], %f113;
	add.f32 	%f114, %f101, %f113;
	ld.global.u32 	%r124, [%rd123];
	add.s32 	%r125, %r124, %r2;
	mul.wide.s32 	%rd95, %r125, 4;
	add.s64 	%rd96, %rd1, %rd95;
	ld.global.f32 	%f115, [%rd96];
	sub.f32 	%f116, %f115, %f247;
	fma.rn.f32 	%f117, %f116, 0f3BBB989D, 0f3F000000;
	cvt.sat.f32.f32 	%f118, %f117;
	fma.rm.f32 	%f119, %f118, %f92, %f91;
	add.f32 	%f120, %f119, 0fCB40007F;
	neg.f32 	%f121, %f120;
	fma.rn.f32 	%f122, %f116, 0f3FB8AA3B, %f121;
	fma.rn.f32 	%f123, %f116, 0f32A57060, %f122;
	mov.b32 	%r126, %f119;
	shl.b32 	%r127, %r126, 23;
	mov.b32 	%f124, %r127;
	ex2.approx.ftz.f32 	%f125, %f123;
	mul.f32 	%f126, %f125, %f124;
	st.global.f32 	[%rd90], %f126;
	add.f32 	%f127, %f114, %f126;
	ld.global.u32 	%r128, [%rd123+4];
	add.s32 	%r129, %r128, %r2;
	mul.wide.s32 	%rd97, %r129, 4;
	add.s64 	%rd98, %rd1, %rd97;
	ld.global.f32 	%f128, [%rd98];
	sub.f32 	%f129, %f128, %f247;
	fma.rn.f32 	%f130, %f129, 0f3BBB989D, 0f3F000000;
	cvt.sat.f32.f32 	%f131, %f130;
	fma.rm.f32 	%f132, %f131, %f92, %f91;
	add.f32 	%f133, %f132, 0fCB40007F;
	neg.f32 	%f134, %f133;
	fma.rn.f32 	%f135, %f129, 0f3FB8AA3B, %f134;
	fma.rn.f32 	%f136, %f129, 0f32A57060, %f135;
	mov.b32 	%r130, %f132;
	shl.b32 	%r131, %r130, 23;
	mov.b32 	%f137, %r131;
	ex2.approx.ftz.f32 	%f138, %f136;
	mul.f32 	%f139, %f138, %f137;
	st.global.f32 	[%rd90+4], %f139;
	add.f32 	%f253, %f127, %f139;
	add.s32 	%r158, %r158, 4;
	add.s64 	%rd123, %rd123, 16;
	add.s32 	%r157, %r157, 4;
	setp.eq.s32 	%p42, %r158, 0;
	@%p42 bra 	$L__BB3_18;
	bra.uni 	$L__BB3_17;
$L__BB3_18:
	setp.eq.s32 	%p43, %r17, 0;
	@%p43 bra 	$L__BB3_23;
	setp.eq.s32 	%p44, %r17, 1;
	@%p44 bra 	$L__BB3_21;
	mul.wide.u32 	%rd99, %r155, 4;
	add.s64 	%rd100, %rd4, %rd99;
	ld.global.u32 	%r132, [%rd100];
	add.s32 	%r133, %r132, %r2;
	mul.wide.s32 	%rd101, %r133, 4;
	add.s64 	%rd102, %rd1, %rd101;
	ld.global.f32 	%f141, [%rd102];
	sub.f32 	%f142, %f141, %f247;
	fma.rn.f32 	%f143, %f142, 0f3BBB989D, 0f3F000000;
	cvt.sat.f32.f32 	%f144, %f143;
	mov.f32 	%f145, 0f4B400001;
	mov.f32 	%f146, 0f437C0000;
	fma.rm.f32 	%f147, %f144, %f146, %f145;
	add.f32 	%f148, %f147, 0fCB40007F;
	neg.f32 	%f149, %f148;
	fma.rn.f32 	%f150, %f142, 0f3FB8AA3B, %f149;
	fma.rn.f32 	%f151, %f142, 0f32A57060, %f150;
	mov.b32 	%r134, %f147;
	shl.b32 	%r135, %r134, 23;
	mov.b32 	%f152, %r135;
	ex2.approx.ftz.f32 	%f153, %f151;
	mul.f32 	%f154, %f153, %f152;
	add.s32 	%r136, %r155, %r16;
	mul.wide.s32 	%rd103, %r136, 4;
	add.s64 	%rd104, %rd2, %rd103;
	st.global.f32 	[%rd104], %f154;
	add.f32 	%f155, %f253, %f154;
	ld.global.u32 	%r137, [%rd100+4];
	add.s32 	%r138, %r137, %r2;
	mul.wide.s32 	%rd105, %r138, 4;
	add.s64 	%rd106, %rd1, %rd105;
	ld.global.f32 	%f156, [%rd106];
	sub.f32 	%f157, %f156, %f247;
	fma.rn.f32 	%f158, %f157, 0f3BBB989D, 0f3F000000;
	cvt.sat.f32.f32 	%f159, %f158;
	fma.rm.f32 	%f160, %f159, %f146, %f145;
	add.f32 	%f161, %f160, 0fCB40007F;
	neg.f32 	%f162, %f161;
	fma.rn.f32 	%f163, %f157, 0f3FB8AA3B, %f162;
	fma.rn.f32 	%f164, %f157, 0f32A57060, %f163;
	mov.b32 	%r139, %f160;
	shl.b32 	%r140, %r139, 23;
	mov.b32 	%f165, %r140;
	ex2.approx.ftz.f32 	%f166, %f164;
	mul.f32 	%f167, %f166, %f165;
	st.global.f32 	[%rd104+4], %f167;
	add.f32 	%f253, %f155, %f167;
	add.s32 	%r155, %r155, 2;
$L__BB3_21:
	and.b32  	%r141, %r50, 1;
	setp.eq.b32 	%p45, %r141, 1;
	not.pred 	%p46, %p45;
	@%p46 bra 	$L__BB3_23;
	mul.wide.u32 	%rd107, %r155, 4;
	add.s64 	%rd108, %rd4, %rd107;
	ld.global.u32 	%r142, [%rd108];
	add.s32 	%r143, %r142, %r2;
	mul.wide.s32 	%rd109, %r143, 4;
	add.s64 	%rd110, %rd1, %rd109;
	ld.global.f32 	%f168, [%rd110];
	sub.f32 	%f169, %f168, %f247;
	fma.rn.f32 	%f170, %f169, 0f3BBB989D, 0f3F000000;
	cvt.sat.f32.f32 	%f171, %f170;
	mov.f32 	%f172, 0f4B400001;
	mov.f32 	%f173, 0f437C0000;
	fma.rm.f32 	%f174, %f171, %f173, %f172;
	add.f32 	%f175, %f174, 0fCB40007F;
	neg.f32 	%f176, %f175;
	fma.rn.f32 	%f177, %f169, 0f3FB8AA3B, %f176;
	fma.rn.f32 	%f178, %f169, 0f32A57060, %f177;
	mov.b32 	%r144, %f174;
	shl.b32 	%r145, %r144, 23;
	mov.b32 	%f179, %r145;
	ex2.approx.ftz.f32 	%f180, %f178;
	mul.f32 	%f181, %f180, %f179;
	add.s32 	%r146, %r155, %r16;
	mul.wide.s32 	%rd111, %r146, 4;
	add.s64 	%rd112, %rd2, %rd111;
	st.global.f32 	[%rd112], %f181;
	add.f32 	%f253, %f253, %f181;
$L__BB3_23:
	setp.lt.s32 	%p47, %r50, 1;
	@%p47 bra 	$L__BB3_36;
	mul.lo.s32 	%r25, %r50, %r1;
	and.b32  	%r26, %r50, 15;
	setp.lt.u32 	%p48, %r50, 16;
	mov.b32 	%r161, 0;
	@%p48 bra 	$L__BB3_27;
	and.b32  	%r161, %r50, 2147483632;
	neg.s32 	%r160, %r161;
	add.s64 	%rd13, %rd2, 32;
	mov.u32 	%r159, %r25;
$L__BB3_26:
	.pragma "nounroll";
	mul.wide.s32 	%rd113, %r159, 4;
	add.s64 	%rd114, %rd13, %rd113;
	ld.global.f32 	%f182, [%rd114+-32];
	div.rn.f32 	%f183, %f182, %f253;
	st.global.f32 	[%rd114+-32], %f183;
	ld.global.f32 	%f184, [%rd114+-28];
	div.rn.f32 	%f185, %f184, %f253;
	st.global.f32 	[%rd114+-28], %f185;
	ld.global.f32 	%f186, [%rd114+-24];
	div.rn.f32 	%f187, %f186, %f253;
	st.global.f32 	[%rd114+-24], %f187;
	ld.global.f32 	%f188, [%rd114+-20];
	div.rn.f32 	%f189, %f188, %f253;
	st.global.f32 	[%rd114+-20], %f189;
	ld.global.f32 	%f190, [%rd114+-16];
	div.rn.f32 	%f191, %f190, %f253;
	st.global.f32 	[%rd114+-16], %f191;
	ld.global.f32 	%f192, [%rd114+-12];
	div.rn.f32 	%f193, %f192, %f253;
	st.global.f32 	[%rd114+-12], %f193;
	ld.global.f32 	%f194, [%rd114+-8];
	div.rn.f32 	%f195, %f194, %f253;
	st.global.f32 	[%rd114+-8], %f195;
	ld.global.f32 	%f196, [%rd114+-4];
	div.rn.f32 	%f197, %f196, %f253;
	st.global.f32 	[%rd114+-4], %f197;
	ld.global.f32 	%f198, [%rd114];
	div.rn.f32 	%f199, %f198, %f253;
	st.global.f32 	[%rd114], %f199;
	ld.global.f32 	%f200, [%rd114+4];
	div.rn.f32 	%f201, %f200, %f253;
	st.global.f32 	[%rd114+4], %f201;
	ld.global.f32 	%f202, [%rd114+8];
	div.rn.f32 	%f203, %f202, %f253;
	st.global.f32 	[%rd114+8], %f203;
	ld.global.f32 	%f204, [%rd114+12];
	div.rn.f32 	%f205, %f204, %f253;
	st.global.f32 	[%rd114+12], %f205;
	ld.global.f32 	%f206, [%rd114+16];
	div.rn.f32 	%f207, %f206, %f253;
	st.global.f32 	[%rd114+16], %f207;
	ld.global.f32 	%f208, [%rd114+20];
	div.rn.f32 	%f209, %f208, %f253;
	st.global.f32 	[%rd114+20], %f209;
	ld.global.f32 	%f210, [%rd114+24];
	div.rn.f32 	%f211, %f210, %f253;
	st.global.f32 	[%rd114+24], %f211;
	ld.global.f32 	%f212, [%rd114+28];
	div.rn.f32 	%f213, %f212, %f253;
	st.global.f32 	[%rd114+28], %f213;
	add.s32 	%r160, %r160, 16;
	add.s32 	%r159, %r159, 16;
	setp.ne.s32 	%p49, %r160, 0;
	@%p49 bra 	$L__BB3_26;
$L__BB3_27:
	setp.eq.s32 	%p50, %r26, 0;
	@%p50 bra 	$L__BB3_36;
	and.b32  	%r38, %r50, 7;
	setp.lt.u32 	%p51, %r26, 8;
	@%p51 bra 	$L__BB3_30;
	add.s32 	%r148, %r161, %r25;
	mul.wide.s32 	%rd115, %r148, 4;
	add.s64 	%rd116, %rd2, %rd115;
	ld.global.f32 	%f214, [%rd116];
	div.rn.f32 	%f215, %f214, %f253;
	st.global.f32 	[%rd116], %f215;
	ld.global.f32 	%f216, [%rd116+4];
	div.rn.f32 	%f217, %f216, %f253;
	st.global.f32 	[%rd116+4], %f217;
	ld.global.f32 	%f218, [%rd116+8];
	div.rn.f32 	%f219, %f218, %f253;
	st.global.f32 	[%rd116+8], %f219;
	ld.global.f32 	%f220, [%rd116+12];
	div.rn.f32 	%f221, %f220, %f253;
	st.global.f32 	[%rd116+12], %f221;
	ld.global.f32 	%f222, [%rd116+16];
	div.rn.f32 	%f223, %f222, %f253;
	st.global.f32 	[%rd116+16], %f223;
	ld.global.f32 	%f224, [%rd116+20];
	div.rn.f32 	%f225, %f224, %f253;
	st.global.f32 	[%rd116+20], %f225;
	ld.global.f32 	%f226, [%rd116+24];
	div.rn.f32 	%f227, %f226, %f253;
	st.global.f32 	[%rd116+24], %f227;
	ld.global.f32 	%f228, [%rd116+28];
	div.rn.f32 	%f229, %f228, %f253;
	st.global.f32 	[%rd116+28], %f229;
	add.s32 	%r161, %r161, 8;
$L__BB3_30:
	setp.eq.s32 	%p52, %r38, 0;
	@%p52 bra 	$L__BB3_36;
	and.b32  	%r41, %r50, 3;
	setp.lt.u32 	%p53, %r38, 4;
	@%p53 bra 	$L__BB3_33;
	add.s32 	%r149, %r161, %r25;
	mul.wide.s32 	%rd117, %r149, 4;
	add.s64 	%rd118, %rd2, %rd117;
	ld.global.f32 	%f230, [%rd118];
	div.rn.f32 	%f231, %f230, %f253;
	st.global.f32 	[%rd118], %f231;
	ld.global.f32 	%f232, [%rd118+4];
	div.rn.f32 	%f233, %f232, %f253;
	st.global.f32 	[%rd118+4], %f233;
	ld.global.f32 	%f234, [%rd118+8];
	div.rn.f32 	%f235, %f234, %f253;
	st.global.f32 	[%rd118+8], %f235;
	ld.global.f32 	%f236, [%rd118+12];
	div.rn.f32 	%f237, %f236, %f253;
	st.global.f32 	[%rd118+12], %f237;
	add.s32 	%r161, %r161, 4;
$L__BB3_33:
	setp.eq.s32 	%p54, %r41, 0;
	@%p54 bra 	$L__BB3_36;
	add.s32 	%r165, %r161, %r25;
	neg.s32 	%r164, %r41;
$L__BB3_35:
	.pragma "nounroll";
	mul.wide.s32 	%rd119, %r165, 4;
	add.s64 	%rd120, %rd2, %rd119;
	ld.global.f32 	%f238, [%rd120];
	div.rn.f32 	%f239, %f238, %f253;
	st.global.f32 	[%rd120], %f239;
	add.s32 	%r165, %r165, 1;
	add.s32 	%r164, %r164, 1;
	setp.ne.s32 	%p55, %r164, 0;
	@%p55 bra 	$L__BB3_35;
$L__BB3_36:
	ret;

}
	// .globl	_ZN10cuda_utils11gelu_kernelEPfi
.visible .entry _ZN10cuda_utils11gelu_kernelEPfi(
	.param .u64 .ptr .align 1 _ZN10cuda_utils11gelu_kernelEPfi_param_0,
	.param .u32 _ZN10cuda_utils11gelu_kernelEPfi_param_1
)
{
	.reg .pred 	%p<4>;
	.reg .b32 	%r<6>;
	.reg .b32 	%f<24>;
	.reg .b64 	%rd<5>;

	ld.param.u64 	%rd1, [_ZN10cuda_utils11gelu_kernelEPfi_param_0];
	ld.param.u32 	%r2, [_ZN10cuda_utils11gelu_kernelEPfi_param_1];
	mov.u32 	%r3, %ctaid.x;
	mov.u32 	%r4, %ntid.x;
	mov.u32 	%r5, %tid.x;
	mad.lo.s32 	%r1, %r3, %r4, %r5;
	setp.ge.s32 	%p1, %r1, %r2;
	@%p1 bra 	$L__BB4_2;
	cvta.to.global.u64 	%rd2, %rd1;
	mul.wide.s32 	%rd3, %r1, 4;
	add.s64 	%rd4, %rd2, %rd3;
	ld.global.f32 	%f1, [%rd4];
	mul.f32 	%f2, %f1, 0f3F000000;
	mul.f32 	%f3, %f1, 0f3D372713;
	mul.f32 	%f4, %f1, %f3;
	fma.rn.f32 	%f5, %f1, %f4, %f1;
	mul.f32 	%f6, %f5, 0f3F4C4229;
	abs.f32 	%f7, %f6;
	mul.f32 	%f8, %f7, 0f4038AA3B;
	ex2.approx.ftz.f32 	%f9, %f8;
	add.f32 	%f10, %f9, 0f3F800000;
	rcp.approx.ftz.f32 	%f11, %f10;
	fma.rn.f32 	%f12, %f11, 0fC0000000, 0f3F800000;
	setp.ge.f32 	%p2, %f7, 0f41102CB4;
	selp.f32 	%f13, 0f3F800000, %f12, %p2;
	copysign.f32 	%f14, %f6, %f13;
	mul.f32 	%f15, %f6, %f6;
	fma.rn.f32 	%f16, %f15, 0f3C80F082, 0fBD563CAE;
	fma.rn.f32 	%f17, %f16, %f15, 0f3E085941;
	fma.rn.f32 	%f18, %f17, %f15, 0fBEAAA9ED;
	fma.rn.f32 	%f19, %f18, %f15, 0f00000000;
	fma.rn.f32 	%f20, %f19, %f6, %f6;
	setp.ge.f32 	%p3, %f7, 0f3F19999A;
	selp.f32 	%f21, %f14, %f20, %p3;
	add.f32 	%f22, %f21, 0f3F800000;
	mul.f32 	%f23, %f2, %f22;
	st.global.f32 	[%rd4], %f23;
$L__BB4_2:
	ret;

}
	// .globl	_ZN10cuda_utils10add_kernelEPKfS1_Pfi
.visible .entry _ZN10cuda_utils10add_kernelEPKfS1_Pfi(
	.param .u64 .ptr .align 1 _ZN10cuda_utils10add_kernelEPKfS1_Pfi_param_0,
	.param .u64 .ptr .align 1 _ZN10cuda_utils10add_kernelEPKfS1_Pfi_param_1,
	.param .u64 .ptr .align 1 _ZN10cuda_utils10add_kernelEPKfS1_Pfi_param_2,
	.param .u32 _ZN10cuda_utils10add_kernelEPKfS1_Pfi_param_3
)
{
	.reg .pred 	%p<2>;
	.reg .b32 	%r<6>;
	.reg .b32 	%f<4>;
	.reg .b64 	%rd<11>;

	ld.param.u64 	%rd1, [_ZN10cuda_utils10add_kernelEPKfS1_Pfi_param_0];
	ld.param.u64 	%rd2, [_ZN10cuda_utils10add_kernelEPKfS1_Pfi_param_1];
	ld.param.u64 	%rd3, [_ZN10cuda_utils10add_kernelEPKfS1_Pfi_param_2];
	ld.param.u32 	%r2, [_ZN10cuda_utils10add_kernelEPKfS1_Pfi_param_3];
	mov.u32 	%r3, %ctaid.x;
	mov.u32 	%r4, %ntid.x;
	mov.u32 	%r5, %tid.x;
	mad.lo.s32 	%r1, %r3, %r4, %r5;
	setp.ge.s32 	%p1, %r1, %r2;
	@%p1 bra 	$L__BB5_2;
	cvta.to.global.u64 	%rd4, %rd1;
	cvta.to.global.u64 	%rd5, %rd2;
	cvta.to.global.u64 	%rd6, %rd3;
	mul.wide.s32 	%rd7, %r1, 4;
	add.s64 	%rd8, %rd4, %rd7;
	ld.global.f32 	%f1, [%rd8];
	add.s64 	%rd9, %rd5, %rd7;
	ld.global.f32 	%f2, [%rd9];
	add.f32 	%f3, %f1, %f2;
	add.s64 	%rd10, %rd6, %rd7;
	st.global.f32 	[%rd10], %f3;
$L__BB5_2:
	ret;

}
	// .globl	_ZN7cuda_nn24embedding_forward_kernelEPKiiiiPKfPf
.visible .entry _ZN7cuda_nn24embedding_forward_kernelEPKiiiiPKfPf(
	.param .u64 .ptr .align 1 _ZN7cuda_nn24embedding_forward_kernelEPKiiiiPKfPf_param_0,
	.param .u32 _ZN7cuda_nn24embedding_forward_kernelEPKiiiiPKfPf_param_1,
	.param .u32 _ZN7cuda_nn24embedding_forward_kernelEPKiiiiPKfPf_param_2,
	.param .u32 _ZN7cuda_nn24embedding_forward_kernelEPKiiiiPKfPf_param_3,
	.param .u64 .ptr .align 1 _ZN7cuda_nn24embedding_forward_kernelEPKiiiiPKfPf_param_4,
	.param .u64 .ptr .align 1 _ZN7cuda_nn24embedding_forward_kernelEPKiiiiPKfPf_param_5
)
{
	.reg .pred 	%p<13>;
	.reg .b32 	%r<37>;
	.reg .b32 	%f<30>;
	.reg .b64 	%rd<50>;

	ld.param.u64 	%rd17, [_ZN7cuda_nn24embedding_forward_kernelEPKiiiiPKfPf_param_0];
	ld.param.u32 	%r20, [_ZN7cuda_nn24embedding_forward_kernelEPKiiiiPKfPf_param_1];
	ld.param.u32 	%r18, [_ZN7cuda_nn24embedding_forward_kernelEPKiiiiPKfPf_param_2];
	ld.param.u32 	%r19, [_ZN7cuda_nn24embedding_forward_kernelEPKiiiiPKfPf_param_3];
	ld.param.u64 	%rd18, [_ZN7cuda_nn24embedding_forward_kernelEPKiiiiPKfPf_param_4];
	ld.param.u64 	%rd19, [_ZN7cuda_nn24embedding_forward_kernelEPKiiiiPKfPf_param_5];
	cvta.to.global.u64 	%rd1, %rd19;
	cvta.to.global.u64 	%rd2, %rd18;
	mov.u32 	%r21, %ctaid.y;
	mov.u32 	%r22, %ntid.y;
	mov.u32 	%r23, %tid.y;
	mad.lo.s32 	%r1, %r21, %r22, %r23;
	mov.u32 	%r24, %ctaid.x;
	mov.u32 	%r25, %ntid.x;
	mov.u32 	%r26, %tid.x;
	mad.lo.s32 	%r2, %r24, %r25, %r26;
	setp.ge.s32 	%p1, %r1, %r20;
	setp.ge.s32 	%p2, %r2, %r18;
	or.pred  	%p3, %p1, %p2;
	@%p3 bra 	$L__BB6_14;
	cvta.to.global.u64 	%rd20, %rd17;
	mad.lo.s32 	%r27, %r18, %r1, %r2;
	mul.wide.s32 	%rd21, %r27, 4;
	add.s64 	%rd22, %rd20, %rd21;
	ld.global.u32 	%r28, [%rd22];
	mul.lo.s32 	%r29, %r27, %r19;
	cvt.s64.s32 	%rd3, %r29;
	mul.lo.s32 	%r30, %r28, %r19;
	cvt.s64.s32 	%rd4, %r30;
	setp.lt.s32 	%p4, %r19, 1;
	@%p4 bra 	$L__BB6_14;
	and.b32  	%r3, %r19, 15;
	setp.lt.u32 	%p5, %r19, 16;
	mov.b32 	%r34, 0;
	@%p5 bra 	$L__BB6_5;
	and.b32  	%r34, %r19, 2147483632;
	neg.s32 	%r32, %r34;
	shl.b64 	%rd23, %rd4, 2;
	add.s64 	%rd24, %rd23, %rd2;
	add.s64 	%rd47, %rd24, 32;
	shl.b64 	%rd25, %rd3, 2;
	add.s64 	%rd26, %rd25, %rd1;
	add.s64 	%rd46, %rd26, 32;
$L__BB6_4:
	.pragma "nounroll";
	ld.global.f32 	%f1, [%rd47+-32];
	st.global.f32 	[%rd46+-32], %f1;
	ld.global.f32 	%f2, [%rd47+-28];
	st.global.f32 	[%rd46+-28], %f2;
	ld.global.f32 	%f3, [%rd47+-24];
	st.global.f32 	[%rd46+-24], %f3;
	ld.global.f32 	%f4, [%rd47+-20];
	st.global.f32 	[%rd46+-20], %f4;
	ld.global.f32 	%f5, [%rd47+-16];
	st.global.f32 	[%rd46+-16], %f5;
	ld.global.f32 	%f6, [%rd47+-12];
	st.global.f32 	[%rd46+-12], %f6;
	ld.global.f32 	%f7, [%rd47+-8];
	st.global.f32 	[%rd46+-8], %f7;
	ld.global.f32 	%f8, [%rd47+-4];
	st.global.f32 	[%rd46+-4], %f8;
	ld.global.f32 	%f9, [%rd47];
	st.global.f32 	[%rd46], %f9;
	ld.global.f32 	%f10, [%rd47+4];
	st.global.f32 	[%rd46+4], %f10;
	ld.global.f32 	%f11, [%rd47+8];
	st.global.f32 	[%rd46+8], %f11;
	ld.global.f32 	%f12, [%rd47+12];
	st.global.f32 	[%rd46+12], %f12;
	ld.global.f32 	%f13, [%rd47+16];
	st.global.f32 	[%rd46+16], %f13;
	ld.global.f32 	%f14, [%rd47+20];
	st.global.f32 	[%rd46+20], %f14;
	ld.global.f32 	%f15, [%rd47+24];
	st.global.f32 	[%rd46+24], %f15;
	ld.global.f32 	%f16, [%rd47+28];
	st.global.f32 	[%rd46+28], %f16;
	add.s32 	%r32, %r32, 16;
	add.s64 	%rd47, %rd47, 64;
	add.s64 	%rd46, %rd46, 64;
	setp.ne.s32 	%p6, %r32, 0;
	@%p6 bra 	$L__BB6_4;
$L__BB6_5:
	setp.eq.s32 	%p7, %r3, 0;
	@%p7 bra 	$L__BB6_14;
	and.b32  	%r9, %r19, 7;
	setp.lt.u32 	%p8, %r3, 8;
	@%p8 bra 	$L__BB6_8;
	cvt.u64.u32 	%rd27, %r34;
	add.s64 	%rd28, %rd27, %rd4;
	shl.b64 	%rd29, %rd28, 2;
	add.s64 	%rd30, %rd2, %rd29;
	ld.global.f32 	%f17, [%rd30];
	add.s64 	%rd31, %rd27, %rd3;
	shl.b64 	%rd32, %rd31, 2;
	add.s64 	%rd33, %rd1, %rd32;
	st.global.f32 	[%rd33], %f17;
	ld.global.f32 	%f18, [%rd30+4];
	st.global.f32 	[%rd33+4], %f18;
	ld.global.f32 	%f19, [%rd30+8];
	st.global.f32 	[%rd33+8], %f19;
	ld.global.f32 	%f20, [%rd30+12];
	st.global.f32 	[%rd33+12], %f20;
	ld.global.f32 	%f21, [%rd30+16];
	st.global.f32 	[%rd33+16], %f21;
	ld.global.f32 	%f22, [%rd30+20];
	st.global.f32 	[%rd33+20], %f22;
	ld.global.f32 	%f23, [%rd30+24];
	st.global.f32 	[%rd33+24], %f23;
	ld.global.f32 	%f24, [%rd30+28];
	st.global.f32 	[%rd33+28], %f24;
	add.s32 	%r34, %r34, 8;
$L__BB6_8:
	setp.eq.s32 	%p9, %r9, 0;
	@%p9 bra 	$L__BB6_14;
	and.b32  	%r12, %r19, 3;
	setp.lt.u32 	%p10, %r9, 4;
	@%p10 bra 	$L__BB6_11;
	cvt.u64.u32 	%rd34, %r34;
	add.s64 	%rd35, %rd34, %rd4;
	shl.b64 	%rd36, %rd35, 2;
	add.s64 	%rd37, %rd2, %rd36;
	ld.global.f32 	%f25, [%rd37];
	add.s64 	%rd38, %rd34, %rd3;
	shl.b64 	%rd39, %rd38, 2;
	add.s64 	%rd40, %rd1, %rd39;
	st.global.f32 	[%rd40], %f25;
	ld.global.f32 	%f26, [%rd37+4];
	st.global.f32 	[%rd40+4], %f26;
	ld.global.f32 	%f27, [%rd37+8];
	st.global.f32 	[%rd40+8], %f27;
	ld.global.f32 	%f28, [%rd37+12];
	st.global.f32 	[%rd40+12], %f28;
	add.s32 	%r34, %r34, 4;
$L__BB6_11:
	setp.eq.s32 	%p11, %r12, 0;
	@%p11 bra 	$L__BB6_14;
	cvt.u64.u32 	%rd41, %r34;
	add.s64 	%rd42, %rd3, %rd41;
	shl.b64 	%rd43, %rd42, 2;
	add.s64 	%rd49, %rd1, %rd43;
	add.s64 	%rd44, %rd4, %rd41;
	shl.b64 	%rd45, %rd44, 2;
	add.s64 	%rd48, %rd2, %rd45;
	neg.s32 	%r36, %r12;
$L__BB6_13:
	.pragma "nounroll";
	ld.global.f32 	%f29, [%rd48];
	st.global.f32 	[%rd49], %f29;
	add.s64 	%rd49, %rd49, 4;
	add.s64 	%rd48, %rd48, 4;
	add.s32 	%r36, %r36, 1;
	setp.ne.s32 	%p12, %r36, 0;
	@%p12 bra 	$L__BB6_13;
$L__BB6_14:
	ret;

}
	// .globl	_ZN7cuda_nn15add_bias_kernelEPfPKfii
.visible .entry _ZN7cuda_nn15add_bias_kernelEPfPKfii(
	.param .u64 .ptr .align 1 _ZN7cuda_nn15add_bias_kernelEPfPKfii_param_0,
	.param .u64 .ptr .align 1 _ZN7cuda_nn15add_bias_kernelEPfPKfii_param_1,
	.param .u32 _ZN7cuda_nn15add_bias_kernelEPfPKfii_param_2,
	.param .u32 _ZN7cuda_nn15add_bias_kernelEPfPKfii_param_3
)
{
	.reg .pred 	%p<2>;
	.reg .b32 	%r<9>;
	.reg .b32 	%f<4>;
	.reg .b64 	%rd<9>;

	ld.param.u64 	%rd1, [_ZN7cuda_nn15add_bias_kernelEPfPKfii_param_0];
	ld.param.u64 	%rd2, [_ZN7cuda_nn15add_bias_kernelEPfPKfii_param_1];
	ld.param.u32 	%r3, [_ZN7cuda_nn15add_bias_kernelEPfPKfii_param_2];
	ld.param.u32 	%r2, [_ZN7cuda_nn15add_bias_kernelEPfPKfii_param_3];
	mov.u32 	%r4, %ctaid.x;
	mov.u32 	%r5, %ntid.x;
	mov.u32 	%r6, %tid.x;
	mad.lo.s32 	%r1, %r4, %r5, %r6;
	mul.lo.s32 	%r7, %r2, %r3;
	setp.ge.s32 	%p1, %r1, %r7;
	@%p1 bra 	$L__BB7_2;
	cvta.to.global.u64 	%rd3, %rd2;
	cvta.to.global.u64 	%rd4, %rd1;
	rem.s32 	%r8, %r1, %r2;
	mul.wide.s32 	%rd5, %r8, 4;
	add.s64 	%rd6, %rd3, %rd5;
	ld.global.f32 	%f1, [%rd6];
	mul.wide.s32 	%rd7, %r1, 4;
	add.s64 	%rd8, %rd4, %rd7;
	ld.global.f32 	%f2, [%rd8];
	add.f32 	%f3, %f1, %f2;
	st.global.f32 	[%rd8], %f3;
$L__BB7_2:
	ret;

}
	// .globl	_ZN7cuda_nn17layer_norm_kernelEPKfS1_S1_Pfiiif
.visible .entry _ZN7cuda_nn17layer_norm_kernelEPKfS1_S1_Pfiiif(
	.param .u64 .ptr .align 1 _ZN7cuda_nn17layer_norm_kernelEPKfS1_S1_Pfiiif_param_0,
	.param .u64 .ptr .align 1 _ZN7cuda_nn17layer_norm_kernelEPKfS1_S1_Pfiiif_param_1,
	.param .u64 .ptr .align 1 _ZN7cuda_nn17layer_norm_kernelEPKfS1_S1_Pfiiif_param_2,
	.param .u64 .ptr .align 1 _ZN7cuda_nn17layer_norm_kernelEPKfS1_S1_Pfiiif_param_3,
	.param .u32 _ZN7cuda_nn17layer_norm_kernelEPKfS1_S1_Pfiiif_param_4,
	.param .u32 _ZN7cuda_nn17layer_norm_kernelEPKfS1_S1_Pfiiif_param_5,
	.param .u32 _ZN7cuda_nn17layer_norm_kernelEPKfS1_S1_Pfiiif_param_6,
	.param .f32 _ZN7cuda_nn17layer_norm_kernelEPKfS1_S1_Pfiiif_param_7
)
{
	.reg .pred 	%p<22>;
	.reg .b32 	%r<54>;
	.reg .b32 	%f<229>;
	.reg .b64 	%rd<71>;

	ld.param.u64 	%rd25, [_ZN7cuda_nn17layer_norm_kernelEPKfS1_S1_Pfiiif_param_0];
	ld.param.u64 	%rd26, [_ZN7cuda_nn17layer_norm_kernelEPKfS1_S1_Pfiiif_param_1];
	ld.param.u64 	%rd27, [_ZN7cuda_nn17layer_norm_kernelEPKfS1_S1_Pfiiif_param_2];
	ld.param.u64 	%rd28, [_ZN7cuda_nn17layer_norm_kernelEPKfS1_S1_Pfiiif_param_3];
	ld.param.u32 	%r31, [_ZN7cuda_nn17layer_norm_kernelEPKfS1_S1_Pfiiif_param_4];
	ld.param.u32 	%r32, [_ZN7cuda_nn17layer_norm_kernelEPKfS1_S1_Pfiiif_param_5];
	ld.param.u32 	%r30, [_ZN7cuda_nn17layer_norm_kernelEPKfS1_S1_Pfiiif_param_6];
	ld.param.f32 	%f29, [_ZN7cuda_nn17layer_norm_kernelEPKfS1_S1_Pfiiif_param_7];
	cvta.to.global.u64 	%rd1, %rd28;
	cvta.to.global.u64 	%rd2, %rd27;
	cvta.to.global.u64 	%rd3, %rd26;
	mov.u32 	%r33, %ctaid.x;
	mov.u32 	%r34, %ntid.x;
	mov.u32 	%r35, %tid.x;
	mad.lo.s32 	%r1, %r33, %r34, %r35;
	mov.u32 	%r36, %ctaid.y;
	mov.u32 	%r37, %ntid.y;
	mov.u32 	%r38, %tid.y;
	mad.lo.s32 	%r39, %r36, %r37, %r38;
	setp.ge.s32 	%p1, %r1, %r31;
	setp.ge.s32 	%p2, %r39, %r32;
	or.pred  	%p3, %p1, %p2;
	@%p3 bra 	$L__BB8_26;
	cvta.to.global.u64 	%rd4, %rd25;
	mad.lo.s32 	%r40, %r32, %r1, %r39;
	mul.lo.s32 	%r41, %r40, %r30;
	cvt.s64.s32 	%rd5, %r41;
	mul.wide.s32 	%rd29, %r41, 4;
	add.s64 	%rd6, %rd4, %rd29;
	setp.lt.s32 	%p4, %r30, 1;
	mov.f32 	%f227, 0f00000000;
	mov.f32 	%f228, %f227;
	@%p4 bra 	$L__BB8_14;
	and.b32  	%r3, %r30, 15;
	setp.lt.u32 	%p5, %r30, 16;
	mov.f32 	%f228, 0f00000000;
	mov.b32 	%r47, 0;
	mov.f32 	%f227, %f228;
	@%p5 bra 	$L__BB8_5;
	and.b32  	%r47, %r30, 2147483632;
	neg.s32 	%r45, %r47;
	shl.b64 	%rd30, %rd5, 2;
	add.s64 	%rd31, %rd30, %rd4;
	add.s64 	%rd65, %rd31, 32;
	mov.f32 	%f228, 0f00000000;
$L__BB8_4:
	.pragma "nounroll";
	ld.global.f32 	%f34, [%rd65+-32];
	add.f32 	%f35, %f227, %f34;
	fma.rn.f32 	%f36, %f34, %f34, %f228;
	ld.global.f32 	%f37, [%rd65+-28];
	add.f32 	%f38, %f35, %f37;
	fma.rn.f32 	%f39, %f37, %f37, %f36;
	ld.global.f32 	%f40, [%rd65+-24];
	add.f32 	%f41, %f38, %f40;
	fma.rn.f32 	%f42, %f40, %f40, %f39;
	ld.global.f32 	%f43, [%rd65+-20];
	add.f32 	%f44, %f41, %f43;
	fma.rn.f32 	%f45, %f43, %f43, %f42;
	ld.global.f32 	%f46, [%rd65+-16];
	add.f32 	%f47, %f44, %f46;
	fma.rn.f32 	%f48, %f46, %f46, %f45;
	ld.global.f32 	%f49, [%rd65+-12];
	add.f32 	%f50, %f47, %f49;
	fma.rn.f32 	%f51, %f49, %f49, %f48;
	ld.global.f32 	%f52, [%rd65+-8];
	add.f32 	%f53, %f50, %f52;
	fma.rn.f32 	%f54, %f52, %f52, %f51;
	ld.global.f32 	%f55, [%rd65+-4];
	add.f32 	%f56, %f53, %f55;
	fma.rn.f32 	%f57, %f55, %f55, %f54;
	ld.global.f32 	%f58, [%rd65];
	add.f32 	%f59, %f56, %f58;
	fma.rn.f32 	%f60, %f58, %f58, %f57;
	ld.global.f32 	%f61, [%rd65+4];
	add.f32 	%f62, %f59, %f61;
	fma.rn.f32 	%f63, %f61, %f61, %f60;
	ld.global.f32 	%f64, [%rd65+8];
	add.f32 	%f65, %f62, %f64;
	fma.rn.f32 	%f66, %f64, %f64, %f63;
	ld.global.f32 	%f67, [%rd65+12];
	add.f32 	%f68, %f65, %f67;
	fma.rn.f32 	%f69, %f67, %f67, %f66;
	ld.global.f32 	%f70, [%rd65+16];
	add.f32 	%f71, %f68, %f70;
	fma.rn.f32 	%f72, %f70, %f70, %f69;
	ld.global.f32 	%f73, [%rd65+20];
	add.f32 	%f74, %f71, %f73;
	fma.rn.f32 	%f75, %f73, %f73, %f72;
	ld.global.f32 	%f76, [%rd65+24];
	add.f32 	%f77, %f74, %f76;
	fma.rn.f32 	%f78, %f76, %f76, %f75;
	ld.global.f32 	%f79, [%rd65+28];
	add.f32 	%f227, %f77, %f79;
	fma.rn.f32 	%f228, %f79, %f79, %f78;
	add.s32 	%r45, %r45, 16;
	add.s64 	%rd65, %rd65, 64;
	setp.ne.s32 	%p6, %r45, 0;
	@%p6 bra 	$L__BB8_4;
$L__BB8_5:
	setp.eq.s32 	%p7, %r3, 0;
	@%p7 bra 	$L__BB8_14;
	and.b32  	%r9, %r30, 7;
	setp.lt.u32 	%p8, %r3, 8;
	@%p8 bra 	$L__BB8_8;
	mul.wide.u32 	%rd32, %r47, 4;
	add.s64 	%rd33, %rd6, %rd32;
	ld.global.f32 	%f81, [%rd33];
	add.f32 	%f82, %f227, %f81;
	fma.rn.f32 	%f83, %f81, %f81, %f228;
	ld.global.f32 	%f84, [%rd33+4];
	add.f32 	%f85, %f82, %f84;
	fma.rn.f32 	%f86, %f84, %f84, %f83;
	ld.global.f32 	%f87, [%rd33+8];
	add.f32 	%f88, %f85, %f87;
	fma.rn.f32 	%f89, %f87, %f87, %f86;
	ld.global.f32 	%f90, [%rd33+12];
	add.f32 	%f91, %f88, %f90;
	fma.rn.f32 	%f92, %f90, %f90, %f89;
	ld.global.f32 	%f93, [%rd33+16];
	add.f32 	%f94, %f91, %f93;
	fma.rn.f32 	%f95, %f93, %f93, %f92;
	ld.global.f32 	%f96, [%rd33+20];
	add.f32 	%f97, %f94, %f96;
	fma.rn.f32 	%f98, %f96, %f96, %f95;
	ld.global.f32 	%f99, [%rd33+24];
	add.f32 	%f100, %f97, %f99;
	fma.rn.f32 	%f101, %f99, %f99, %f98;
	ld.global.f32 	%f102, [%rd33+28];
	add.f32 	%f227, %f100, %f102;
	fma.rn.f32 	%f228, %f102, %f102, %f101;
	add.s32 	%r47, %r47, 8;
$L__BB8_8:
	setp.eq.s32 	%p9, %r9, 0;
	@%p9 bra 	$L__BB8_14;
	and.b32  	%r12, %r30, 3;
	setp.lt.u32 	%p10, %r9, 4;
	@%p10 bra 	$L__BB8_11;
	mul.wide.u32 	%rd34, %r47, 4;
	add.s64 	%rd35, %rd6, %rd34;
	ld.global.f32 	%f104, [%rd35];
	add.f32 	%f105, %f227, %f104;
	fma.rn.f32 	%f106, %f104, %f104, %f228;
	ld.global.f32 	%f107, [%rd35+4];
	add.f32 	%f108, %f105, %f107;
	fma.rn.f32 	%f109, %f107, %f107, %f106;
	ld.global.f32 	%f110, [%rd35+8];
	add.f32 	%f111, %f108, %f110;
	fma.rn.f32 	%f112, %f110, %f110, %f109;
	ld.global.f32 	%f113, [%rd35+12];
	add.f32 	%f227, %f111, %f113;
	fma.rn.f32 	%f228, %f113, %f113, %f112;
	add.s32 	%r47, %r47, 4;
$L__BB8_11:
	setp.eq.s32 	%p11, %r12, 0;
	@%p11 bra 	$L__BB8_14;
	shl.b64 	%rd36, %rd5, 2;
	mul.wide.u32 	%rd37, %r47, 4;
	add.s64 	%rd38, %rd36, %rd37;
	add.s64 	%rd66, %rd4, %rd38;
	neg.s32 	%r49, %r12;
$L__BB8_13:
	.pragma "nounroll";
	ld.global.f32 	%f114, [%rd66];
	add.f32 	%f227, %f227, %f114;
	fma.rn.f32 	%f228, %f114, %f114, %f228;
	add.s64 	%rd66, %rd66, 4;
	add.s32 	%r49, %r49, 1;
	setp.ne.s32 	%p12, %r49, 0;
	@%p12 bra 	$L__BB8_13;
$L__BB8_14:
	setp.lt.s32 	%p13, %r30, 1;
	cvt.rn.f32.s32 	%f115, %r30;
	div.rn.f32 	%f27, %f227, %f115;
	div.rn.f32 	%f116, %f228, %f115;
	mul.f32 	%f117, %f27, %f27;
	sub.f32 	%f118, %f116, %f117;
	add.f32 	%f119, %f29, %f118;
	sqrt.rn.f32 	%f120, %f119;
	rcp.rn.f32 	%f28, %f120;
	@%p13 bra 	$L__BB8_26;
	and.b32  	%r18, %r30, 7;
	setp.lt.u32 	%p14, %r30, 8;
	mov.b32 	%r52, 0;
	@%p14 bra 	$L__BB8_18;
	and.b32  	%r52, %r30, 2147483640;
	neg.s32 	%r50, %r52;
	shl.b64 	%rd39, %rd5, 2;
	add.s64 	%rd40, %rd39, 16;
	add.s64 	%rd70, %rd4, %rd40;
	add.s64 	%rd69, %rd3, 16;
	add.s64 	%rd68, %rd2, 16;
	add.s64 	%rd67, %rd1, %rd40;
$L__BB8_17:
	.pragma "nounroll";
	ld.global.f32 	%f121, [%rd70+-16];
	sub.f32 	%f122, %f121, %f27;
	mul.f32 	%f123, %f28, %f122;
	ld.global.f32 	%f124, [%rd69+-16];
	ld.global.f32 	%f125, [%rd68+-16];
	fma.rn.f32 	%f126, %f124, %f123, %f125;
	st.global.f32 	[%rd67+-16], %f126;
	ld.global.f32 	%f127, [%rd70+-12];
	sub.f32 	%f128, %f127, %f27;
	mul.f32 	%f129, %f28, %f128;
	ld.global.f32 	%f130, [%rd69+-12];
	ld.global.f32 	%f131, [%rd68+-12];
	fma.rn.f32 	%f132, %f130, %f129, %f131;
	st.global.f32 	[%rd67+-12], %f132;
	ld.global.f32 	%f133, [%rd70+-8];
	sub.f32 	%f134, %f133, %f27;
	mul.f32 	%f135, %f28, %f134;
	ld.global.f32 	%f136, [%rd69+-8];
	ld.global.f32 	%f137, [%rd68+-8];
	fma.rn.f32 	%f138, %f136, %f135, %f137;
	st.global.f32 	[%rd67+-8], %f138;
	ld.global.f32 	%f139, [%rd70+-4];
	sub.f32 	%f140, %f139, %f27;
	mul.f32 	%f141, %f28, %f140;
	ld.global.f32 	%f142, [%rd69+-4];
	ld.global.f32 	%f143, [%rd68+-4];
	fma.rn.f32 	%f144, %f142, %f141, %f143;
	st.global.f32 	[%rd67+-4], %f144;
	ld.global.f32 	%f145, [%rd70];
	sub.f32 	%f146, %f145, %f27;
	mul.f32 	%f147, %f28, %f146;
	ld.global.f32 	%f148, [%rd69];
	ld.global.f32 	%f149, [%rd68];
	fma.rn.f32 	%f150, %f148, %f147, %f149;
	st.global.f32 	[%rd67], %f150;
	ld.global.f32 	%f151, [%rd70+4];
	sub.f32 	%f152, %f151, %f27;
	mul.f32 	%f153, %f28, %f152;
	ld.global.f32 	%f154, [%rd69+4];
	ld.global.f32 	%f155, [%rd68+4];
	fma.rn.f32 	%f156, %f154, %f153, %f155;
	st.global.f32 	[%rd67+4], %f156;
	ld.global.f32 	%f157, [%rd70+8];
	sub.f32 	%f158, %f157, %f27;
	mul.f32 	%f159, %f28, %f158;
	ld.global.f32 	%f160, [%rd69+8];
	ld.global.f32 	%f161, [%rd68+8];
	fma.rn.f32 	%f162, %f160, %f159, %f161;
	st.global.f32 	[%rd67+8], %f162;
	ld.global.f32 	%f163, [%rd70+12];
	sub.f32 	%f164, %f163, %f27;
	mul.f32 	%f165, %f28, %f164;
	ld.global.f32 	%f166, [%rd69+12];
	ld.global.f32 	%f167, [%rd68+12];
	fma.rn.f32 	%f168, %f166, %f165, %f167;
	st.global.f32 	[%rd67+12], %f168;
	add.s32 	%r50, %r50, 8;
	add.s64 	%rd70, %rd70, 32;
	add.s64 	%rd69, %rd69, 32;
	add.s64 	%rd68, %rd68, 32;
	add.s64 	%rd67, %rd67, 32;
	setp.ne.s32 	%p15, %r50, 0;
	@%p15 bra 	$L__BB8_17;
$L__BB8_18:
	setp.eq.s32 	%p16, %r18, 0;
	@%p16 bra 	$L__BB8_26;
	and.b32  	%r24, %r30, 3;
	setp.lt.u32 	%p17, %r18, 4;
	@%p17 bra 	$L__BB8_21;
	cvt.u64.u32 	%rd41, %r52;
	mul.wide.u32 	%rd42, %r52, 4;
	add.s64 	%rd43, %rd6, %rd42;
	ld.global.f32 	%f169, [%rd43];
	sub.f32 	%f170, %f169, %f27;
	mul.f32 	%f171, %f28, %f170;
	add.s64 	%rd44, %rd3, %rd42;
	ld.global.f32 	%f172, [%rd44];
	add.s64 	%rd45, %rd2, %rd42;
	ld.global.f32 	%f173, [%rd45];
	fma.rn.f32 	%f174, %f172, %f171, %f173;
	add.s64 	%rd46, %rd41, %rd5;
	shl.b64 	%rd47, %rd46, 2;
	add.s64 	%rd48, %rd1, %rd47;
	st.global.f32 	[%rd48], %f174;
	ld.global.f32 	%f175, [%rd43+4];
	sub.f32 	%f176, %f175, %f27;
	mul.f32 	%f177, %f28, %f176;
	ld.global.f32 	%f178, [%rd44+4];
	ld.global.f32 	%f179, [%rd45+4];
	fma.rn.f32 	%f180, %f178, %f177, %f179;
	st.global.f32 	[%rd48+4], %f180;
	ld.global.f32 	%f181, [%rd43+8];
	sub.f32 	%f182, %f181, %f27;
	mul.f32 	%f183, %f28, %f182;
	ld.global.f32 	%f184, [%rd44+8];
	ld.global.f32 	%f185, [%rd45+8];
	fma.rn.f32 	%f186, %f184, %f183, %f185;
	st.global.f32 	[%rd48+8], %f186;
	ld.global.f32 	%f187, [%rd43+12];
	sub.f32 	%f188, %f187, %f27;
	mul.f32 	%f189, %f28, %f188;
	ld.global.f32 	%f190, [%rd44+12];
	ld.global.f32 	%f191, [%rd45+12];
	fma.rn.f32 	%f192, %f190, %f189, %f191;
	st.global.f32 	[%rd48+12], %f192;
	add.s32 	%r52, %r52, 4;
$L__BB8_21:
	setp.eq.s32 	%p18, %r24, 0;
	@%p18 bra 	$L__BB8_26;
	setp.eq.s32 	%p19, %r24, 1;
	@%p19 bra 	$L__BB8_24;
	cvt.u64.u32 	%rd49, %r52;
	mul.wide.u32 	%rd50, %r52, 4;
	add.s64 	%rd51, %rd6, %rd50;
	ld.global.f32 	%f193, [%rd51];
	sub.f32 	%f194, %f193, %f27;
	mul.f32 	%f195, %f28, %f194;
	add.s64 	%rd52, %rd3, %rd50;
	ld.global.f32 	%f196, [%rd52];
	add.s64 	%rd53, %rd2, %rd50;
	ld.global.f32 	%f197, [%rd53];
	fma.rn.f32 	%f198, %f196, %f195, %f197;
	add.s64 	%rd54, %rd49, %rd5;
	shl.b64 	%rd55, %rd54, 2;
	add.s64 	%rd56, %rd1, %rd55;
	st.global.f32 	[%rd56], %f198;
	ld.global.f32 	%f199, [%rd51+4];
	sub.f32 	%f200, %f199, %f27;
	mul.f32 	%f201, %f28, %f200;
	ld.global.f32 	%f202, [%rd52+4];
	ld.global.f32 	%f203, [%rd53+4];
	fma.rn.f32 	%f204, %f202, %f201, %f203;
	st.global.f32 	[%rd56+4], %f204;
	add.s32 	%r52, %r52, 2;
$L__BB8_24:
	and.b32  	%r44, %r30, 1;
	setp.eq.b32 	%p20, %r44, 1;
	not.pred 	%p21, %p20;
	@%p21 bra 	$L__BB8_26;
	cvt.u64.u32 	%rd57, %r52;
	mul.wide.u32 	%rd58, %r52, 4;
	add.s64 	%rd59, %rd6, %rd58;
	ld.global.f32 	%f205, [%rd59];
	sub.f32 	%f206, %f205, %f27;
	mul.f32 	%f207, %f28, %f206;
	add.s64 	%rd60, %rd3, %rd58;
	ld.global.f32 	%f208, [%rd60];
	add.s64 	%rd61, %rd2, %rd58;
	ld.global.f32 	%f209, [%rd61];
	fma.rn.f32 	%f210, %f208, %f207, %f209;
	add.s64 	%rd62, %rd57, %rd5;
	shl.b64 	%rd63, %rd62, 2;
	add.s64 	%rd64, %rd1, %rd63;
	st.global.f32 	[%rd64], %f210;
$L__BB8_26:
	ret;

}
	// .globl	_ZN7cuda_nn23reshape_to_heads_kernelEPKfPfiiii
.visible .entry _ZN7cuda_nn23reshape_to_heads_kernelEPKfPfiiii(
	.param .u64 .ptr .align 1 _ZN7cuda_nn23reshape_to_heads_kernelEPKfPfiiii_param_0,
	.param .u64 .ptr .align 1 _ZN7cuda_nn23reshape_to_heads_kernelEPKfPfiiii_param_1,
	.param .u32 _ZN7cuda_nn23reshape_to_heads_kernelEPKfPfiiii_param_2,
	.param .u32 _ZN7cuda_nn23reshape_to_heads_kernelEPKfPfiiii_param_3,
	.param .u32 _ZN7cuda_nn23reshape_to_heads_kernelEPKfPfiiii_param_4,
	.param .u32 _ZN7cuda_nn23reshape_to_heads_kernelEPKfPfiiii_param_5
)
{
	.reg .pred 	%p<2>;
	.reg .b32 	%r<24>;
	.reg .b32 	%f<2>;
	.reg .b64 	%rd<9>;

	ld.param.u64 	%rd1, [_ZN7cuda_nn23reshape_to_heads_kernelEPKfPfiiii_param_0];
	ld.param.u64 	%rd2, [_ZN7cuda_nn23reshape_to_heads_kernelEPKfPfiiii_param_1];
	ld.param.u32 	%r5, [_ZN7cuda_nn23reshape_to_heads_kernelEPKfPfiiii_param_2];
	ld.param.u32 	%r2, [_ZN7cuda_nn23reshape_to_heads_kernelEPKfPfiiii_param_3];
	ld.param.u32 	%r3, [_ZN7cuda_nn23reshape_to_heads_kernelEPKfPfiiii_param_4];
	ld.param.u32 	%r4, [_ZN7cuda_nn23reshape_to_heads_kernelEPKfPfiiii_param_5];
	mov.u32 	%r6, %ctaid.x;
	mov.u32 	%r7, %ntid.x;
	mov.u32 	%r8, %tid.x;
	mad.lo.s32 	%r1, %r6, %r7, %r8;
	mul.lo.s32 	%r9, %r2, %r5;
	mul.lo.s32 	%r10, %r9, %r3;
	mul.lo.s32 	%r11, %r10, %r4;
	setp.ge.s32 	%p1, %r1, %r11;
	@%p1 bra 	$L__BB9_2;
	cvta.to.global.u64 	%rd3, %rd1;
	cvta.to.global.u64 	%rd4, %rd2;
	div.s32 	%r12, %r1, %r4;
	mul.lo.s32 	%r13, %r12, %r4;
	sub.s32 	%r14, %r1, %r13;
	rem.s32 	%r15, %r12, %r2;
	mul.lo.s32 	%r16, %r4, %r2;
	div.s32 	%r17, %r1, %r16;
	rem.s32 	%r18, %r17, %r3;
	mul.lo.s32 	%r19, %r16, %r3;
	div.s32 	%r20, %r1, %r19;
	mad.lo.s32 	%r21, %r20, %r2, %r15;
	mad.lo.s32 	%r22, %r21, %r3, %r18;
	mad.lo.s32 	%r23, %r22, %r4, %r14;
	mul.wide.s32 	%rd5, %r23, 4;
	add.s64 	%rd6, %rd3, %rd5;
	ld.global.f32 	%f1, [%rd6];
	mul.wide.s32 	%rd7, %r1, 4;
	add.s64 	%rd8, %rd4, %rd7;
	st.global.f32 	[%rd8], %f1;
$L__BB9_2:
	ret;

}
	// .globl	_ZN7cuda_nn25reshape_from_heads_kernelEPKfPfiiii
.visible .entry _ZN7cuda_nn25reshape_from_heads_kernelEPKfPfiiii(
	.param .u64 .ptr .align 1 _ZN7cuda_nn25reshape_from_heads_kernelEPKfPfiiii_param_0,
	.param .u64 .ptr .align 1 _ZN7cuda_nn25reshape_from_heads_kernelEPKfPfiiii_param_1,
	.param .u32 _ZN7cuda_nn25reshape_from_heads_kernelEPKfPfiiii_param_2,
	.param .u32 _ZN7cuda_nn25reshape_from_heads_kernelEPKfPfiiii_param_3,
	.param .u32 _ZN7cuda_nn25reshape_from_heads_kernelEPKfPfiiii_param_4,
	.param .u32 _ZN7cuda_nn25reshape_from_heads_kernelEPKfPfiiii_param_5
)
{
	.reg .pred 	%p<2>;
	.reg .b32 	%r<25>;
	.reg .b32 	%f<2>;
	.reg .b64 	%rd<9>;

	ld.param.u64 	%rd1, [_ZN7cuda_nn25reshape_from_heads_kernelEPKfPfiiii_param_0];
	ld.param.u64 	%rd2, [_ZN7cuda_nn25reshape_from_heads_kernelEPKfPfiiii_param_1];
	ld.param.u32 	%r5, [_ZN7cuda_nn25reshape_from_heads_kernelEPKfPfiiii_param_2];
	ld.param.u32 	%r2, [_ZN7cuda_nn25reshape_from_heads_kernelEPKfPfiiii_param_3];
	ld.param.u32 	%r3, [_ZN7cuda_nn25reshape_from_heads_kernelEPKfPfiiii_param_4];
	ld.param.u32 	%r4, [_ZN7cuda_nn25reshape_from_heads_kernelEPKfPfiiii_param_5];
	mov.u32 	%r6, %ctaid.x;
	mov.u32 	%r7, %ntid.x;
	mov.u32 	%r8, %tid.x;
	mad.lo.s32 	%r1, %r6, %r7, %r8;
	mul.lo.s32 	%r9, %r2, %r5;
	mul.lo.s32 	%r10, %r9, %r3;
	mul.lo.s32 	%r11, %r10, %r4;
	setp.ge.s32 	%p1, %r1, %r11;
	@%p1 bra 	$L__BB10_2;
	cvta.to.global.u64 	%rd3, %rd1;
	cvta.to.global.u64 	%rd4, %rd2;
	mul.lo.s32 	%r12, %r3, %r2;
	mul.lo.s32 	%r13, %r12, %r4;
	div.s32 	%r14, %r1, %r13;
	mul.lo.s32 	%r15, %r4, %r3;
	div.s32 	%r16, %r1, %r15;
	rem.s32 	%r17, %r16, %r2;
	div.s32 	%r18, %r1, %r4;
	rem.s32 	%r19, %r18, %r3;
	mul.lo.s32 	%r20, %r18, %r4;
	sub.s32 	%r21, %r1, %r20;
	mad.lo.s32 	%r22, %r14, %r3, %r19;
	mad.lo.s32 	%r23, %r22, %r2, %r17;
	mad.lo.s32 	%r24, %r23, %r4, %r21;
	mul.wide.s32 	%rd5, %r24, 4;
	add.s64 	%rd6, %rd3, %rd5;
	ld.global.f32 	%f1, [%rd6];
	mul.wide.s32 	%rd7, %r1, 4;
	add.s64 	%rd8, %rd4, %rd7;
	st.global.f32 	[%rd8], %f1;
$L__BB10_2:
	ret;

}
	// .globl	_ZN7cuda_nn21masked_softmax_kernelEPKfPfiiiPKbi
.visible .entry _ZN7cuda_nn21masked_softmax_kernelEPKfPfiiiPKbi(
	.param .u64 .ptr .align 1 _ZN7cuda_nn21masked_softmax_kernelEPKfPfiiiPKbi_param_0,
	.param .u64 .ptr .align 1 _ZN7cuda_nn21masked_softmax_kernelEPKfPfiiiPKbi_param_1,
	.param .u32 _ZN7cuda_nn21masked_softmax_kernelEPKfPfiiiPKbi_param_2,
	.param .u32 _ZN7cuda_nn21masked_softmax_kernelEPKfPfiiiPKbi_param_3,
	.param .u32 _ZN7cuda_nn21masked_softmax_kernelEPKfPfiiiPKbi_param_4,
	.param .u64 .ptr .align 1 _ZN7cuda_nn21masked_softmax_kernelEPKfPfiiiPKbi_param_5,
	.param .u32 _ZN7cuda_nn21masked_softmax_kernelEPKfPfiiiPKbi_param_6
)
{
	.reg .pred 	%p<145>;
	.reg .b16 	%rs<67>;
	.reg .b32 	%r<191>;
	.reg .b32 	%f<603>;
	.reg .b64 	%rd<111>;

	ld.param.u64 	%rd48, [_ZN7cuda_nn21masked_softmax_kernelEPKfPfiiiPKbi_param_0];
	ld.param.u64 	%rd49, [_ZN7cuda_nn21masked_softmax_kernelEPKfPfiiiPKbi_param_1];
	ld.param.u32 	%r91, [_ZN7cuda_nn21masked_softmax_kernelEPKfPfiiiPKbi_param_2];
	ld.param.u32 	%r92, [_ZN7cuda_nn21masked_softmax_kernelEPKfPfiiiPKbi_param_3];
	ld.param.u32 	%r89, [_ZN7cuda_nn21masked_softmax_kernelEPKfPfiiiPKbi_param_4];
	ld.param.u64 	%rd50, [_ZN7cuda_nn21masked_softmax_kernelEPKfPfiiiPKbi_param_5];
	ld.param.u32 	%r90, [_ZN7cuda_nn21masked_softmax_kernelEPKfPfiiiPKbi_param_6];
	cvta.to.global.u64 	%rd1, %rd50;
	mov.u32 	%r93, %ctaid.x;
	mov.u32 	%r94, %ntid.x;
	mov.u32 	%r95, %tid.x;
	mad.lo.s32 	%r1, %r93, %r94, %r95;
	mov.u32 	%r96, %ctaid.y;
	mov.u32 	%r97, %ntid.y;
	mov.u32 	%r98, %tid.y;
	mad.lo.s32 	%r99, %r96, %r97, %r98;
	setp.ge.s32 	%p1, %r1, %r91;
	setp.ge.s32 	%p2, %r99, %r92;
	or.pred  	%p3, %p1, %p2;
	@%p3 bra 	$L__BB11_171;
	cvta.to.global.u64 	%rd2, %rd49;
	cvta.to.global.u64 	%rd3, %rd48;
	mul.lo.s32 	%r100, %r92, %r1;
	mul.lo.s32 	%r101, %r100, %r92;
	cvt.s64.s32 	%rd51, %r101;
	mul.lo.s32 	%r102, %r92, %r99;
	cvt.u64.u32 	%rd52, %r102;
	add.s64 	%rd4, %rd51, %rd52;
	shl.b64 	%rd53, %rd4, 2;
	add.s64 	%rd5, %rd3, %rd53;
	setp.ne.s64 	%p4, %rd50, 0;
	@%p4 bra 	$L__BB11_72;
	and.b32  	%r3, %r92, 15;
	setp.lt.u32 	%p58, %r92, 16;
	mov.f32 	%f568, 0fFF800000;
	mov.b32 	%r170, 0;
	@%p58 bra 	$L__BB11_37;
	and.b32  	%r170, %r92, 2147483632;
	add.s64 	%rd66, %rd53, %rd3;
	add.s64 	%rd102, %rd66, 32;
	mov.f32 	%f568, 0fFF800000;
	mov.b32 	%r168, 0;
$L__BB11_4:
	.pragma "nounroll";
	setp.gt.u32 	%p59, %r168, %r99;
	mov.f32 	%f519, 0fFF800000;
	@%p59 bra 	$L__BB11_6;
	ld.global.f32 	%f519, [%rd102+-32];
$L__BB11_6:
	max.f32 	%f4, %f568, %f519;
	setp.ge.u32 	%p60, %r168, %r99;
	mov.f32 	%f520, 0fFF800000;
	@%p60 bra 	$L__BB11_8;
	ld.global.f32 	%f520, [%rd102+-28];
$L__BB11_8:
	max.f32 	%f7, %f4, %f520;
	add.s32 	%r6, %r168, 2;
	setp.gt.u32 	%p61, %r6, %r99;
	mov.f32 	%f521, 0fFF800000;
	@%p61 bra 	$L__BB11_10;
	ld.global.f32 	%f521, [%rd102+-24];
$L__BB11_10:
	max.f32 	%f10, %f7, %f521;
	add.s32 	%r7, %r6, 1;
	setp.gt.u32 	%p62, %r7, %r99;
	mov.f32 	%f522, 0fFF800000;
	@%p62 bra 	$L__BB11_12;
	ld.global.f32 	%f522, [%rd102+-20];
$L__BB11_12:
	max.f32 	%f13, %f10, %f522;
	add.s32 	%r8, %r7, 1;
	setp.gt.u32 	%p63, %r8, %r99;
	mov.f32 	%f523, 0fFF800000;
	@%p63 bra 	$L__BB11_14;
	ld.global.f32 	%f523, [%rd102+-16];
$L__BB11_14:
	max.f32 	%f16, %f13, %f523;
	add.s32 	%r9, %r8, 1;
	setp.gt.u32 	%p64, %r9, %r99;
	mov.f32 	%f524, 0fFF800000;
	@%p64 bra 	$L__BB11_16;
	ld.global.f32 	%f524, [%rd102+-12];
$L__BB11_16:
	max.f32 	%f19, %f16, %f524;
	add.s32 	%r10, %r9, 1;
	setp.gt.u32 	%p65, %r10, %r99;
	mov.f32 	%f525, 0fFF800000;
	@%p65 bra 	$L__BB11_18;
	ld.global.f32 	%f525, [%rd102+-8];
$L__BB11_18:
	max.f32 	%f22, %f19, %f525;
	add.s32 	%r11, %r10, 1;
	setp.gt.u32 	%p66, %r11, %r99;
	mov.f32 	%f526, 0fFF800000;
	@%p66 bra 	$L__BB11_20;
	ld.global.f32 	%f526, [%rd102+-4];
$L__BB11_20:
	max.f32 	%f25, %f22, %f526;
	add.s32 	%r12, %r11, 1;
	setp.gt.u32 	%p67, %r12, %r99;
	mov.f32 	%f527, 0fFF800000;
	@%p67 bra 	$L__BB11_22;
	ld.global.f32 	%f527, [%rd102];
$L__BB11_22:
	max.f32 	%f28, %f25, %f527;
	add.s32 	%r13, %r12, 1;
	setp.gt.u32 	%p68, %r13, %r99;
	mov.f32 	%f528, 0fFF800000;
	@%p68 bra 	$L__BB11_24;
	ld.global.f32 	%f528, [%rd102+4];
$L__BB11_24:
	max.f32 	%f31, %f28, %f528;
	add.s32 	%r14, %r13, 1;
	setp.gt.u32 	%p69, %r14, %r99;
	mov.f32 	%f529, 0fFF800000;
	@%p69 bra 	$L__BB11_26;
	ld.global.f32 	%f529, [%rd102+8];
$L__BB11_26:
	max.f32 	%f34, %f31, %f529;
	add.s32 	%r15, %r14, 1;
	setp.gt.u32 	%p70, %r15, %r99;
	mov.f32 	%f530, 0fFF800000;
	@%p70 bra 	$L__BB11_28;
	ld.global.f32 	%f530, [%rd102+12];
$L__BB11_28:
	max.f32 	%f37, %f34, %f530;
	add.s32 	%r16, %r15, 1;
	setp.gt.u32 	%p71, %r16, %r99;
	mov.f32 	%f531, 0fFF800000;
	@%p71 bra 	$L__BB11_30;
	ld.global.f32 	%f531, [%rd102+16];
$L__BB11_30:
	max.f32 	%f40, %f37, %f531;
	add.s32 	%r17, %r16, 1;
	setp.gt.u32 	%p72, %r17, %r99;
	mov.f32 	%f532, 0fFF800000;
	@%p72 bra 	$L__BB11_32;
	ld.global.f32 	%f532, [%rd102+20];
$L__BB11_32:
	max.f32 	%f43, %f40, %f532;
	add.s32 	%r18, %r17, 1;
	setp.gt.u32 	%p73, %r18, %r99;
	mov.f32 	%f533, 0fFF800000;
	@%p73 bra 	$L__BB11_34;
	ld.global.f32 	%f533, [%rd102+24];
$L__BB11_34:
	max.f32 	%f46, %f43, %f533;
	add.s32 	%r19, %r18, 1;
	setp.gt.u32 	%p74, %r19, %r99;
	mov.f32 	%f534, 0fFF800000;
	@%p74 bra 	$L__BB11_36;
	ld.global.f32 	%f534, [%rd102+28];
$L__BB11_36:
	max.f32 	%f568, %f46, %f534;
	add.s64 	%rd102, %rd102, 64;
	add.s32 	%r168, %r19, 1;
	setp.ne.s32 	%p75, %r168, %r170;
	@%p75 bra 	$L__BB11_4;
$L__BB11_37:
	setp.eq.s32 	%p76, %r3, 0;
	@%p76 bra 	$L__BB11_113;
	and.b32  	%r22, %r92, 7;
	setp.lt.u32 	%p77, %r3, 8;
	@%p77 bra 	$L__BB11_56;
	setp.gt.u32 	%p78, %r170, %r99;
	mul.wide.u32 	%rd67, %r170, 4;
	add.s64 	%rd9, %rd5, %rd67;
	mov.f32 	%f537, 0fFF800000;
	@%p78 bra 	$L__BB11_41;
	ld.global.f32 	%f537, [%rd9];
$L__BB11_41:
	max.f32 	%f54, %f568, %f537;
	setp.ge.u32 	%p79, %r170, %r99;
	mov.f32 	%f538, 0fFF800000;
	@%p79 bra 	$L__BB11_43;
	ld.global.f32 	%f538, [%rd9+4];
$L__BB11_43:
	max.f32 	%f57, %f54, %f538;
	add.s32 	%r117, %r170, 2;
	setp.gt.u32 	%p80, %r117, %r99;
	mov.f32 	%f539, 0fFF800000;
	@%p80 bra 	$L__BB11_45;
	ld.global.f32 	%f539, [%rd9+8];
$L__BB11_45:
	max.f32 	%f60, %f57, %f539;
	add.s32 	%r118, %r170, 3;
	setp.gt.u32 	%p81, %r118, %r99;
	mov.f32 	%f540, 0fFF800000;
	@%p81 bra 	$L__BB11_47;
	ld.global.f32 	%f540, [%rd9+12];
$L__BB11_47:
	max.f32 	%f63, %f60, %f540;
	add.s32 	%r119, %r170, 4;
	setp.gt.u32 	%p82, %r119, %r99;
	mov.f32 	%f541, 0fFF800000;
	@%p82 bra 	$L__BB11_49;
	ld.global.f32 	%f541, [%rd9+16];
$L__BB11_49:
	max.f32 	%f66, %f63, %f541;
	add.s32 	%r120, %r170, 5;
	setp.gt.u32 	%p83, %r120, %r99;
	mov.f32 	%f542, 0fFF800000;
	@%p83 bra 	$L__BB11_51;
	ld.global.f32 	%f542, [%rd9+20];
$L__BB11_51:
	max.f32 	%f69, %f66, %f542;
	add.s32 	%r121, %r170, 6;
	setp.gt.u32 	%p84, %r121, %r99;
	mov.f32 	%f543, 0fFF800000;
	@%p84 bra 	$L__BB11_53;
	ld.global.f32 	%f543, [%rd9+24];
$L__BB11_53:
	max.f32 	%f72, %f69, %f543;
	add.s32 	%r122, %r170, 7;
	setp.gt.u32 	%p85, %r122, %r99;
	mov.f32 	%f544, 0fFF800000;
	@%p85 bra 	$L__BB11_55;
	ld.global.f32 	%f544, [%rd9+28];
$L__BB11_55:
	max.f32 	%f568, %f72, %f544;
	add.s32 	%r170, %r170, 8;
$L__BB11_56:
	setp.eq.s32 	%p86, %r22, 0;
	@%p86 bra 	$L__BB11_113;
	and.b32  	%r25, %r92, 3;
	setp.lt.u32 	%p87, %r22, 4;
	@%p87 bra 	$L__BB11_67;
	setp.gt.u32 	%p88, %r170, %r99;
	mul.wide.u32 	%rd68, %r170, 4;
	add.s64 	%rd10, %rd5, %rd68;
	mov.f32 	%f547, 0fFF800000;
	@%p88 bra 	$L__BB11_60;
	ld.global.f32 	%f547, [%rd10];
$L__BB11_60:
	max.f32 	%f80, %f568, %f547;
	setp.ge.u32 	%p89, %r170, %r99;
	mov.f32 	%f548, 0fFF800000;
	@%p89 bra 	$L__BB11_62;
	ld.global.f32 	%f548, [%rd10+4];
$L__BB11_62:
	max.f32 	%f83, %f80, %f548;
	add.s32 	%r123, %r170, 2;
	setp.gt.u32 	%p90, %r123, %r99;
	mov.f32 	%f549, 0fFF800000;
	@%p90 bra 	$L__BB11_64;
	ld.global.f32 	%f549, [%rd10+8];
$L__BB11_64:
	max.f32 	%f86, %f83, %f549;
	add.s32 	%r124, %r170, 3;
	setp.gt.u32 	%p91, %r124, %r99;
	mov.f32 	%f550, 0fFF800000;
	@%p91 bra 	$L__BB11_66;
	ld.global.f32 	%f550, [%rd10+12];
$L__BB11_66:
	max.f32 	%f568, %f86, %f550;
	add.s32 	%r170, %r170, 4;
$L__BB11_67:
	setp.eq.s32 	%p92, %r25, 0;
	@%p92 bra 	$L__BB11_113;
	mul.wide.u32 	%rd70, %r170, 4;
	add.s64 	%rd71, %rd53, %rd70;
	add.s64 	%rd103, %rd3, %rd71;
	neg.s32 	%r172, %r25;
$L__BB11_69:
	.pragma "nounroll";
	setp.gt.u32 	%p93, %r170, %r99;
	mov.f32 	%f554, 0fFF800000;
	@%p93 bra 	$L__BB11_71;
	ld.global.f32 	%f554, [%rd103];
$L__BB11_71:
	max.f32 	%f568, %f568, %f554;
	add.s32 	%r170, %r170, 1;
	add.s64 	%rd103, %rd103, 4;
	add.s32 	%r172, %r172, 1;
	setp.eq.s32 	%p94, %r172, 0;
	@%p94 bra 	$L__BB11_113;
	bra.uni 	$L__BB11_69;
$L__BB11_72:
	and.b32  	%r33, %r92, 7;
	setp.lt.u32 	%p5, %r92, 8;
	mov.f32 	%f568, 0fFF800000;
	mov.b32 	%r174, 0;
	@%p5 bra 	$L__BB11_91;
	and.b32  	%r174, %r92, 2147483640;
	div.s32 	%r105, %r1, %r89;
	mul.lo.s32 	%r180, %r105, %r90;
	add.s64 	%rd55, %rd53, %rd3;
	add.s64 	%rd106, %rd55, 16;
	add.s64 	%rd15, %rd1, 3;
	mov.f32 	%f568, 0fFF800000;
	mov.b32 	%r181, 0;
$L__BB11_74:
	.pragma "nounroll";
	cvt.s64.s32 	%rd56, %r180;
	add.s64 	%rd32, %rd15, %rd56;
	ld.global.u8 	%rs1, [%rd32+-3];
	setp.eq.s16 	%p6, %rs1, 0;
	setp.gt.u32 	%p7, %r181, %r99;
	mov.f32 	%f582, 0fFF800000;
	or.pred  	%p8, %p7, %p6;
	@%p8 bra 	$L__BB11_76;
	ld.global.f32 	%f582, [%rd106+-16];
$L__BB11_76:
	max.f32 	%f153, %f568, %f582;
	ld.global.u8 	%rs4, [%rd32+-2];
	setp.eq.s16 	%p9, %rs4, 0;
	setp.ge.u32 	%p10, %r181, %r99;
	mov.f32 	%f583, 0fFF800000;
	or.pred  	%p11, %p10, %p9;
	@%p11 bra 	$L__BB11_78;
	ld.global.f32 	%f583, [%rd106+-12];
$L__BB11_78:
	max.f32 	%f156, %f153, %f583;
	ld.global.u8 	%rs7, [%rd32+-1];
	setp.eq.s16 	%p12, %rs7, 0;
	add.s32 	%r56, %r181, 2;
	setp.gt.u32 	%p13, %r56, %r99;
	mov.f32 	%f584, 0fFF800000;
	or.pred  	%p14, %p13, %p12;
	@%p14 bra 	$L__BB11_80;
	ld.global.f32 	%f584, [%rd106+-8];
$L__BB11_80:
	max.f32 	%f159, %f156, %f584;
	ld.global.u8 	%rs10, [%rd32];
	setp.eq.s16 	%p15, %rs10, 0;
	add.s32 	%r57, %r56, 1;
	setp.gt.u32 	%p16, %r57, %r99;
	mov.f32 	%f585, 0fFF800000;
	or.pred  	%p17, %p16, %p15;
	@%p17 bra 	$L__BB11_82;
	ld.global.f32 	%f585, [%rd106+-4];
$L__BB11_82:
	max.f32 	%f162, %f159, %f585;
	ld.global.u8 	%rs13, [%rd32+1];
	setp.eq.s16 	%p18, %rs13, 0;
	add.s32 	%r58, %r57, 1;
	setp.gt.u32 	%p19, %r58, %r99;
	mov.f32 	%f586, 0fFF800000;
	or.pred  	%p20, %p19, %p18;
	@%p20 bra 	$L__BB11_84;
	ld.global.f32 	%f586, [%rd106];
$L__BB11_84:
	max.f32 	%f165, %f162, %f586;
	ld.global.u8 	%rs16, [%rd32+2];
	setp.eq.s16 	%p21, %rs16, 0;
	add.s32 	%r59, %r58, 1;
	setp.gt.u32 	%p22, %r59, %r99;
	mov.f32 	%f587, 0fFF800000;
	or.pred  	%p23, %p22, %p21;
	@%p23 bra 	$L__BB11_86;
	ld.global.f32 	%f587, [%rd106+4];
$L__BB11_86:
	max.f32 	%f168, %f165, %f587;
	ld.global.u8 	%rs19, [%rd32+3];
	setp.eq.s16 	%p24, %rs19, 0;
	add.s32 	%r60, %r59, 1;
	setp.gt.u32 	%p25, %r60, %r99;
	mov.f32 	%f588, 0fFF800000;
	or.pred  	%p26, %p25, %p24;
	@%p26 bra 	$L__BB11_88;
	ld.global.f32 	%f588, [%rd106+8];
$L__BB11_88:
	max.f32 	%f171, %f168, %f588;
	ld.global.u8 	%rs22, [%rd32+4];
	setp.eq.s16 	%p27, %rs22, 0;
	add.s32 	%r61, %r60, 1;
	setp.gt.u32 	%p28, %r61, %r99;
	mov.f32 	%f589, 0fFF800000;
	or.pred  	%p29, %p28, %p27;
	@%p29 bra 	$L__BB11_90;
	ld.global.f32 	%f589, [%rd106+12];
$L__BB11_90:
	max.f32 	%f568, %f171, %f589;
	add.s64 	%rd106, %rd106, 32;
	add.s32 	%r180, %r180, 8;
	add.s32 	%r181, %r61, 1;
	setp.eq.s32 	%p30, %r181, %r174;
	@%p30 bra 	$L__BB11_91;
	bra.uni 	$L__BB11_74;
$L__BB11_91:
	setp.eq.s32 	%p31, %r33, 0;
	@%p31 bra 	$L__BB11_113;
	and.b32  	%r37, %r92, 3;
	setp.lt.u32 	%p32, %r33, 4;
	@%p32 bra 	$L__BB11_102;
	div.s32 	%r106, %r1, %r89;
	mad.lo.s32 	%r107, %r106, %r90, %r174;
	cvt.s64.s32 	%rd57, %r107;
	add.s64 	%rd16, %rd1, %rd57;
	ld.global.u8 	%rs25, [%rd16];
	setp.eq.s16 	%p33, %rs25, 0;
	setp.gt.u32 	%p34, %r174, %r99;
	mul.wide.u32 	%rd58, %r174, 4;
	add.s64 	%rd17, %rd5, %rd58;
	mov.f32 	%f557, 0fFF800000;
	or.pred  	%p35, %p34, %p33;
	@%p35 bra 	$L__BB11_95;
	ld.global.f32 	%f557, [%rd17];
$L__BB11_95:
	max.f32 	%f100, %f568, %f557;
	ld.global.u8 	%rs28, [%rd16+1];
	setp.eq.s16 	%p36, %rs28, 0;
	setp.ge.u32 	%p37, %r174, %r99;
	mov.f32 	%f558, 0fFF800000;
	or.pred  	%p38, %p37, %p36;
	@%p38 bra 	$L__BB11_97;
	ld.global.f32 	%f558, [%rd17+4];
$L__BB11_97:
	max.f32 	%f103, %f100, %f558;
	add.s32 	%r108, %r174, 2;
	ld.global.u8 	%rs31, [%rd16+2];
	setp.eq.s16 	%p39, %rs31, 0;
	setp.gt.u32 	%p40, %r108, %r99;
	mov.f32 	%f559, 0fFF800000;
	or.pred  	%p41, %p40, %p39;
	@%p41 bra 	$L__BB11_99;
	ld.global.f32 	%f559, [%rd17+8];
$L__BB11_99:
	max.f32 	%f106, %f103, %f559;
	add.s32 	%r109, %r174, 3;
	ld.global.u8 	%rs34, [%rd16+3];
	setp.eq.s16 	%p42, %rs34, 0;
	setp.gt.u32 	%p43, %r109, %r99;
	mov.f32 	%f560, 0fFF800000;
	or.pred  	%p44, %p43, %p42;
	@%p44 bra 	$L__BB11_101;
	ld.global.f32 	%f560, [%rd17+12];
$L__BB11_101:
	max.f32 	%f568, %f106, %f560;
	add.s32 	%r174, %r174, 4;
$L__BB11_102:
	setp.eq.s32 	%p45, %r37, 0;
	@%p45 bra 	$L__BB11_113;
	setp.eq.s32 	%p46, %r37, 1;
	@%p46 bra 	$L__BB11_109;
	div.s32 	%r110, %r1, %r89;
	mad.lo.s32 	%r111, %r110, %r90, %r174;
	cvt.s64.s32 	%rd59, %r111;
	add.s64 	%rd18, %rd1, %rd59;
	ld.global.u8 	%rs37, [%rd18];
	setp.eq.s16 	%p47, %rs37, 0;
	setp.gt.u32 	%p48, %r174, %r99;
	mul.wide.u32 	%rd60, %r174, 4;
	add.s64 	%rd19, %rd5, %rd60;
	mov.f32 	%f563, 0fFF800000;
	or.pred  	%p49, %p48, %p47;
	@%p49 bra 	$L__BB11_106;
	ld.global.f32 	%f563, [%rd19];
$L__BB11_106:
	max.f32 	%f114, %f568, %f563;
	ld.global.u8 	%rs40, [%rd18+1];
	setp.eq.s16 	%p50, %rs40, 0;
	setp.ge.u32 	%p51, %r174, %r99;
	mov.f32 	%f564, 0fFF800000;
	or.pred  	%p52, %p51, %p50;
	@%p52 bra 	$L__BB11_108;
	ld.global.f32 	%f564, [%rd19+4];
$L__BB11_108:
	max.f32 	%f568, %f114, %f564;
	add.s32 	%r174, %r174, 2;
$L__BB11_109:
	and.b32  	%r112, %r92, 1;
	setp.eq.b32 	%p53, %r112, 1;
	not.pred 	%p54, %p53;
	@%p54 bra 	$L__BB11_113;
	div.s32 	%r113, %r1, %r89;
	mad.lo.s32 	%r114, %r113, %r90, %r174;
	cvt.s64.s32 	%rd61, %r114;
	add.s64 	%rd62, %rd1, %rd61;
	ld.global.u8 	%rs43, [%rd62];
	setp.eq.s16 	%p55, %rs43, 0;
	setp.gt.u32 	%p56, %r174, %r99;
	mov.f32 	%f567, 0fFF800000;
	or.pred  	%p57, %p56, %p55;
	@%p57 bra 	$L__BB11_112;
	mul.wide.u32 	%rd63, %r174, 4;
	add.s64 	%rd64, %rd5, %rd63;
	ld.global.f32 	%f567, [%rd64];
$L__BB11_112:
	max.f32 	%f568, %f568, %f567;
$L__BB11_113:
	add.s64 	%rd20, %rd2, %rd53;
	setp.ne.s64 	%p95, %rd50, 0;
	@%p95 bra 	$L__BB11_136;
	add.s32 	%r149, %r92, -1;
	and.b32  	%r42, %r92, 3;
	setp.lt.u32 	%p123, %r149, 3;
	mov.f32 	%f602, 0f00000000;
	mov.b32 	%r179, 0;
	@%p123 bra 	$L__BB11_125;
	and.b32  	%r179, %r92, 2147483644;
	add.s64 	%rd86, %rd53, 8;
	add.s64 	%rd105, %rd3, %rd86;
	add.s64 	%rd104, %rd2, %rd86;
	mov.f32 	%f602, 0f00000000;
	mov.b32 	%r177, 0;
$L__BB11_116:
	.pragma "nounroll";
	setp.gt.u32 	%p124, %r177, %r99;
	mov.f32 	%f570, 0f00000000;
	@%p124 bra 	$L__BB11_118;
	ld.global.f32 	%f362, [%rd105+-8];
	sub.f32 	%f363, %f362, %f568;
	fma.rn.f32 	%f364, %f363, 0f3BBB989D, 0f3F000000;
	cvt.sat.f32.f32 	%f365, %f364;
	mov.f32 	%f366, 0f4B400001;
	mov.f32 	%f367, 0f437C0000;
	fma.rm.f32 	%f368, %f365, %f367, %f366;
	add.f32 	%f369, %f368, 0fCB40007F;
	neg.f32 	%f370, %f369;
	fma.rn.f32 	%f371, %f363, 0f3FB8AA3B, %f370;
	fma.rn.f32 	%f372, %f363, 0f32A57060, %f371;
	mov.b32 	%r151, %f368;
	shl.b32 	%r152, %r151, 23;
	mov.b32 	%f373, %r152;
	ex2.approx.ftz.f32 	%f374, %f372;
	mul.f32 	%f570, %f374, %f373;
$L__BB11_118:
	st.global.f32 	[%rd104+-8], %f570;
	add.f32 	%f127, %f602, %f570;
	setp.ge.u32 	%p125, %r177, %r99;
	mov.f32 	%f571, 0f00000000;
	@%p125 bra 	$L__BB11_120;
	ld.global.f32 	%f376, [%rd105+-4];
	sub.f32 	%f377, %f376, %f568;
	fma.rn.f32 	%f378, %f377, 0f3BBB989D, 0f3F000000;
	cvt.sat.f32.f32 	%f379, %f378;
	mov.f32 	%f380, 0f4B400001;
	mov.f32 	%f381, 0f437C0000;
	fma.rm.f32 	%f382, %f379, %f381, %f380;
	add.f32 	%f383, %f382, 0fCB40007F;
	neg.f32 	%f384, %f383;
	fma.rn.f32 	%f385, %f377, 0f3FB8AA3B, %f384;
	fma.rn.f32 	%f386, %f377, 0f32A57060, %f385;
	mov.b32 	%r153, %f382;
	shl.b32 	%r154, %r153, 23;
	mov.b32 	%f387, %r154;
	ex2.approx.ftz.f32 	%f388, %f386;
	mul.f32 	%f571, %f388, %f387;
$L__BB11_120:
	st.global.f32 	[%rd104+-4], %f571;
	add.f32 	%f130, %f127, %f571;
	add.s32 	%r45, %r177, 2;
	setp.gt.u32 	%p126, %r45, %r99;
	mov.f32 	%f572, 0f00000000;
	@%p126 bra 	$L__BB11_122;
	ld.global.f32 	%f390, [%rd105];
	sub.f32 	%f391, %f390, %f568;
	fma.rn.f32 	%f392, %f391, 0f3BBB989D, 0f3F000000;
	cvt.sat.f32.f32 	%f393, %f392;
	mov.f32 	%f394, 0f4B400001;
	mov.f32 	%f395, 0f437C0000;
	fma.rm.f32 	%f396, %f393, %f395, %f394;
	add.f32 	%f397, %f396, 0fCB40007F;
	neg.f32 	%f398, %f397;
	fma.rn.f32 	%f399, %f391, 0f3FB8AA3B, %f398;
	fma.rn.f32 	%f400, %f391, 0f32A57060, %f399;
	mov.b32 	%r155, %f396;
	shl.b32 	%r156, %r155, 23;
	mov.b32 	%f401, %r156;
	ex2.approx.ftz.f32 	%f402, %f400;
	mul.f32 	%f572, %f402, %f401;
$L__BB11_122:
	st.global.f32 	[%rd104], %f572;
	add.f32 	%f133, %f130, %f572;
	add.s32 	%r46, %r45, 1;
	setp.gt.u32 	%p127, %r46, %r99;
	mov.f32 	%f573, 0f00000000;
	@%p127 bra 	$L__BB11_124;
	ld.global.f32 	%f404, [%rd105+4];
	sub.f32 	%f405, %f404, %f568;
	fma.rn.f32 	%f406, %f405, 0f3BBB989D, 0f3F000000;
	cvt.sat.f32.f32 	%f407, %f406;
	mov.f32 	%f408, 0f4B400001;
	mov.f32 	%f409, 0f437C0000;
	fma.rm.f32 	%f410, %f407, %f409, %f408;
	add.f32 	%f411, %f410, 0fCB40007F;
	neg.f32 	%f412, %f411;
	fma.rn.f32 	%f413, %f405, 0f3FB8AA3B, %f412;
	fma.rn.f32 	%f414, %f405, 0f32A57060, %f413;
	mov.b32 	%r157, %f410;
	shl.b32 	%r158, %r157, 23;
	mov.b32 	%f415, %r158;
	ex2.approx.ftz.f32 	%f416, %f414;
	mul.f32 	%f573, %f416, %f415;
$L__BB11_124:
	st.global.f32 	[%rd104+4], %f573;
	add.f32 	%f602, %f133, %f573;
	add.s64 	%rd105, %rd105, 16;
	add.s64 	%rd104, %rd104, 16;
	add.s32 	%r177, %r46, 1;
	setp.ne.s32 	%p128, %r177, %r179;
	@%p128 bra 	$L__BB11_116;
$L__BB11_125:
	setp.eq.s32 	%p129, %r42, 0;
	@%p129 bra 	$L__BB11_158;
	setp.eq.s32 	%p130, %r42, 1;
	@%p130 bra 	$L__BB11_132;
	setp.gt.u32 	%p131, %r179, %r99;
	mul.wide.u32 	%rd87, %r179, 4;
	add.s64 	%rd27, %rd5, %rd87;
	mov.f32 	%f576, 0f00000000;
	@%p131 bra 	$L__BB11_129;
	ld.global.f32 	%f419, [%rd27];
	sub.f32 	%f420, %f419, %f568;
	fma.rn.f32 	%f421, %f420, 0f3BBB989D, 0f3F000000;
	cvt.sat.f32.f32 	%f422, %f421;
	mov.f32 	%f423, 0f4B400001;
	mov.f32 	%f424, 0f437C0000;
	fma.rm.f32 	%f425, %f422, %f424, %f423;
	add.f32 	%f426, %f425, 0fCB40007F;
	neg.f32 	%f427, %f426;
	fma.rn.f32 	%f428, %f420, 0f3FB8AA3B, %f427;
	fma.rn.f32 	%f429, %f420, 0f32A57060, %f428;
	mov.b32 	%r159, %f425;
	shl.b32 	%r160, %r159, 23;
	mov.b32 	%f430, %r160;
	ex2.approx.ftz.f32 	%f431, %f429;
	mul.f32 	%f576, %f431, %f430;
$L__BB11_129:
	add.s64 	%rd28, %rd20, %rd87;
	st.global.f32 	[%rd28], %f576;
	add.f32 	%f141, %f602, %f576;
	setp.ge.u32 	%p132, %r179, %r99;
	mov.f32 	%f577, 0f00000000;
	@%p132 bra 	$L__BB11_131;
	ld.global.f32 	%f433, [%rd27+4];
	sub.f32 	%f434, %f433, %f568;
	fma.rn.f32 	%f435, %f434, 0f3BBB989D, 0f3F000000;
	cvt.sat.f32.f32 	%f436, %f435;
	mov.f32 	%f437, 0f4B400001;
	mov.f32 	%f438, 0f437C0000;
	fma.rm.f32 	%f439, %f436, %f438, %f437;
	add.f32 	%f440, %f439, 0fCB40007F;
	neg.f32 	%f441, %f440;
	fma.rn.f32 	%f442, %f434, 0f3FB8AA3B, %f441;
	fma.rn.f32 	%f443, %f434, 0f32A57060, %f442;
	mov.b32 	%r161, %f439;
	shl.b32 	%r162, %r161, 23;
	mov.b32 	%f444, %r162;
	ex2.approx.ftz.f32 	%f445, %f443;
	mul.f32 	%f577, %f445, %f444;
$L__BB11_131:
	st.global.f32 	[%rd28+4], %f577;
	add.f32 	%f602, %f141, %f577;
	add.s32 	%r179, %r179, 2;
$L__BB11_132:
	and.b32  	%r163, %r92, 1;
	setp.eq.b32 	%p133, %r163, 1;
	not.pred 	%p134, %p133;
	@%p134 bra 	$L__BB11_158;
	setp.gt.u32 	%p135, %r179, %r99;
	mov.f32 	%f580, 0f00000000;
	@%p135 bra 	$L__BB11_135;
	mul.wide.u32 	%rd89, %r179, 4;
	add.s64 	%rd90, %rd5, %rd89;
	ld.global.f32 	%f447, [%rd90];
	sub.f32 	%f448, %f447, %f568;
	fma.rn.f32 	%f449, %f448, 0f3BBB989D, 0f3F000000;
	cvt.sat.f32.f32 	%f450, %f449;
	mov.f32 	%f451, 0f4B400001;
	mov.f32 	%f452, 0f437C0000;
	fma.rm.f32 	%f453, %f450, %f452, %f451;
	add.f32 	%f454, %f453, 0fCB40007F;
	neg.f32 	%f455, %f454;
	fma.rn.f32 	%f456, %f448, 0f3FB8AA3B, %f455;
	fma.rn.f32 	%f457, %f448, 0f32A57060, %f456;
	mov.b32 	%r164, %f453;
	shl.b32 	%r165, %r164, 23;
	mov.b32 	%f458, %r165;
	ex2.approx.ftz.f32 	%f459, %f457;
	mul.f32 	%f580, %f459, %f458;
$L__BB11_135:
	mul.wide.u32 	%rd91, %r179, 4;
	add.s64 	%rd92, %rd20, %rd91;
	st.global.f32 	[%rd92], %f580;
	add.f32 	%f602, %f602, %f580;
	bra.uni 	$L__BB11_158;
$L__BB11_136:
	add.s32 	%r126, %r92, -1;
	and.b32  	%r51, %r92, 3;
	setp.lt.u32 	%p96, %r126, 3;
	mov.f32 	%f602, 0f00000000;
	mov.b32 	%r184, 0;
	@%p96 bra 	$L__BB11_147;
	and.b32  	%r184, %r92, 2147483644;
	div.s32 	%r128, %r1, %r89;
	mul.lo.s32 	%r182, %r128, %r90;
	add.s64 	%rd74, %rd53, 8;
	add.s64 	%rd108, %rd3, %rd74;
	add.s64 	%rd107, %rd2, %rd74;
	mov.f32 	%f602, 0f00000000;
	mov.b32 	%r183, 0;
$L__BB11_138:
	.pragma "nounroll";
	cvt.s64.s32 	%rd75, %r182;
	add.s64 	%rd36, %rd1, %rd75;
	ld.global.u8 	%rs46, [%rd36];
	setp.eq.s16 	%p97, %rs46, 0;
	setp.gt.u32 	%p98, %r183, %r99;
	mov.f32 	%f591, 0f00000000;
	or.pred  	%p99, %p98, %p97;
	@%p99 bra 	$L__BB11_140;
	ld.global.f32 	%f260, [%rd108+-8];
	sub.f32 	%f261, %f260, %f568;
	fma.rn.f32 	%f262, %f261, 0f3BBB989D, 0f3F000000;
	cvt.sat.f32.f32 	%f263, %f262;
	mov.f32 	%f264, 0f4B400001;
	mov.f32 	%f265, 0f437C0000;
	fma.rm.f32 	%f266, %f263, %f265, %f264;
	add.f32 	%f267, %f266, 0fCB40007F;
	neg.f32 	%f268, %f267;
	fma.rn.f32 	%f269, %f261, 0f3FB8AA3B, %f268;
	fma.rn.f32 	%f270, %f261, 0f32A57060, %f269;
	mov.b32 	%r129, %f266;
	shl.b32 	%r130, %r129, 23;
	mov.b32 	%f271, %r130;
	ex2.approx.ftz.f32 	%f272, %f270;
	mul.f32 	%f591, %f272, %f271;
$L__BB11_140:
	st.global.f32 	[%rd107+-8], %f591;
	add.f32 	%f178, %f602, %f591;
	ld.global.u8 	%rs49, [%rd36+1];
	setp.eq.s16 	%p100, %rs49, 0;
	setp.ge.u32 	%p101, %r183, %r99;
	mov.f32 	%f592, 0f00000000;
	or.pred  	%p102, %p101, %p100;
	@%p102 bra 	$L__BB11_142;
	ld.global.f32 	%f274, [%rd108+-4];
	sub.f32 	%f275, %f274, %f568;
	fma.rn.f32 	%f276, %f275, 0f3BBB989D, 0f3F000000;
	cvt.sat.f32.f32 	%f277, %f276;
	mov.f32 	%f278, 0f4B400001;
	mov.f32 	%f279, 0f437C0000;
	fma.rm.f32 	%f280, %f277, %f279, %f278;
	add.f32 	%f281, %f280, 0fCB40007F;
	neg.f32 	%f282, %f281;
	fma.rn.f32 	%f283, %f275, 0f3FB8AA3B, %f282;
	fma.rn.f32 	%f284, %f275, 0f32A57060, %f283;
	mov.b32 	%r131, %f280;
	shl.b32 	%r132, %r131, 23;
	mov.b32 	%f285, %r132;
	ex2.approx.ftz.f32 	%f286, %f284;
	mul.f32 	%f592, %f286, %f285;
$L__BB11_142:
	st.global.f32 	[%rd107+-4], %f592;
	add.f32 	%f181, %f178, %f592;
	ld.global.u8 	%rs52, [%rd36+2];
	setp.eq.s16 	%p103, %rs52, 0;
	add.s32 	%r66, %r183, 2;
	setp.gt.u32 	%p104, %r66, %r99;
	mov.f32 	%f593, 0f00000000;
	or.pred  	%p105, %p104, %p103;
	@%p105 bra 	$L__BB11_144;
	ld.global.f32 	%f288, [%rd108];
	sub.f32 	%f289, %f288, %f568;
	fma.rn.f32 	%f290, %f289, 0f3BBB989D, 0f3F000000;
	cvt.sat.f32.f32 	%f291, %f290;
	mov.f32 	%f292, 0f4B400001;
	mov.f32 	%f293, 0f437C0000;
	fma.rm.f32 	%f294, %f291, %f293, %f292;
	add.f32 	%f295, %f294, 0fCB40007F;
	neg.f32 	%f296, %f295;
	fma.rn.f32 	%f297, %f289, 0f3FB8AA3B, %f296;
	fma.rn.f32 	%f298, %f289, 0f32A57060, %f297;
	mov.b32 	%r133, %f294;
	shl.b32 	%r134, %r133, 23;
	mov.b32 	%f299, %r134;
	ex2.approx.ftz.f32 	%f300, %f298;
	mul.f32 	%f593, %f300, %f299;
$L__BB11_144:
	st.global.f32 	[%rd107], %f593;
	add.f32 	%f184, %f181, %f593;
	ld.global.u8 	%rs55, [%rd36+3];
	setp.eq.s16 	%p106, %rs55, 0;
	add.s32 	%r67, %r66, 1;
	setp.gt.u32 	%p107, %r67, %r99;
	mov.f32 	%f594, 0f00000000;
	or.pred  	%p108, %p107, %p106;
	@%p108 bra 	$L__BB11_146;
	ld.global.f32 	%f302, [%rd108+4];
	sub.f32 	%f303, %f302, %f568;
	fma.rn.f32 	%f304, %f303, 0f3BBB989D, 0f3F000000;
	cvt.sat.f32.f32 	%f305, %f304;
	mov.f32 	%f306, 0f4B400001;
	mov.f32 	%f307, 0f437C0000;
	fma.rm.f32 	%f308, %f305, %f307, %f306;
	add.f32 	%f309, %f308, 0fCB40007F;
	neg.f32 	%f310, %f309;
	fma.rn.f32 	%f311, %f303, 0f3FB8AA3B, %f310;
	fma.rn.f32 	%f312, %f303, 0f32A57060, %f311;
	mov.b32 	%r135, %f308;
	shl.b32 	%r136, %r135, 23;
	mov.b32 	%f313, %r136;
	ex2.approx.ftz.f32 	%f314, %f312;
	mul.f32 	%f594, %f314, %f313;
$L__BB11_146:
	st.global.f32 	[%rd107+4], %f594;
	add.f32 	%f602, %f184, %f594;
	add.s32 	%r182, %r182, 4;
	add.s64 	%rd108, %rd108, 16;
	add.s64 	%rd107, %rd107, 16;
	add.s32 	%r183, %r67, 1;
	setp.ne.s32 	%p109, %r183, %r184;
	@%p109 bra 	$L__BB11_138;
$L__BB11_147:
	setp.eq.s32 	%p110, %r51, 0;
	@%p110 bra 	$L__BB11_158;
	setp.eq.s32 	%p111, %r51, 1;
	@%p111 bra 	$L__BB11_154;
	div.s32 	%r137, %r1, %r89;
	mad.lo.s32 	%r138, %r137, %r90, %r184;
	cvt.s64.s32 	%rd76, %r138;
	add.s64 	%rd39, %rd1, %rd76;
	ld.global.u8 	%rs58, [%rd39];
	setp.eq.s16 	%p112, %rs58, 0;
	setp.gt.u32 	%p113, %r184, %r99;
	mul.wide.u32 	%rd77, %r184, 4;
	add.s64 	%rd40, %rd5, %rd77;
	mov.f32 	%f597, 0f00000000;
	or.pred  	%p114, %p113, %p112;
	@%p114 bra 	$L__BB11_151;
	ld.global.f32 	%f317, [%rd40];
	sub.f32 	%f318, %f317, %f568;
	fma.rn.f32 	%f319, %f318, 0f3BBB989D, 0f3F000000;
	cvt.sat.f32.f32 	%f320, %f319;
	mov.f32 	%f321, 0f4B400001;
	mov.f32 	%f322, 0f437C0000;
	fma.rm.f32 	%f323, %f320, %f322, %f321;
	add.f32 	%f324, %f323, 0fCB40007F;
	neg.f32 	%f325, %f324;
	fma.rn.f32 	%f326, %f318, 0f3FB8AA3B, %f325;
	fma.rn.f32 	%f327, %f318, 0f32A57060, %f326;
	mov.b32 	%r139, %f323;
	shl.b32 	%r140, %r139, 23;
	mov.b32 	%f328, %r140;
	ex2.approx.ftz.f32 	%f329, %f327;
	mul.f32 	%f597, %f329, %f328;
$L__BB11_151:
	add.s64 	%rd41, %rd20, %rd77;
	st.global.f32 	[%rd41], %f597;
	add.f32 	%f192, %f602, %f597;
	ld.global.u8 	%rs61, [%rd39+1];
	setp.eq.s16 	%p115, %rs61, 0;
	setp.ge.u32 	%p116, %r184, %r99;
	mov.f32 	%f598, 0f00000000;
	or.pred  	%p117, %p116, %p115;
	@%p117 bra 	$L__BB11_153;
	ld.global.f32 	%f331, [%rd40+4];
	sub.f32 	%f332, %f331, %f568;
	fma.rn.f32 	%f333, %f332, 0f3BBB989D, 0f3F000000;
	cvt.sat.f32.f32 	%f334, %f333;
	mov.f32 	%f335, 0f4B400001;
	mov.f32 	%f336, 0f437C0000;
	fma.rm.f32 	%f337, %f334, %f336, %f335;
	add.f32 	%f338, %f337, 0fCB40007F;
	neg.f32 	%f339, %f338;
	fma.rn.f32 	%f340, %f332, 0f3FB8AA3B, %f339;
	fma.rn.f32 	%f341, %f332, 0f32A57060, %f340;
	mov.b32 	%r141, %f337;
	shl.b32 	%r142, %r141, 23;
	mov.b32 	%f342, %r142;
	ex2.approx.ftz.f32 	%f343, %f341;
	mul.f32 	%f598, %f343, %f342;
$L__BB11_153:
	st.global.f32 	[%rd41+4], %f598;
	add.f32 	%f602, %f192, %f598;
	add.s32 	%r184, %r184, 2;
$L__BB11_154:
	and.b32  	%r143, %r92, 1;
	setp.eq.b32 	%p118, %r143, 1;
	not.pred 	%p119, %p118;
	@%p119 bra 	$L__BB11_158;
	div.s32 	%r144, %r1, %r89;
	mad.lo.s32 	%r145, %r144, %r90, %r184;
	cvt.s64.s32 	%rd79, %r145;
	add.s64 	%rd80, %rd1, %rd79;
	ld.global.u8 	%rs64, [%rd80];
	setp.eq.s16 	%p120, %rs64, 0;
	setp.gt.u32 	%p121, %r184, %r99;
	mov.f32 	%f601, 0f00000000;
	or.pred  	%p122, %p121, %p120;
	@%p122 bra 	$L__BB11_157;
	mul.wide.u32 	%rd81, %r184, 4;
	add.s64 	%rd82, %rd5, %rd81;
	ld.global.f32 	%f345, [%rd82];
	sub.f32 	%f346, %f345, %f568;
	fma.rn.f32 	%f347, %f346, 0f3BBB989D, 0f3F000000;
	cvt.sat.f32.f32 	%f348, %f347;
	mov.f32 	%f349, 0f4B400001;
	mov.f32 	%f350, 0f437C0000;
	fma.rm.f32 	%f351, %f348, %f350, %f349;
	add.f32 	%f352, %f351, 0fCB40007F;
	neg.f32 	%f353, %f352;
	fma.rn.f32 	%f354, %f346, 0f3FB8AA3B, %f353;
	fma.rn.f32 	%f355, %f346, 0f32A57060, %f354;
	mov.b32 	%r146, %f351;
	shl.b32 	%r147, %r146, 23;
	mov.b32 	%f356, %r147;
	ex2.approx.ftz.f32 	%f357, %f355;
	mul.f32 	%f601, %f357, %f356;
$L__BB11_157:
	mul.wide.u32 	%rd83, %r184, 4;
	add.s64 	%rd84, %rd20, %rd83;
	st.global.f32 	[%rd84], %f601;
	add.f32 	%f602, %f602, %f601;
$L__BB11_158:
	setp.leu.f32 	%p136, %f602, 0f00000000;
	@%p136 bra 	$L__BB11_171;
	add.s32 	%r167, %r92, -1;
	and.b32  	%r73, %r92, 15;
	setp.lt.u32 	%p137, %r167, 15;
	mov.b32 	%r188, 0;
	@%p137 bra 	$L__BB11_162;
	and.b32  	%r188, %r92, 2147483632;
	neg.s32 	%r186, %r188;
	add.s64 	%rd94, %rd53, %rd2;
	add.s64 	%rd109, %rd94, 32;
$L__BB11_161:
	.pragma "nounroll";
	ld.global.f32 	%f460, [%rd109+-32];
	div.rn.f32 	%f461, %f460, %f602;
	st.global.f32 	[%rd109+-32], %f461;
	ld.global.f32 	%f462, [%rd109+-28];
	div.rn.f32 	%f463, %f462, %f602;
	st.global.f32 	[%rd109+-28], %f463;
	ld.global.f32 	%f464, [%rd109+-24];
	div.rn.f32 	%f465, %f464, %f602;
	st.global.f32 	[%rd109+-24], %f465;
	ld.global.f32 	%f466, [%rd109+-20];
	div.rn.f32 	%f467, %f466, %f602;
	st.global.f32 	[%rd109+-20], %f467;
	ld.global.f32 	%f468, [%rd109+-16];
	div.rn.f32 	%f469, %f468, %f602;
	st.global.f32 	[%rd109+-16], %f469;
	ld.global.f32 	%f470, [%rd109+-12];
	div.rn.f32 	%f471, %f470, %f602;
	st.global.f32 	[%rd109+-12], %f471;
	ld.global.f32 	%f472, [%rd109+-8];
	div.rn.f32 	%f473, %f472, %f602;
	st.global.f32 	[%rd109+-8], %f473;
	ld.global.f32 	%f474, [%rd109+-4];
	div.rn.f32 	%f475, %f474, %f602;
	st.global.f32 	[%rd109+-4], %f475;
	ld.global.f32 	%f476, [%rd109];
	div.rn.f32 	%f477, %f476, %f602;
	st.global.f32 	[%rd109], %f477;
	ld.global.f32 	%f478, [%rd109+4];
	div.rn.f32 	%f479, %f478, %f602;
	st.global.f32 	[%rd109+4], %f479;
	ld.global.f32 	%f480, [%rd109+8];
	div.rn.f32 	%f481, %f480, %f602;
	st.global.f32 	[%rd109+8], %f481;
	ld.global.f32 	%f482, [%rd109+12];
	div.rn.f32 	%f483, %f482, %f602;
	st.global.f32 	[%rd109+12], %f483;
	ld.global.f32 	%f484, [%rd109+16];
	div.rn.f32 	%f485, %f484, %f602;
	st.global.f32 	[%rd109+16], %f485;
	ld.global.f32 	%f486, [%rd109+20];
	div.rn.f32 	%f487, %f486, %f602;
	st.global.f32 	[%rd109+20], %f487;
	ld.global.f32 	%f488, [%rd109+24];
	div.rn.f32 	%f489, %f488, %f602;
	st.global.f32 	[%rd109+24], %f489;
	ld.global.f32 	%f490, [%rd109+28];
	div.rn.f32 	%f491, %f490, %f602;
	st.global.f32 	[%rd109+28], %f491;
	add.s32 	%r186, %r186, 16;
	add.s64 	%rd109, %rd109, 64;
	setp.ne.s32 	%p138, %r186, 0;
	@%p138 bra 	$L__BB11_161;
$L__BB11_162:
	setp.eq.s32 	%p139, %r73, 0;
	@%p139 bra 	$L__BB11_171;
	and.b32  	%r79, %r92, 7;
	setp.lt.u32 	%p140, %r73, 8;
	@%p140 bra 	$L__BB11_165;
	mul.wide.u32 	%rd95, %r188, 4;
	add.s64 	%rd96, %rd20, %rd95;
	ld.global.f32 	%f492, [%rd96];
	div.rn.f32 	%f493, %f492, %f602;
	st.global.f32 	[%rd96], %f493;
	ld.global.f32 	%f494, [%rd96+4];
	div.rn.f32 	%f495, %f494, %f602;
	st.global.f32 	[%rd96+4], %f495;
	ld.global.f32 	%f496, [%rd96+8];
	div.rn.f32 	%f497, %f496, %f602;
	st.global.f32 	[%rd96+8], %f497;
	ld.global.f32 	%f498, [%rd96+12];
	div.rn.f32 	%f499, %f498, %f602;
	st.global.f32 	[%rd96+12], %f499;
	ld.global.f32 	%f500, [%rd96+16];
	div.rn.f32 	%f501, %f500, %f602;
	st.global.f32 	[%rd96+16], %f501;
	ld.global.f32 	%f502, [%rd96+20];
	div.rn.f32 	%f503, %f502, %f602;
	st.global.f32 	[%rd96+20], %f503;
	ld.global.f32 	%f504, [%rd96+24];
	div.rn.f32 	%f505, %f504, %f602;
	st.global.f32 	[%rd96+24], %f505;
	ld.global.f32 	%f506, [%rd96+28];
	div.rn.f32 	%f507, %f506, %f602;
	st.global.f32 	[%rd96+28], %f507;
	add.s32 	%r188, %r188, 8;
$L__BB11_165:
	setp.eq.s32 	%p141, %r79, 0;
	@%p141 bra 	$L__BB11_171;
	and.b32  	%r82, %r92, 3;
	setp.lt.u32 	%p142, %r79, 4;
	@%p142 bra 	$L__BB11_168;
	mul.wide.u32 	%rd97, %r188, 4;
	add.s64 	%rd98, %rd20, %rd97;
	ld.global.f32 	%f508, [%rd98];
	div.rn.f32 	%f509, %f508, %f602;
	st.global.f32 	[%rd98], %f509;
	ld.global.f32 	%f510, [%rd98+4];
	div.rn.f32 	%f511, %f510, %f602;
	st.global.f32 	[%rd98+4], %f511;
	ld.global.f32 	%f512, [%rd98+8];
	div.rn.f32 	%f513, %f512, %f602;
	st.global.f32 	[%rd98+8], %f513;
	ld.global.f32 	%f514, [%rd98+12];
	div.rn.f32 	%f515, %f514, %f602;
	st.global.f32 	[%rd98+12], %f515;
	add.s32 	%r188, %r188, 4;
$L__BB11_168:
	setp.eq.s32 	%p143, %r82, 0;
	@%p143 bra 	$L__BB11_171;
	mul.wide.u32 	%rd100, %r188, 4;
	add.s64 	%rd101, %rd53, %rd100;
	add.s64 	%rd110, %rd2, %rd101;
	neg.s32 	%r190, %r82;
$L__BB11_170:
	.pragma "nounroll";
	ld.global.f32 	%f516, [%rd110];
	div.rn.f32 	%f517, %f516, %f602;
	st.global.f32 	[%rd110], %f517;
	add.s64 	%rd110, %rd110, 4;
	add.s32 	%r190, %r190, 1;
	setp.ne.s32 	%p144, %r190, 0;
	@%p144 bra 	$L__BB11_170;
$L__BB11_171:
	ret;

}
	// .globl	_ZN7cuda_nn13sample_kernelEPiPfiiiS0_y
.visible .entry _ZN7cuda_nn13sample_kernelEPiPfiiiS0_y(
	.param .u64 .ptr .align 1 _ZN7cuda_nn13sample_kernelEPiPfiiiS0_y_param_0,
	.param .u64 .ptr .align 1 _ZN7cuda_nn13sample_kernelEPiPfiiiS0_y_param_1,
	.param .u32 _ZN7cuda_nn13sample_kernelEPiPfiiiS0_y_param_2,
	.param .u32 _ZN7cuda_nn13sample_kernelEPiPfiiiS0_y_param_3,
	.param .u32 _ZN7cuda_nn13sample_kernelEPiPfiiiS0_y_param_4,
	.param .u64 .ptr .align 1 _ZN7cuda_nn13sample_kernelEPiPfiiiS0_y_param_5,
	.param .u64 _ZN7cuda_nn13sample_kernelEPiPfiiiS0_y_param_6
)
{
	.local .align 8 .b8 	__local_depot12[48];
	.reg .b64 	%SP;
	.reg .b64 	%SPL;
	.reg .pred 	%p<67>;
	.reg .b32 	%r<1212>;
	.reg .b32 	%f<8>;
	.reg .b64 	%rd<42>;

	mov.u64 	%SPL, __local_depot12;
	ld.param.u64 	%rd16, [_ZN7cuda_nn13sample_kernelEPiPfiiiS0_y_param_0];
	ld.param.u32 	%r544, [_ZN7cuda_nn13sample_kernelEPiPfiiiS0_y_param_2];
	ld.param.u32 	%r546, [_ZN7cuda_nn13sample_kernelEPiPfiiiS0_y_param_3];
	ld.param.u32 	%r545, [_ZN7cuda_nn13sample_kernelEPiPfiiiS0_y_param_4];
	ld.param.u64 	%rd17, [_ZN7cuda_nn13sample_kernelEPiPfiiiS0_y_param_5];
	ld.param.u64 	%rd15, [_ZN7cuda_nn13sample_kernelEPiPfiiiS0_y_param_6];
	cvta.to.global.u64 	%rd1, %rd17;
	cvta.to.global.u64 	%rd2, %rd16;
	mov.u32 	%r547, %ctaid.x;
	mov.u32 	%r548, %ntid.x;
	mov.u32 	%r549, %tid.x;
	mad.lo.s32 	%r1, %r547, %r548, %r549;
	setp.ge.s32 	%p1, %r1, %r546;
	@%p1 bra 	$L__BB12_122;
	add.u64 	%rd3, %SPL, 0;
	cvt.s64.s32 	%rd41, %r1;
	cvt.u32.u64 	%r550, %rd15;
	xor.b32  	%r551, %r550, -1429050551;
	mul.lo.s32 	%r552, %r551, 1099087573;
	{ .reg .b32 tmp; mov.b64 {tmp, %r553}, %rd15; }
	xor.b32  	%r554, %r553, -136515619;
	mul.lo.s32 	%r555, %r554, -1703105765;
	add.s32 	%r556, %r552, %r555;
	add.s32 	%r2, %r556, 6615241;
	add.s32 	%r947, %r552, 123456789;
	st.local.v2.u32 	[%rd3], {%r2, %r947};
	xor.b32  	%r557, %r552, 362436069;
	add.s32 	%r558, %r555, 521288629;
	st.local.v2.u32 	[%rd3+8], {%r557, %r558};
	xor.b32  	%r559, %r555, 88675123;
	add.s32 	%r943, %r552, 5783321;
	st.local.v2.u32 	[%rd3+16], {%r559, %r943};
	setp.eq.s32 	%p2, %r1, 0;
	@%p2 bra 	$L__BB12_116;
	mov.b32 	%r930, 0;
$L__BB12_3:
	mov.u64 	%rd5, %rd41;
	and.b64  	%rd6, %rd5, 3;
	setp.eq.s64 	%p3, %rd6, 0;
	@%p3 bra 	$L__BB12_115;
	mul.wide.u32 	%rd19, %r930, 3200;
	mov.u64 	%rd20, precalc_xorwow_matrix;
	add.s64 	%rd7, %rd20, %rd19;
	mov.b32 	%r943, 0;
	mov.u32 	%r944, %r943;
	mov.u32 	%r945, %r943;
	mov.u32 	%r946, %r943;
	mov.u32 	%r947, %r943;
	mov.u32 	%r936, %r943;
$L__BB12_5:
	mul.wide.u32 	%rd21, %r936, 4;
	add.s64 	%rd22, %rd3, %rd21;
	ld.local.u32 	%r14, [%rd22+4];
	shl.b32 	%r15, %r936, 5;
	mov.b32 	%r942, 0;
$L__BB12_6:
	.pragma "nounroll";
	shr.u32 	%r563, %r14, %r942;
	and.b32  	%r564, %r563, 1;
	setp.eq.b32 	%p4, %r564, 1;
	not.pred 	%p5, %p4;
	add.s32 	%r565, %r15, %r942;
	mul.lo.s32 	%r566, %r565, 5;
	mul.wide.u32 	%rd23, %r566, 4;
	add.s64 	%rd8, %rd7, %rd23;
	@%p5 bra 	$L__BB12_8;
	ld.global.u32 	%r567, [%rd8];
	xor.b32  	%r947, %r947, %r567;
	ld.global.u32 	%r568, [%rd8+4];
	xor.b32  	%r946, %r946, %r568;
	ld.global.u32 	%r569, [%rd8+8];
	xor.b32  	%r945, %r945, %r569;
	ld.global.u32 	%r570, [%rd8+12];
	xor.b32  	%r944, %r944, %r570;
	ld.global.u32 	%r571, [%rd8+16];
	xor.b32  	%r943, %r943, %r571;
$L__BB12_8:
	and.b32  	%r573, %r563, 2;
	setp.eq.s32 	%p6, %r573, 0;
	@%p6 bra 	$L__BB12_10;
	ld.global.u32 	%r574, [%rd8+20];
	xor.b32  	%r947, %r947, %r574;
	ld.global.u32 	%r575, [%rd8+24];
	xor.b32  	%r946, %r946, %r575;
	ld.global.u32 	%r576, [%rd8+28];
	xor.b32  	%r945, %r945, %r576;
	ld.global.u32 	%r577, [%rd8+32];
	xor.b32  	%r944, %r944, %r577;
	ld.global.u32 	%r578, [%rd8+36];
	xor.b32  	%r943, %r943, %r578;
$L__BB12_10:
	and.b32  	%r580, %r563, 4;
	setp.eq.s32 	%p7, %r580, 0;
	@%p7 bra 	$L__BB12_12;
	ld.global.u32 	%r581, [%rd8+40];
	xor.b32  	%r947, %r947, %r581;
	ld.global.u32 	%r582, [%rd8+44];
	xor.b32  	%r946, %r946, %r582;
	ld.global.u32 	%r583, [%rd8+48];
	xor.b32  	%r945, %r945, %r583;
	ld.global.u32 	%r584, [%rd8+52];
	xor.b32  	%r944, %r944, %r584;
	ld.global.u32 	%r585, [%rd8+56];
	xor.b32  	%r943, %r943, %r585;
$L__BB12_12:
	and.b32  	%r587, %r563, 8;
	setp.eq.s32 	%p8, %r587, 0;
	@%p8 bra 	$L__BB12_14;
	ld.global.u32 	%r588, [%rd8+60];
	xor.b32  	%r947, %r947, %r588;
	ld.global.u32 	%r589, [%rd8+64];
	xor.b32  	%r946, %r946, %r589;
	ld.global.u32 	%r590, [%rd8+68];
	xor.b32  	%r945, %r945, %r590;
	ld.global.u32 	%r591, [%rd8+72];
	xor.b32  	%r944, %r944, %r591;
	ld.global.u32 	%r592, [%rd8+76];
	xor.b32  	%r943, %r943, %r592;
$L__BB12_14:
	and.b32  	%r594, %r563, 16;
	setp.eq.s32 	%p9, %r594, 0;
	@%p9 bra 	$L__BB12_16;
	ld.global.u32 	%r595, [%rd8+80];
	xor.b32  	%r947, %r947, %r595;
	ld.global.u32 	%r596, [%rd8+84];
	xor.b32  	%r946, %r946, %r596;
	ld.global.u32 	%r597, [%rd8+88];
	xor.b32  	%r945, %r945, %r597;
	ld.global.u32 	%r598, [%rd8+92];
	xor.b32  	%r944, %r944, %r598;
	ld.global.u32 	%r599, [%rd8+96];
	xor.b32  	%r943, %r943, %r599;
$L__BB12_16:
	and.b32  	%r601, %r563, 32;
	setp.eq.s32 	%p10, %r601, 0;
	@%p10 bra 	$L__BB12_18;
	ld.global.u32 	%r602, [%rd8+100];
	xor.b32  	%r947, %r947, %r602;
	ld.global.u32 	%r603, [%rd8+104];
	xor.b32  	%r946, %r946, %r603;
	ld.global.u32 	%r604, [%rd8+108];
	xor.b32  	%r945, %r945, %r604;
	ld.global.u32 	%r605, [%rd8+112];
	xor.b32  	%r944, %r944, %r605;
	ld.global.u32 	%r606, [%rd8+116];
	xor.b32  	%r943, %r943, %r606;
$L__BB12_18:
	and.b32  	%r608, %r563, 64;
	setp.eq.s32 	%p11, %r608, 0;
	@%p11 bra 	$L__BB12_20;
	ld.global.u32 	%r609, [%rd8+120];
	xor.b32  	%r947, %r947, %r609;
	ld.global.u32 	%r610, [%rd8+124];
	xor.b32  	%r946, %r946, %r610;
	ld.global.u32 	%r611, [%rd8+128];
	xor.b32  	%r945, %r945, %r611;
	ld.global.u32 	%r612, [%rd8+132];
	xor.b32  	%r944, %r944, %r612;
	ld.global.u32 	%r613, [%rd8+136];
	xor.b32  	%r943, %r943, %r613;
$L__BB12_20:
	and.b32  	%r615, %r563, 128;
	setp.eq.s32 	%p12, %r615, 0;
	@%p12 bra 	$L__BB12_22;
	ld.global.u32 	%r616, [%rd8+140];
	xor.b32  	%r947, %r947, %r616;
	ld.global.u32 	%r617, [%rd8+144];
	xor.b32  	%r946, %r946, %r617;
	ld.global.u32 	%r618, [%rd8+148];
	xor.b32  	%r945, %r945, %r618;
	ld.global.u32 	%r619, [%rd8+152];
	xor.b32  	%r944, %r944, %r619;
	ld.global.u32 	%r620, [%rd8+156];
	xor.b32  	%r943, %r943, %r620;
$L__BB12_22:
	and.b32  	%r622, %r563, 256;
	setp.eq.s32 	%p13, %r622, 0;
	@%p13 bra 	$L__BB12_24;
	ld.global.u32 	%r623, [%rd8+160];
	xor.b32  	%r947, %r947, %r623;
	ld.global.u32 	%r624, [%rd8+164];
	xor.b32  	%r946, %r946, %r624;
	ld.global.u32 	%r625, [%rd8+168];
	xor.b32  	%r945, %r945, %r625;
	ld.global.u32 	%r626, [%rd8+172];
	xor.b32  	%r944, %r944, %r626;
	ld.global.u32 	%r627, [%rd8+176];
	xor.b32  	%r943, %r943, %r627;
$L__BB12_24:
	and.b32  	%r629, %r563, 512;
	setp.eq.s32 	%p14, %r629, 0;
	@%p14 bra 	$L__BB12_26;
	ld.global.u32 	%r630, [%rd8+180];
	xor.b32  	%r947, %r947, %r630;
	ld.global.u32 	%r631, [%rd8+184];
	xor.b32  	%r946, %r946, %r631;
	ld.global.u32 	%r632, [%rd8+188];
	xor.b32  	%r945, %r945, %r632;
	ld.global.u32 	%r633, [%rd8+192];
	xor.b32  	%r944, %r944, %r633;
	ld.global.u32 	%r634, [%rd8+196];
	xor.b32  	%r943, %r943, %r634;
$L__BB12_26:
	and.b32  	%r636, %r563, 1024;
	setp.eq.s32 	%p15, %r636, 0;
	@%p15 bra 	$L__BB12_28;
	ld.global.u32 	%r637, [%rd8+200];
	xor.b32  	%r947, %r947, %r637;
	ld.global.u32 	%r638, [%rd8+204];
	xor.b32  	%r946, %r946, %r638;
	ld.global.u32 	%r639, [%rd8+208];
	xor.b32  	%r945, %r945, %r639;
	ld.global.u32 	%r640, [%rd8+212];
	xor.b32  	%r944, %r944, %r640;
	ld.global.u32 	%r641, [%rd8+216];
	xor.b32  	%r943, %r943, %r641;
$L__BB12_28:
	and.b32  	%r643, %r563, 2048;
	setp.eq.s32 	%p16, %r643, 0;
	@%p16 bra 	$L__BB12_30;
	ld.global.u32 	%r644, [%rd8+220];
	xor.b32  	%r947, %r947, %r644;
	ld.global.u32 	%r645, [%rd8+224];
	xor.b32  	%r946, %r946, %r645;
	ld.global.u32 	%r646, [%rd8+228];
	xor.b32  	%r945, %r945, %r646;
	ld.global.u32 	%r647, [%rd8+232];
	xor.b32  	%r944, %r944, %r647;
	ld.global.u32 	%r648, [%rd8+236];
	xor.b32  	%r943, %r943, %r648;
$L__BB12_30:
	and.b32  	%r650, %r563, 4096;
	setp.eq.s32 	%p17, %r650, 0;
	@%p17 bra 	$L__BB12_32;
	ld.global.u32 	%r651, [%rd8+240];
	xor.b32  	%r947, %r947, %r651;
	ld.global.u32 	%r652, [%rd8+244];
	xor.b32  	%r946, %r946, %r652;
	ld.global.u32 	%r653, [%rd8+248];
	xor.b32  	%r945, %r945, %r653;
	ld.global.u32 	%r654, [%rd8+252];
	xor.b32  	%r944, %r944, %r654;
	ld.global.u32 	%r655, [%rd8+256];
	xor.b32  	%r943, %r943, %r655;
$L__BB12_32:
	and.b32  	%r657, %r563, 8192;
	setp.eq.s32 	%p18, %r657, 0;
	@%p18 bra 	$L__BB12_34;
	ld.global.u32 	%r658, [%rd8+260];
	xor.b32  	%r947, %r947, %r658;
	ld.global.u32 	%r659, [%rd8+264];
	xor.b32  	%r946, %r946, %r659;
	ld.global.u32 	%r660, [%rd8+268];
	xor.b32  	%r945, %r945, %r660;
	ld.global.u32 	%r661, [%rd8+272];
	xor.b32  	%r944, %r944, %r661;
	ld.global.u32 	%r662, [%rd8+276];
	xor.b32  	%r943, %r943, %r662;
$L__BB12_34:
	and.b32  	%r664, %r563, 16384;
	setp.eq.s32 	%p19, %r664, 0;
	@%p19 bra 	$L__BB12_36;
	ld.global.u32 	%r665, [%rd8+280];
	xor.b32  	%r947, %r947, %r665;
	ld.global.u32 	%r666, [%rd8+284];
	xor.b32  	%r946, %r946, %r666;
	ld.global.u32 	%r667, [%rd8+288];
	xor.b32  	%r945, %r945, %r667;
	ld.global.u32 	%r668, [%rd8+292];
	xor.b32  	%r944, %r944, %r668;
	ld.global.u32 	%r669, [%rd8+296];
	xor.b32  	%r943, %r943, %r669;
$L__BB12_36:
	and.b32  	%r671, %r563, 32768;
	setp.eq.s32 	%p20, %r671, 0;
	@%p20 bra 	$L__BB12_38;
	ld.global.u32 	%r672, [%rd8+300];
	xor.b32  	%r947, %r947, %r672;
	ld.global.u32 	%r673, [%rd8+304];
	xor.b32  	%r946, %r946, %r673;
	ld.global.u32 	%r674, [%rd8+308];
	xor.b32  	%r945, %r945, %r674;
	ld.global.u32 	%r675, [%rd8+312];
	xor.b32  	%r944, %r944, %r675;
	ld.global.u32 	%r676, [%rd8+316];
	xor.b32  	%r943, %r943, %r676;
$L__BB12_38:
	add.s32 	%r942, %r942, 16;
	setp.ne.s32 	%p21, %r942, 32;
	@%p21 bra 	$L__BB12_6;
	mad.lo.s32 	%r677, %r936, -31, %r15;
	add.s32 	%r936, %r677, 1;
	setp.ne.s32 	%p22, %r936, 5;
	@%p22 bra 	$L__BB12_5;
	st.local.u32 	[%rd3+4], %r947;
	st.local.v2.u32 	[%rd3+8], {%r946, %r945};
	st.local.v2.u32 	[%rd3+16], {%r944, %r943};
	setp.eq.s64 	%p23, %rd6, 1;
	@%p23 bra 	$L__BB12_115;
	mov.b32 	%r943, 0;
	mov.u32 	%r1036, %r943;
	mov.u32 	%r1037, %r943;
	mov.u32 	%r1038, %r943;
	mov.u32 	%r947, %r943;
	mov.u32 	%r1028, %r943;
$L__BB12_42:
	mul.wide.u32 	%rd24, %r1028, 4;
	add.s64 	%rd25, %rd3, %rd24;
	ld.local.u32 	%r190, [%rd25+4];
	shl.b32 	%r191, %r1028, 5;
	mov.b32 	%r1034, 0;
$L__BB12_43:
	.pragma "nounroll";
	shr.u32 	%r680, %r190, %r1034;
	and.b32  	%r681, %r680, 1;
	setp.eq.b32 	%p24, %r681, 1;
	not.pred 	%p25, %p24;
	add.s32 	%r682, %r191, %r1034;
	mul.lo.s32 	%r683, %r682, 5;
	mul.wide.u32 	%rd26, %r683, 4;
	add.s64 	%rd9, %rd7, %rd26;
	@%p25 bra 	$L__BB12_45;
	ld.global.u32 	%r684, [%rd9];
	xor.b32  	%r947, %r947, %r684;
	ld.global.u32 	%r685, [%rd9+4];
	xor.b32  	%r1038, %r1038, %r685;
	ld.global.u32 	%r686, [%rd9+8];
	xor.b32  	%r1037, %r1037, %r686;
	ld.global.u32 	%r687, [%rd9+12];
	xor.b32  	%r1036, %r1036, %r687;
	ld.global.u32 	%r688, [%rd9+16];
	xor.b32  	%r943, %r943, %r688;
$L__BB12_45:
	and.b32  	%r690, %r680, 2;
	setp.eq.s32 	%p26, %r690, 0;
	@%p26 bra 	$L__BB12_47;
	ld.global.u32 	%r691, [%rd9+20];
	xor.b32  	%r947, %r947, %r691;
	ld.global.u32 	%r692, [%rd9+24];
	xor.b32  	%r1038, %r1038, %r692;
	ld.global.u32 	%r693, [%rd9+28];
	xor.b32  	%r1037, %r1037, %r693;
	ld.global.u32 	%r694, [%rd9+32];
	xor.b32  	%r1036, %r1036, %r694;
	ld.global.u32 	%r695, [%rd9+36];
	xor.b32  	%r943, %r943, %r695;
$L__BB12_47:
	and.b32  	%r697, %r680, 4;
	setp.eq.s32 	%p27, %r697, 0;
	@%p27 bra 	$L__BB12_49;
	ld.global.u32 	%r698, [%rd9+40];
	xor.b32  	%r947, %r947, %r698;
	ld.global.u32 	%r699, [%rd9+44];
	xor.b32  	%r1038, %r1038, %r699;
	ld.global.u32 	%r700, [%rd9+48];
	xor.b32  	%r1037, %r1037, %r700;
	ld.global.u32 	%r701, [%rd9+52];
	xor.b32  	%r1036, %r1036, %r701;
	ld.global.u32 	%r702, [%rd9+56];
	xor.b32  	%r943, %r943, %r702;
$L__BB12_49:
	and.b32  	%r704, %r680, 8;
	setp.eq.s32 	%p28, %r704, 0;
	@%p28 bra 	$L__BB12_51;
	ld.global.u32 	%r705, [%rd9+60];
	xor.b32  	%r947, %r947, %r705;
	ld.global.u32 	%r706, [%rd9+64];
	xor.b32  	%r1038, %r1038, %r706;
	ld.global.u32 	%r707, [%rd9+68];
	xor.b32  	%r1037, %r1037, %r707;
	ld.global.u32 	%r708, [%rd9+72];
	xor.b32  	%r1036, %r1036, %r708;
	ld.global.u32 	%r709, [%rd9+76];
	xor.b32  	%r943, %r943, %r709;
$L__BB12_51:
	and.b32  	%r711, %r680, 16;
	setp.eq.s32 	%p29, %r711, 0;
	@%p29 bra 	$L__BB12_53;
	ld.global.u32 	%r712, [%rd9+80];
	xor.b32  	%r947, %r947, %r712;
	ld.global.u32 	%r713, [%rd9+84];
	xor.b32  	%r1038, %r1038, %r713;
	ld.global.u32 	%r714, [%rd9+88];
	xor.b32  	%r1037, %r1037, %r714;
	ld.global.u32 	%r715, [%rd9+92];
	xor.b32  	%r1036, %r1036, %r715;
	ld.global.u32 	%r716, [%rd9+96];
	xor.b32  	%r943, %r943, %r716;
$L__BB12_53:
	and.b32  	%r718, %r680, 32;
	setp.eq.s32 	%p30, %r718, 0;
	@%p30 bra 	$L__BB12_55;
	ld.global.u32 	%r719, [%rd9+100];
	xor.b32  	%r947, %r947, %r719;
	ld.global.u32 	%r720, [%rd9+104];
	xor.b32  	%r1038, %r1038, %r720;
	ld.global.u32 	%r721, [%rd9+108];
	xor.b32  	%r1037, %r1037, %r721;
	ld.global.u32 	%r722, [%rd9+112];
	xor.b32  	%r1036, %r1036, %r722;
	ld.global.u32 	%r723, [%rd9+116];
	xor.b32  	%r943, %r943, %r723;
$L__BB12_55:
	and.b32  	%r725, %r680, 64;
	setp.eq.s32 	%p31, %r725, 0;
	@%p31 bra 	$L__BB12_57;
	ld.global.u32 	%r726, [%rd9+120];
	xor.b32  	%r947, %r947, %r726;
	ld.global.u32 	%r727, [%rd9+124];
	xor.b32  	%r1038, %r1038, %r727;
	ld.global.u32 	%r728, [%rd9+128];
	xor.b32  	%r1037, %r1037, %r728;
	ld.global.u32 	%r729, [%rd9+132];
	xor.b32  	%r1036, %r1036, %r729;
	ld.global.u32 	%r730, [%rd9+136];
	xor.b32  	%r943, %r943, %r730;
$L__BB12_57:
	and.b32  	%r732, %r680, 128;
	setp.eq.s32 	%p32, %r732, 0;
	@%p32 bra 	$L__BB12_59;
	ld.global.u32 	%r733, [%rd9+140];
	xor.b32  	%r947, %r947, %r733;
	ld.global.u32 	%r734, [%rd9+144];
	xor.b32  	%r1038, %r1038, %r734;
	ld.global.u32 	%r735, [%rd9+148];
	xor.b32  	%r1037, %r1037, %r735;
	ld.global.u32 	%r736, [%rd9+152];
	xor.b32  	%r1036, %r1036, %r736;
	ld.global.u32 	%r737, [%rd9+156];
	xor.b32  	%r943, %r943, %r737;
$L__BB12_59:
	and.b32  	%r739, %r680, 256;
	setp.eq.s32 	%p33, %r739, 0;
	@%p33 bra 	$L__BB12_61;
	ld.global.u32 	%r740, [%rd9+160];
	xor.b32  	%r947, %r947, %r740;
	ld.global.u32 	%r741, [%rd9+164];
	xor.b32  	%r1038, %r1038, %r741;
	ld.global.u32 	%r742, [%rd9+168];
	xor.b32  	%r1037, %r1037, %r742;
	ld.global.u32 	%r743, [%rd9+172];
	xor.b32  	%r1036, %r1036, %r743;
	ld.global.u32 	%r744, [%rd9+176];
	xor.b32  	%r943, %r943, %r744;
$L__BB12_61:
	and.b32  	%r746, %r680, 512;
	setp.eq.s32 	%p34, %r746, 0;
	@%p34 bra 	$L__BB12_63;
	ld.global.u32 	%r747, [%rd9+180];
	xor.b32  	%r947, %r947, %r747;
	ld.global.u32 	%r748, [%rd9+184];
	xor.b32  	%r1038, %r1038, %r748;
	ld.global.u32 	%r749, [%rd9+188];
	xor.b32  	%r1037, %r1037, %r749;
	ld.global.u32 	%r750, [%rd9+192];
	xor.b32  	%r1036, %r1036, %r750;
	ld.global.u32 	%r751, [%rd9+196];
	xor.b32  	%r943, %r943, %r751;
$L__BB12_63:
	and.b32  	%r753, %r680, 1024;
	setp.eq.s32 	%p35, %r753, 0;
	@%p35 bra 	$L__BB12_65;
	ld.global.u32 	%r754, [%rd9+200];
	xor.b32  	%r947, %r947, %r754;
	ld.global.u32 	%r755, [%rd9+204];
	xor.b32  	%r1038, %r1038, %r755;
	ld.global.u32 	%r756, [%rd9+208];
	xor.b32  	%r1037, %r1037, %r756;
	ld.global.u32 	%r757, [%rd9+212];
	xor.b32  	%r1036, %r1036, %r757;
	ld.global.u32 	%r758, [%rd9+216];
	xor.b32  	%r943, %r943, %r758;
$L__BB12_65:
	and.b32  	%r760, %r680, 2048;
	setp.eq.s32 	%p36, %r760, 0;
	@%p36 bra 	$L__BB12_67;
	ld.global.u32 	%r761, [%rd9+220];
	xor.b32  	%r947, %r947, %r761;
	ld.global.u32 	%r762, [%rd9+224];
	xor.b32  	%r1038, %r1038, %r762;
	ld.global.u32 	%r763, [%rd9+228];
	xor.b32  	%r1037, %r1037, %r763;
	ld.global.u32 	%r764, [%rd9+232];
	xor.b32  	%r1036, %r1036, %r764;
	ld.global.u32 	%r765, [%rd9+236];
	xor.b32  	%r943, %r943, %r765;
$L__BB12_67:
	and.b32  	%r767, %r680, 4096;
	setp.eq.s32 	%p37, %r767, 0;
	@%p37 bra 	$L__BB12_69;
	ld.global.u32 	%r768, [%rd9+240];
	xor.b32  	%r947, %r947, %r768;
	ld.global.u32 	%r769, [%rd9+244];
	xor.b32  	%r1038, %r1038, %r769;
	ld.global.u32 	%r770, [%rd9+248];
	xor.b32  	%r1037, %r1037, %r770;
	ld.global.u32 	%r771, [%rd9+252];
	xor.b32  	%r1036, %r1036, %r771;
	ld.global.u32 	%r772, [%rd9+256];
	xor.b32  	%r943, %r943, %r772;
$L__BB12_69:
	and.b32  	%r774, %r680, 8192;
	setp.eq.s32 	%p38, %r774, 0;
	@%p38 bra 	$L__BB12_71;
	ld.global.u32 	%r775, [%rd9+260];
	xor.b32  	%r947, %r947, %r775;
	ld.global.u32 	%r776, [%rd9+264];
	xor.b32  	%r1038, %r1038, %r776;
	ld.global.u32 	%r777, [%rd9+268];
	xor.b32  	%r1037, %r1037, %r777;
	ld.global.u32 	%r778, [%rd9+272];
	xor.b32  	%r1036, %r1036, %r778;
	ld.global.u32 	%r779, [%rd9+276];
	xor.b32  	%r943, %r943, %r779;
$L__BB12_71:
	and.b32  	%r781, %r680, 16384;
	setp.eq.s32 	%p39, %r781, 0;
	@%p39 bra 	$L__BB12_73;
	ld.global.u32 	%r782, [%rd9+280];
	xor.b32  	%r947, %r947, %r782;
	ld.global.u32 	%r783, [%rd9+284];
	xor.b32  	%r1038, %r1038, %r783;
	ld.global.u32 	%r784, [%rd9+288];
	xor.b32  	%r1037, %r1037, %r784;
	ld.global.u32 	%r785, [%rd9+292];
	xor.b32  	%r1036, %r1036, %r785;
	ld.global.u32 	%r786, [%rd9+296];
	xor.b32  	%r943, %r943, %r786;
$L__BB12_73:
	and.b32  	%r788, %r680, 32768;
	setp.eq.s32 	%p40, %r788, 0;
	@%p40 bra 	$L__BB12_75;
	ld.global.u32 	%r789, [%rd9+300];
	xor.b32  	%r947, %r947, %r789;
	ld.global.u32 	%r790, [%rd9+304];
	xor.b32  	%r1038, %r1038, %r790;
	ld.global.u32 	%r791, [%rd9+308];
	xor.b32  	%r1037, %r1037, %r791;
	ld.global.u32 	%r792, [%rd9+312];
	xor.b32  	%r1036, %r1036, %r792;
	ld.global.u32 	%r793, [%rd9+316];
	xor.b32  	%r943, %r943, %r793;
$L__BB12_75:
	add.s32 	%r1034, %r1034, 16;
	setp.ne.s32 	%p41, %r1034, 32;
	@%p41 bra 	$L__BB12_43;
	mad.lo.s32 	%r794, %r1028, -31, %r191;
	add.s32 	%r1028, %r794, 1;
	setp.ne.s32 	%p42, %r1028, 5;
	@%p42 bra 	$L__BB12_42;
	st.local.u32 	[%rd3+4], %r947;
	st.local.v2.u32 	[%rd3+8], {%r1038, %r1037};
	st.local.v2.u32 	[%rd3+16], {%r1036, %r943};
	setp.ne.s64 	%p43, %rd6, 3;
	@%p43 bra 	$L__BB12_115;
	mov.b32 	%r943, 0;
	mov.u32 	%r1128, %r943;
	mov.u32 	%r1129, %r943;
	mov.u32 	%r1130, %r943;
	mov.u32 	%r947, %r943;
	mov.u32 	%r1120, %r943;
$L__BB12_79:
	mul.wide.u32 	%rd27, %r1120, 4;
	add.s64 	%rd28, %rd3, %rd27;
	ld.local.u32 	%r366, [%rd28+4];
	shl.b32 	%r367, %r1120, 5;
	mov.b32 	%r1126, 0;
$L__BB12_80:
	.pragma "nounroll";
	shr.u32 	%r797, %r366, %r1126;
	and.b32  	%r798, %r797, 1;
	setp.eq.b32 	%p44, %r798, 1;
	not.pred 	%p45, %p44;
	add.s32 	%r799, %r367, %r1126;
	mul.lo.s32 	%r800, %r799, 5;
	mul.wide.u32 	%rd29, %r800, 4;
	add.s64 	%rd10, %rd7, %rd29;
	@%p45 bra 	$L__BB12_82;
	ld.global.u32 	%r801, [%rd10];
	xor.b32  	%r947, %r947, %r801;
	ld.global.u32 	%r802, [%rd10+4];
	xor.b32  	%r1130, %r1130, %r802;
	ld.global.u32 	%r803, [%rd10+8];
	xor.b32  	%r1129, %r1129, %r803;
	ld.global.u32 	%r804, [%rd10+12];
	xor.b32  	%r1128, %r1128, %r804;
	ld.global.u32 	%r805, [%rd10+16];
	xor.b32  	%r943, %r943, %r805;
$L__BB12_82:
	and.b32  	%r807, %r797, 2;
	setp.eq.s32 	%p46, %r807, 0;
	@%p46 bra 	$L__BB12_84;
	ld.global.u32 	%r808, [%rd10+20];
	xor.b32  	%r947, %r947, %r808;
	ld.global.u32 	%r809, [%rd10+24];
	xor.b32  	%r1130, %r1130, %r809;
	ld.global.u32 	%r810, [%rd10+28];
	xor.b32  	%r1129, %r1129, %r810;
	ld.global.u32 	%r811, [%rd10+32];
	xor.b32  	%r1128, %r1128, %r811;
	ld.global.u32 	%r812, [%rd10+36];
	xor.b32  	%r943, %r943, %r812;
$L__BB12_84:
	and.b32  	%r814, %r797, 4;
	setp.eq.s32 	%p47, %r814, 0;
	@%p47 bra 	$L__BB12_86;
	ld.global.u32 	%r815, [%rd10+40];
	xor.b32  	%r947, %r947, %r815;
	ld.global.u32 	%r816, [%rd10+44];
	xor.b32  	%r1130, %r1130, %r816;
	ld.global.u32 	%r817, [%rd10+48];
	xor.b32  	%r1129, %r1129, %r817;
	ld.global.u32 	%r818, [%rd10+52];
	xor.b32  	%r1128, %r1128, %r818;
	ld.global.u32 	%r819, [%rd10+56];
	xor.b32  	%r943, %r943, %r819;
$L__BB12_86:
	and.b32  	%r821, %r797, 8;
	setp.eq.s32 	%p48, %r821, 0;
	@%p48 bra 	$L__BB12_88;
	ld.global.u32 	%r822, [%rd10+60];
	xor.b32  	%r947, %r947, %r822;
	ld.global.u32 	%r823, [%rd10+64];
	xor.b32  	%r1130, %r1130, %r823;
	ld.global.u32 	%r824, [%rd10+68];
	xor.b32  	%r1129, %r1129, %r824;
	ld.global.u32 	%r825, [%rd10+72];
	xor.b32  	%r1128, %r1128, %r825;
	ld.global.u32 	%r826, [%rd10+76];
	xor.b32  	%r943, %r943, %r826;
$L__BB12_88:
	and.b32  	%r828, %r797, 16;
	setp.eq.s32 	%p49, %r828, 0;
	@%p49 bra 	$L__BB12_90;
	ld.global.u32 	%r829, [%rd10+80];
	xor.b32  	%r947, %r947, %r829;
	ld.global.u32 	%r830, [%rd10+84];
	xor.b32  	%r1130, %r1130, %r830;
	ld.global.u32 	%r831, [%rd10+88];
	xor.b32  	%r1129, %r1129, %r831;
	ld.global.u32 	%r832, [%rd10+92];
	xor.b32  	%r1128, %r1128, %r832;
	ld.global.u32 	%r833, [%rd10+96];
	xor.b32  	%r943, %r943, %r833;
$L__BB12_90:
	and.b32  	%r835, %r797, 32;
	setp.eq.s32 	%p50, %r835, 0;
	@%p50 bra 	$L__BB12_92;
	ld.global.u32 	%r836, [%rd10+100];
	xor.b32  	%r947, %r947, %r836;
	ld.global.u32 	%r837, [%rd10+104];
	xor.b32  	%r1130, %r1130, %r837;
	ld.global.u32 	%r838, [%rd10+108];
	xor.b32  	%r1129, %r1129, %r838;
	ld.global.u32 	%r839, [%rd10+112];
	xor.b32  	%r1128, %r1128, %r839;
	ld.global.u32 	%r840, [%rd10+116];
	xor.b32  	%r943, %r943, %r840;
$L__BB12_92:
	and.b32  	%r842, %r797, 64;
	setp.eq.s32 	%p51, %r842, 0;
	@%p51 bra 	$L__BB12_94;
	ld.global.u32 	%r843, [%rd10+120];
	xor.b32  	%r947, %r947, %r843;
	ld.global.u32 	%r844, [%rd10+124];
	xor.b32  	%r1130, %r1130, %r844;
	ld.global.u32 	%r845, [%rd10+128];
	xor.b32  	%r1129, %r1129, %r845;
	ld.global.u32 	%r846, [%rd10+132];
	xor.b32  	%r1128, %r1128, %r846;
	ld.global.u32 	%r847, [%rd10+136];
	xor.b32  	%r943, %r943, %r847;
$L__BB12_94:
	and.b32  	%r849, %r797, 128;
	setp.eq.s32 	%p52, %r849, 0;
	@%p52 bra 	$L__BB12_96;
	ld.global.u32 	%r850, [%rd10+140];
	xor.b32  	%r947, %r947, %r850;
	ld.global.u32 	%r851, [%rd10+144];
	xor.b32  	%r1130, %r1130, %r851;
	ld.global.u32 	%r852, [%rd10+148];
	xor.b32  	%r1129, %r1129, %r852;
	ld.global.u32 	%r853, [%rd10+152];
	xor.b32  	%r1128, %r1128, %r853;
	ld.global.u32 	%r854, [%rd10+156];
	xor.b32  	%r943, %r943, %r854;
$L__BB12_96:
	and.b32  	%r856, %r797, 256;
	setp.eq.s32 	%p53, %r856, 0;
	@%p53 bra 	$L__BB12_98;
	ld.global.u32 	%r857, [%rd10+160];
	xor.b32  	%r947, %r947, %r857;
	ld.global.u32 	%r858, [%rd10+164];
	xor.b32  	%r1130, %r1130, %r858;
	ld.global.u32 	%r859, [%rd10+168];
	xor.b32  	%r1129, %r1129, %r859;
	ld.global.u32 	%r860, [%rd10+172];
	xor.b32  	%r1128, %r1128, %r860;
	ld.global.u32 	%r861, [%rd10+176];
	xor.b32  	%r943, %r943, %r861;
$L__BB12_98:
	and.b32  	%r863, %r797, 512;
	setp.eq.s32 	%p54, %r863, 0;
	@%p54 bra 	$L__BB12_100;
	ld.global.u32 	%r864, [%rd10+180];
	xor.b32  	%r947, %r947, %r864;
	ld.global.u32 	%r865, [%rd10+184];
	xor.b32  	%r1130, %r1130, %r865;
	ld.global.u32 	%r866, [%rd10+188];
	xor.b32  	%r1129, %r1129, %r866;
	ld.global.u32 	%r867, [%rd10+192];
	xor.b32  	%r1128, %r1128, %r867;
	ld.global.u32 	%r868, [%rd10+196];
	xor.b32  	%r943, %r943, %r868;
$L__BB12_100:
	and.b32  	%r870, %r797, 1024;
	setp.eq.s32 	%p55, %r870, 0;
	@%p55 bra 	$L__BB12_102;
	ld.global.u32 	%r871, [%rd10+200];
	xor.b32  	%r947, %r947, %r871;
	ld.global.u32 	%r872, [%rd10+204];
	xor.b32  	%r1130, %r1130, %r872;
	ld.global.u32 	%r873, [%rd10+208];
	xor.b32  	%r1129, %r1129, %r873;
	ld.global.u32 	%r874, [%rd10+212];
	xor.b32  	%r1128, %r1128, %r874;
	ld.global.u32 	%r875, [%rd10+216];
	xor.b32  	%r943, %r943, %r875;
$L__BB12_102:
	and.b32  	%r877, %r797, 2048;
	setp.eq.s32 	%p56, %r877, 0;
	@%p56 bra 	$L__BB12_104;
	ld.global.u32 	%r878, [%rd10+220];
	xor.b32  	%r947, %r947, %r878;
	ld.global.u32 	%r879, [%rd10+224];
	xor.b32  	%r1130, %r1130, %r879;
	ld.global.u32 	%r880, [%rd10+228];
	xor.b32  	%r1129, %r1129, %r880;
	ld.global.u32 	%r881, [%rd10+232];
	xor.b32  	%r1128, %r1128, %r881;
	ld.global.u32 	%r882, [%rd10+236];
	xor.b32  	%r943, %r943, %r882;
$L__BB12_104:
	and.b32  	%r884, %r797, 4096;
	setp.eq.s32 	%p57, %r884, 0;
	@%p57 bra 	$L__BB12_106;
	ld.global.u32 	%r885, [%rd10+240];
	xor.b32  	%r947, %r947, %r885;
	ld.global.u32 	%r886, [%rd10+244];
	xor.b32  	%r1130, %r1130, %r886;
	ld.global.u32 	%r887, [%rd10+248];
	xor.b32  	%r1129, %r1129, %r887;
	ld.global.u32 	%r888, [%rd10+252];
	xor.b32  	%r1128, %r1128, %r888;
	ld.global.u32 	%r889, [%rd10+256];
	xor.b32  	%r943, %r943, %r889;
$L__BB12_106:
	and.b32  	%r891, %r797, 8192;
	setp.eq.s32 	%p58, %r891, 0;
	@%p58 bra 	$L__BB12_108;
	ld.global.u32 	%r892, [%rd10+260];
	xor.b32  	%r947, %r947, %r892;
	ld.global.u32 	%r893, [%rd10+264];
	xor.b32  	%r1130, %r1130, %r893;
	ld.global.u32 	%r894, [%rd10+268];
	xor.b32  	%r1129, %r1129, %r894;
	ld.global.u32 	%r895, [%rd10+272];
	xor.b32  	%r1128, %r1128, %r895;
	ld.global.u32 	%r896, [%rd10+276];
	xor.b32  	%r943, %r943, %r896;
$L__BB12_108:
	and.b32  	%r898, %r797, 16384;
	setp.eq.s32 	%p59, %r898, 0;
	@%p59 bra 	$L__BB12_110;
	ld.global.u32 	%r899, [%rd10+280];
	xor.b32  	%r947, %r947, %r899;
	ld.global.u32 	%r900, [%rd10+284];
	xor.b32  	%r1130, %r1130, %r900;
	ld.global.u32 	%r901, [%rd10+288];
	xor.b32  	%r1129, %r1129, %r901;
	ld.global.u32 	%r902, [%rd10+292];
	xor.b32  	%r1128, %r1128, %r902;
	ld.global.u32 	%r903, [%rd10+296];
	xor.b32  	%r943, %r943, %r903;
$L__BB12_110:
	and.b32  	%r905, %r797, 32768;
	setp.eq.s32 	%p60, %r905, 0;
	@%p60 bra 	$L__BB12_112;
	ld.global.u32 	%r906, [%rd10+300];
	xor.b32  	%r947, %r947, %r906;
	ld.global.u32 	%r907, [%rd10+304];
	xor.b32  	%r1130, %r1130, %r907;
	ld.global.u32 	%r908, [%rd10+308];
	xor.b32  	%r1129, %r1129, %r908;
	ld.global.u32 	%r909, [%rd10+312];
	xor.b32  	%r1128, %r1128, %r909;
	ld.global.u32 	%r910, [%rd10+316];
	xor.b32  	%r943, %r943, %r910;
$L__BB12_112:
	add.s32 	%r1126, %r1126, 16;
	setp.ne.s32 	%p61, %r1126, 32;
	@%p61 bra 	$L__BB12_80;
	mad.lo.s32 	%r911, %r1120, -31, %r367;
	add.s32 	%r1120, %r911, 1;
	setp.ne.s32 	%p62, %r1120, 5;
	@%p62 bra 	$L__BB12_79;
	st.local.u32 	[%rd3+4], %r947;
	st.local.v2.u32 	[%rd3+8], {%r1130, %r1129};
	st.local.v2.u32 	[%rd3+16], {%r1128, %r943};
$L__BB12_115:
	shr.u64 	%rd41, %rd5, 2;
	add.s32 	%r930, %r930, 1;
	setp.gt.u64 	%p63, %rd5, 3;
	@%p63 bra 	$L__BB12_3;
$L__BB12_116:
	cvt.s64.s32 	%rd12, %r1;
	shr.u32 	%r912, %r947, 2;
	xor.b32  	%r913, %r912, %r947;
	shl.b32 	%r914, %r943, 4;
	shl.b32 	%r915, %r913, 1;
	xor.b32  	%r916, %r915, %r914;
	xor.b32  	%r917, %r916, %r913;
	xor.b32  	%r918, %r917, %r943;
	add.s32 	%r919, %r2, %r918;
	add.s32 	%r920, %r919, 362437;
	cvt.rn.f32.u32 	%f4, %r920;
	fma.rn.f32 	%f1, %f4, 0f2F800000, 0f2F000000;
	setp.lt.s32 	%p64, %r544, 1;
	@%p64 bra 	$L__BB12_121;
	ld.param.u64 	%rd40, [_ZN7cuda_nn13sample_kernelEPiPfiiiS0_y_param_1];
	mul.lo.s32 	%r541, %r544, %r1;
	cvta.to.global.u64 	%rd13, %rd40;
	mov.f32 	%f7, 0f00000000;
	mov.b32 	%r1211, 0;
$L__BB12_118:
	add.s32 	%r922, %r1211, %r541;
	mul.wide.s32 	%rd30, %r922, 4;
	add.s64 	%rd31, %rd13, %rd30;
	ld.global.f32 	%f6, [%rd31];
	add.f32 	%f7, %f7, %f6;
	setp.leu.f32 	%p65, %f7, %f1;
	@%p65 bra 	$L__BB12_120;
	mad.lo.s32 	%r926, %r545, %r1, %r1211;
	mul.wide.s32 	%rd36, %r926, 4;
	add.s64 	%rd37, %rd2, %rd36;
	ld.global.u32 	%r927, [%rd37];
	shl.b64 	%rd38, %rd12, 2;
	add.s64 	%rd39, %rd1, %rd38;
	st.global.u32 	[%rd39], %r927;
	bra.uni 	$L__BB12_122;
$L__BB12_120:
	add.s32 	%r1211, %r1211, 1;
	setp.ne.s32 	%p66, %r1211, %r544;
	@%p66 bra 	$L__BB12_118;
$L__BB12_121:
	mad.lo.s32 	%r923, %r545, %r1, %r544;
	add.s32 	%r924, %r923, -1;
	mul.wide.s32 	%rd32, %r924, 4;
	add.s64 	%rd33, %rd2, %rd32;
	ld.global.u32 	%r925, [%rd33];
	shl.b64 	%rd34, %rd12, 2;
	add.s64 	%rd35, %rd1, %rd34;
	st.global.u32 	[%rd35], %r925;
$L__BB12_122:
	ret;

}


// ===== COMPILED SASS (sm_100) =====

	.target	sm_100

	.elftype	@"ET_EXEC"


//--------------------- .note.nv.tkinfo           --------------------------
	.section	.note.nv.tkinfo,"",@"SHT_NOTE"
	.sectionflags	@"SHF_NOTE_NV_TKINFO"
	.tkinfo
        /*0018*/ 	.word	0x00000002
        /*0030*/ 	.string	""
        /*0030*/ 	.string	"ptxas"
        /*0030*/ 	.string	"Cuda compilation tools, release 13.0, V13.0.88"
        /*0030*/ 	.string	"Build cuda_13.0.r13.0/compiler.36424714_0"
        /*0030*/ 	.string	"-arch sm_100 -m 64 "



//--------------------- .note.nv.cuinfo           --------------------------
	.section	.note.nv.cuinfo,"",@"SHT_NOTE"
	.sectionflags	@"SHF_NOTE_NV_CUINFO"
        /*0018*/ 	.short	0x0002
        /*001a*/ 	.short	0x0064
        /*001c*/ 	.short	0x0082
	.zero		2


//--------------------- .nv.info                  --------------------------
	.section	.nv.info,"",@"SHT_CUDA_INFO"
	.align	4


	//----- nvinfo : EIATTR_REGCOUNT
	.align		4
        /*0000*/ 	.byte	0x04, 0x2f
        /*0002*/ 	.short	(.L_55 - .L_54)
	.align		4
.L_54:
        /*0004*/ 	.word	index@(_ZN3cub18CUB_300001_SM_10006detail11EmptyKernelIvEEvv)
        /*0008*/ 	.word	0x00000004


	//----- nvinfo : EIATTR_FRAME_SIZE
	.align		4
.L_55:
        /*000c*/ 	.byte	0x04, 0x11
        /*000e*/ 	.short	(.L_57 - .L_56)
	.align		4
.L_56:
        /*0010*/ 	.word	index@(_ZN3cub18CUB_300001_SM_10006detail11EmptyKernelIvEEvv)
        /*0014*/ 	.word	0x00000000


	//----- nvinfo : EIATTR_REGCOUNT
	.align		4
.L_57:
        /*0018*/ 	.byte	0x04, 0x2f
        /*001a*/ 	.short	(.L_59 - .L_58)
	.align		4
.L_58:
        /*001c*/ 	.word	index@(_ZN10cuda_utils25create_causal_mask_kernelEiPb)
        /*0020*/ 	.word	0x00000008


	//----- nvinfo : EIATTR_FRAME_SIZE
	.align		4
.L_59:
        /*0024*/ 	.byte	0x04, 0x11
        /*0026*/ 	.short	(.L_61 - .L_60)
	.align		4
.L_60:
        /*0028*/ 	.word	index@(_ZN10cuda_utils25create_causal_mask_kernelEiPb)
        /*002c*/ 	.word	0x00000000


	//----- nvinfo : EIATTR_REGCOUNT
	.align		4
.L_61:
        /*0030*/ 	.byte	0x04, 0x2f
        /*0032*/ 	.short	(.L_63 - .L_62)
	.align		4
.L_62:
        /*0034*/ 	.word	index@(_ZN10cuda_utils24index_causal_mask_kernelEPKiiiPb)
        /*0038*/ 	.word	0x0000000a


	//----- nvinfo : EIATTR_FRAME_SIZE
	.align		4
.L_63:
        /*003c*/ 	.byte	0x04, 0x11
        /*003e*/ 	.short	(.L_65 - .L_64)
	.align		4
.L_64:
        /*0040*/ 	.word	index@(_ZN10cuda_utils24index_causal_mask_kernelEPKiiiPb)
        /*0044*/ 	.word	0x00000000


	//----- nvinfo : EIATTR_REGCOUNT
	.align		4
.L_65:
        /*0048*/ 	.byte	0x04, 0x2f
        /*004a*/ 	.short	(.L_67 - .L_66)
	.align		4
.L_66:
        /*004c*/ 	.word	index@(_ZN10cuda_utils25compute_topk_probs_kernelEPfPiiiiS0_)
        /*0050*/ 	.word	0x00000030


	//----- nvinfo : EIATTR_FRAME_SIZE
	.align		4
.L_67:
        /*0054*/ 	.byte	0x04, 0x11
        /*0056*/ 	.short	(.L_69 - .L_68)
	.align		4
.L_68:
        /*0058*/ 	.word	index@($__internal_4_$__cuda_sm3x_div_rn_noftz_f32_slowpath)
        /*005c*/ 	.word	0x00000000


	//----- nvinfo : EIATTR_FRAME_SIZE
	.align		4
.L_69:
        /*0060*/ 	.byte	0x04, 0x11
        /*0062*/ 	.short	(.L_71 - .L_70)
	.align		4
.L_70:
        /*0064*/ 	.word	index@(_ZN10cuda_utils25compute_topk_probs_kernelEPfPiiiiS0_)
        /*0068*/ 	.word	0x00000000


	//----- nvinfo : EIATTR_REGCOUNT
	.align		4
.L_71:
        /*006c*/ 	.byte	0x04, 0x2f
        /*006e*/ 	.short	(.L_73 - .L_72)
	.align		4
.L_72:
        /*0070*/ 	.word	index@(_ZN10cuda_utils11gelu_kernelEPfi)
        /*0074*/ 	.word	0x0000000d


	//----- nvinfo : EIATTR_FRAME_SIZE
	.align		4
.L_73:
        /*0078*/ 	.byte	0x04, 0x11
        /*007a*/ 	.short	(.L_75 - .L_74)
	.align		4
.L_74:
        /*007c*/ 	.word	index@(_ZN10cuda_utils11gelu_kernelEPfi)
        /*0080*/ 	.word	0x00000000


	//----- nvinfo : EIATTR_REGCOUNT
	.align		4
.L_75:
        /*0084*/ 	.byte	0x04, 0x2f
        /*0086*/ 	.short	(.L_77 - .L_76)
	.align		4
.L_76:
        /*0088*/ 	.word	index@(_ZN10cuda_utils10add_kernelEPKfS1_Pfi)
        /*008c*/ 	.word	0x0000000c


	//----- nvinfo : EIATTR_FRAME_SIZE
	.align		4
.L_77:
        /*0090*/ 	.byte	0x04, 0x11
        /*0092*/ 	.short	(.L_79 - .L_78)
	.align		4
.L_78:
        /*0094*/ 	.word	index@(_ZN10cuda_utils10add_kernelEPKfS1_Pfi)
        /*0098*/ 	.word	0x00000000


	//----- nvinfo : EIATTR_REGCOUNT
	.align		4
.L_79:
        /*009c*/ 	.byte	0x04, 0x2f
        /*009e*/ 	.short	(.L_81 - .L_80)
	.align		4
.L_80:
        /*00a0*/ 	.word	index@(_ZN7cuda_nn24embedding_forward_kernelEPKiiiiPKfPf)
        /*00a4*/ 	.word	0x0000001a


	//----- nvinfo : EIATTR_FRAME_SIZE
	.align		4
.L_81:
        /*00a8*/ 	.byte	0x04, 0x11
        /*00aa*/ 	.short	(.L_83 - .L_82)
	.align		4
.L_82:
        /*00ac*/ 	.word	index@(_ZN7cuda_nn24embedding_forward_kernelEPKiiiiPKfPf)
        /*00b0*/ 	.word	0x00000000


	//----- nvinfo : EIATTR_REGCOUNT
	.align		4
.L_83:
        /*00b4*/ 	.byte	0x04, 0x2f
        /*00b6*/ 	.short	(.L_85 - .L_84)
	.align		4
.L_84:
        /*00b8*/ 	.word	index@(_ZN7cuda_nn15add_bias_kernelEPfPKfii)
        /*00bc*/ 	.word	0x0000000e


	//----- nvinfo : EIATTR_FRAME_SIZE
	.align		4
.L_85:
        /*00c0*/ 	.byte	0x04, 0x11
        /*00c2*/ 	.short	(.L_87 - .L_86)
	.align		4
.L_86:
        /*00c4*/ 	.word	index@(_ZN7cuda_nn15add_bias_kernelEPfPKfii)
        /*00c8*/ 	.word	0x00000000


	//----- nvinfo : EIATTR_REGCOUNT
	.align		4
.L_87:
        /*00cc*/ 	.byte	0x04, 0x2f
        /*00ce*/ 	.short	(.L_89 - .L_88)
	.align		4
.L_88:
        /*00d0*/ 	.word	index@(_ZN7cuda_nn17layer_norm_kernelEPKfS1_S1_Pfiiif)
        /*00d4*/ 	.word	0x0000001e


	//----- nvinfo : EIATTR_FRAME_SIZE
	.align		4
.L_89:
        /*00d8*/ 	.byte	0x04, 0x11
        /*00da*/ 	.short	(.L_91 - .L_90)
	.align		4
.L_90:
        /*00dc*/ 	.word	index@($__internal_3_$__cuda_sm3x_div_rn_noftz_f32_slowpath)
        /*00e0*/ 	.word	0x00000000


	//----- nvinfo : EIATTR_FRAME_SIZE
	.align		4
.L_91:
        /*00e4*/ 	.byte	0x04, 0x11
        /*00e6*/ 	.short	(.L_93 - .L_92)
	.align		4
.L_92:
        /*00e8*/ 	.word	index@($__internal_2_$__cuda_sm20_sqrt_rn_f32_slowpath)
        /*00ec*/ 	.word	0x00000000


	//----- nvinfo : EIATTR_FRAME_SIZE
	.align		4
.L_93:
        /*00f0*/ 	.byte	0x04, 0x11
        /*00f2*/ 	.short	(.L_95 - .L_94)
	.align		4
.L_94:
        /*00f4*/ 	.word	index@($__internal_1_$__cuda_sm20_rcp_rn_f32_slowpath)
        /*00f8*/ 	.word	0x00000000


	//----- nvinfo : EIATTR_FRAME_SIZE
	.align		4
.L_95:
        /*00fc*/ 	.byte	0x04, 0x11
        /*00fe*/ 	.short	(.L_97 - .L_96)
	.align		4
.L_96:
        /*0100*/ 	.word	index@(_ZN7cuda_nn17layer_norm_kernelEPKfS1_S1_Pfiiif)
        /*0104*/ 	.word	0x00000000


	//----- nvinfo : EIATTR_REGCOUNT
	.align		4
.L_97:
        /*0108*/ 	.byte	0x04, 0x2f
        /*010a*/ 	.short	(.L_99 - .L_98)
	.align		4
.L_98:
        /*010c*/ 	.word	index@(_ZN7cuda_nn23reshape_to_heads_kernelEPKfPfiiii)
        /*0110*/ 	.word	0x0000001a


	//----- nvinfo : EIATTR_FRAME_SIZE
	.align		4
.L_99:
        /*0114*/ 	.byte	0x04, 0x11
        /*0116*/ 	.short	(.L_101 - .L_100)
	.align		4
.L_100:
        /*0118*/ 	.word	index@(_ZN7cuda_nn23reshape_to_heads_kernelEPKfPfiiii)
        /*011c*/ 	.word	0x00000000


	//----- nvinfo : EIATTR_REGCOUNT
	.align		4
.L_101:
        /*0120*/ 	.byte	0x04, 0x2f
        /*0122*/ 	.short	(.L_103 - .L_102)
	.align		4
.L_102:
        /*0124*/ 	.word	index@(_ZN7cuda_nn25reshape_from_heads_kernelEPKfPfiiii)
        /*0128*/ 	.word	0x00000018


	//----- nvinfo : EIATTR_FRAME_SIZE
	.align		4
.L_103:
        /*012c*/ 	.byte	0x04, 0x11
        /*012e*/ 	.short	(.L_105 - .L_104)
	.align		4
.L_104:
        /*0130*/ 	.word	index@(_ZN7cuda_nn25reshape_from_heads_kernelEPKfPfiiii)
        /*0134*/ 	.word	0x00000000


	//----- nvinfo : EIATTR_REGCOUNT
	.align		4
.L_105:
        /*0138*/ 	.byte	0x04, 0x2f
        /*013a*/ 	.short	(.L_107 - .L_106)
	.align		4
.L_106:
        /*013c*/ 	.word	index@(_ZN7cuda_nn21masked_softmax_kernelEPKfPfiiiPKbi)
        /*0140*/ 	.word	0x0000001e


	//----- nvinfo : EIATTR_FRAME_SIZE
	.align		4
.L_107:
        /*0144*/ 	.byte	0x04, 0x11
        /*0146*/ 	.short	(.L_109 - .L_108)
	.align		4
.L_108:
        /*0148*/ 	.word	index@($__internal_0_$__cuda_sm3x_div_rn_noftz_f32_slowpath)
        /*014c*/ 	.word	0x00000000


	//----- nvinfo : EIATTR_FRAME_SIZE
	.align		4
.L_109:
        /*0150*/ 	.byte	0x04, 0x11
        /*0152*/ 	.short	(.L_111 - .L_110)
	.align		4
.L_110:
        /*0154*/ 	.word	index@(_ZN7cuda_nn21masked_softmax_kernelEPKfPfiiiPKbi)
        /*0158*/ 	.word	0x00000000


	//----- nvinfo : EIATTR_REGCOUNT
	.align		4
.L_111:
        /*015c*/ 	.byte	0x04, 0x2f
        /*015e*/ 	.short	(.L_113 - .L_112)
	.align		4
.L_112:
        /*0160*/ 	.word	index@(_ZN7cuda_nn13sample_kernelEPiPfiiiS0_y)
        /*0164*/ 	.word	0x0000001f


	//----- nvinfo : EIATTR_FRAME_SIZE
	.align		4
.L_113:
        /*0168*/ 	.byte	0x04, 0x11
        /*016a*/ 	.short	(.L_115 - .L_114)
	.align		4
.L_114:
        /*016c*/ 	.word	index@(_ZN7cuda_nn13sample_kernelEPiPfiiiS0_y)
        /*0170*/ 	.word	0x00000030


	//----- nvinfo : EIATTR_MIN_STACK_SIZE
	.align		4
.L_115:
        /*0174*/ 	.byte	0x04, 0x12
        /*0176*/ 	.short	(.L_117 - .L_116)
	.align		4
.L_116:
        /*0178*/ 	.word	index@(_ZN7cuda_nn13sample_kernelEPiPfiiiS0_y)
        /*017c*/ 	.word	0x00000030


	//----- nvinfo : EIATTR_MIN_STACK_SIZE
	.align		4
.L_117:
        /*0180*/ 	.byte	0x04, 0x12
        /*0182*/ 	.short	(.L_119 - .L_118)
	.align		4
.L_118:
        /*0184*/ 	.word	index@(_ZN7cuda_nn21masked_softmax_kernelEPKfPfiiiPKbi)
        /*0188*/ 	.word	0x00000000


	//----- nvinfo : EIATTR_MIN_STACK_SIZE
	.align		4
.L_119:
        /*018c*/ 	.byte	0x04, 0x12
        /*018e*/ 	.short	(.L_121 - .L_120)
	.align		4
.L_120:
        /*0190*/ 	.word	index@(_ZN7cuda_nn25reshape_from_heads_kernelEPKfPfiiii)
        /*0194*/ 	.word	0x00000000


	//----- nvinfo : EIATTR_MIN_STACK_SIZE
	.align		4
.L_121:
        /*0198*/ 	.byte	0x04, 0x12
        /*019a*/ 	.short	(.L_123 - .L_122)
	.align		4
.L_122:
        /*019c*/ 	.word	index@(_ZN7cuda_nn23reshape_to_heads_kernelEPKfPfiiii)
        /*01a0*/ 	.word	0x00000000


	//----- nvinfo : EIATTR_MIN_STACK_SIZE
	.align		4
.L_123:
        /*01a4*/ 	.byte	0x04, 0x12
        /*01a6*/ 	.short	(.L_125 - .L_124)
	.align		4
.L_124:
        /*01a8*/ 	.word	index@(_ZN7cuda_nn17layer_norm_kernelEPKfS1_S1_Pfiiif)
        /*01ac*/ 	.word	0x00000000


	//----- nvinfo : EIATTR_MIN_STACK_SIZE
	.align		4
.L_125:
        /*01b0*/ 	.byte	0x04, 0x12
        /*01b2*/ 	.short	(.L_127 - .L_126)
	.align		4
.L_126:
        /*01b4*/ 	.word	index@(_ZN7cuda_nn15add_bias_kernelEPfPKfii)
        /*01b8*/ 	.word	0x00000000


	//----- nvinfo : EIATTR_MIN_STACK_SIZE
	.align		4
.L_127:
        /*01bc*/ 	.byte	0x04, 0x12
        /*01be*/ 	.short	(.L_129 - .L_128)
	.align		4
.L_128:
        /*01c0*/ 	.word	index@(_ZN7cuda_nn24embedding_forward_kernelEPKiiiiPKfPf)
        /*01c4*/ 	.word	0x00000000


	//----- nvinfo : EIATTR_MIN_STACK_SIZE
	.align		4
.L_129:
        /*01c8*/ 	.byte	0x04, 0x12
        /*01ca*/ 	.short	(.L_131 - .L_130)
	.align		4
.L_130:
        /*01cc*/ 	.word	index@(_ZN10cuda_utils10add_kernelEPKfS1_Pfi)
        /*01d0*/ 	.word	0x00000000


	//----- nvinfo : EIATTR_MIN_STACK_SIZE
	.align		4
.L_131:
        /*01d4*/ 	.byte	0x04, 0x12
        /*01d6*/ 	.short	(.L_133 - .L_132)
	.align		4
.L_132:
        /*01d8*/ 	.word	index@(_ZN10cuda_utils11gelu_kernelEPfi)
        /*01dc*/ 	.word	0x00000000


	//----- nvinfo : EIATTR_MIN_STACK_SIZE
	.align		4
.L_133:
        /*01e0*/ 	.byte	0x04, 0x12
        /*01e2*/ 	.short	(.L_135 - .L_134)
	.align		4
.L_134:
        /*01e4*/ 	.word	index@(_ZN10cuda_utils25compute_topk_probs_kernelEPfPiiiiS0_)
        /*01e8*/ 	.word	0x00000000


	//----- nvinfo : EIATTR_MIN_STACK_SIZE
	.align		4
.L_135:
        /*01ec*/ 	.byte	0x04, 0x12
        /*01ee*/ 	.short	(.L_137 - .L_136)
	.align		4
.L_136:
        /*01f0*/ 	.word	index@(_ZN10cuda_utils24index_causal_mask_kernelEPKiiiPb)
        /*01f4*/ 	.word	0x00000000


	//----- nvinfo : EIATTR_MIN_STACK_SIZE
	.align		4
.L_137:
        /*01f8*/ 	.byte	0x04, 0x12
        /*01fa*/ 	.short	(.L_139 - .L_138)
	.align		4
.L_138:
        /*01fc*/ 	.word	index@(_ZN10cuda_utils25create_causal_mask_kernelEiPb)
        /*0200*/ 	.word	0x00000000


	//----- nvinfo : EIATTR_MIN_STACK_SIZE
	.align		4
.L_139:
        /*0204*/ 	.byte	0x04, 0x12
        /*0206*/ 	.short	(.L_141 - .L_140)
	.align		4
.L_140:
        /*0208*/ 	.word	index@(_ZN3cub18CUB_300001_SM_10006detail11EmptyKernelIvEEvv)
        /*020c*/ 	.word	0x00000000
.L_141:


//--------------------- .nv.compat                --------------------------
	.section	.nv.compat,"",@"SHT_CUDA_COMPAT_INFO"
	.align	4
        /*0000*/ 	.byte	0x02, 0x09, 0x00, 0x00, 0x02, 0x02, 0x01, 0x00, 0x02, 0x05, 0x05, 0x00, 0x03, 0x07, 0x01, 0x01
        /*0010*/ 	.byte	0x02, 0x03, 0x00, 0x00, 0x02, 0x06, 0x01, 0x00, 0x04, 0x0b, 0x08, 0x00, 0x01, 0x00, 0x00, 0x00
        /*0020*/ 	.byte	0x00, 0x00, 0x00, 0x00


//--------------------- .nv.info._ZN7cuda_nn13sample_kernelEPiPfiiiS0_y --------------------------
	.section	.nv.info._ZN7cuda_nn13sample_kernelEPiPfiiiS0_y,"",@"SHT_CUDA_INFO"
	.sectionflags	@""
	.align	4


	//----- nvinfo : EIATTR_CUDA_API_VERSION
	.align		4
        /*0000*/ 	.byte	0x04, 0x37
        /*0002*/ 	.short	(.L_143 - .L_142)
.L_142:
        /*0004*/ 	.word	0x00000082


	//----- nvinfo : EIATTR_KPARAM_INFO
	.align		4
.L_143:
        /*0008*/ 	.byte	0x04, 0x17
        /*000a*/ 	.short	(.L_145 - .L_144)
.L_144:
        /*000c*/ 	.word	0x00000000
        /*0010*/ 	.short	0x0006
        /*0012*/ 	.short	0x0028
        /*0014*/ 	.byte	0x00, 0xf0, 0x21, 0x00


	//----- nvinfo : EIATTR_KPARAM_INFO
	.align		4
.L_145:
        /*0018*/ 	.byte	0x04, 0x17
        /*001a*/ 	.short	(.L_147 - .L_146)
.L_146:
        /*001c*/ 	.word	0x00000000
        /*0020*/ 	.short	0x0005
        /*0022*/ 	.short	0x0020
        /*0024*/ 	.byte	0x00, 0xf5, 0x21, 0x00


	//----- nvinfo : EIATTR_KPARAM_INFO
	.align		4
.L_147:
        /*0028*/ 	.byte	0x04, 0x17
        /*002a*/ 	.short	(.L_149 - .L_148)
.L_148:
        /*002c*/ 	.word	0x00000000
        /*0030*/ 	.short	0x0004
        /*0032*/ 	.short	0x0018
        /*0034*/ 	.byte	0x00, 0xf0, 0x11, 0x00


	//----- nvinfo : EIATTR_KPARAM_INFO
	.align		4
.L_149:
        /*0038*/ 	.byte	0x04, 0x17
        /*003a*/ 	.short	(.L_151 - .L_150)
.L_150:
        /*003c*/ 	.word	0x00000000
        /*0040*/ 	.short	0x0003
        /*0042*/ 	.short	0x0014
        /*0044*/ 	.byte	0x00, 0xf0, 0x11, 0x00


	//----- nvinfo : EIATTR_KPARAM_INFO
	.align		4
.L_151:
        /*0048*/ 	.byte	0x04, 0x17
        /*004a*/ 	.short	(.L_153 - .L_152)
.L_152:
        /*004c*/ 	.word	0x00000000
        /*0050*/ 	.short	0x0002
        /*0052*/ 	.short	0x0010
        /*0054*/ 	.byte	0x00, 0xf0, 0x11, 0x00


	//----- nvinfo : EIATTR_KPARAM_INFO
	.align		4
.L_153:
        /*0058*/ 	.byte	0x04, 0x17
        /*005a*/ 	.short	(.L_155 - .L_154)
.L_154:
        /*005c*/ 	.word	0x00000000
        /*0060*/ 	.short	0x0001
        /*0062*/ 	.short	0x0008
        /*0064*/ 	.byte	0x00, 0xf5, 0x21, 0x00


	//----- nvinfo : EIATTR_KPARAM_INFO
	.align		4
.L_155:
        /*0068*/ 	.byte	0x04, 0x17
        /*006a*/ 	.short	(.L_157 - .L_156)
.L_156:
        /*006c*/ 	.word	0x00000000
        /*0070*/ 	.short	0x0000
        /*0072*/ 	.short	0x0000
        /*0074*/ 	.byte	0x00, 0xf5, 0x21, 0x00


	//----- nvinfo : EIATTR_SPARSE_MMA_MASK
	.align		4
.L_157:
        /*0078*/ 	.byte	0x03, 0x50
        /*007a*/ 	.short	0x0000


	//----- nvinfo : EIATTR_MAXREG_COUNT
	.align		4
        /*007c*/ 	.byte	0x03, 0x1b
        /*007e*/ 	.short	0x00ff


	//----- nvinfo : EIATTR_MERCURY_ISA_VERSION
	.align		4
        /*0080*/ 	.byte	0x03, 0x5f
        /*0082*/ 	.short	0x0101


	//----- nvinfo : EIATTR_VRC_CTA_INIT_COUNT
	.align		4
        /*0084*/ 	.byte	0x02, 0x4a
	.zero		1
	.zero		1


	//----- nvinfo : EIATTR_EXIT_INSTR_OFFSETS
	.align		4
        /*0088*/ 	.byte	0x04, 0x1c
        /*008a*/ 	.short	(.L_159 - .L_158)


	//   ....[0]....
.L_158:
        /*008c*/ 	.word	0x00000080


	//   ....[1]....
        /*0090*/ 	.word	0x00002990


	//   ....[2]....
        /*0094*/ 	.word	0x00002a30


	//----- nvinfo : EIATTR_CRS_STACK_SIZE
	.align		4
.L_159:
        /*0098*/ 	.byte	0x04, 0x1e
        /*009a*/ 	.short	(.L_161 - .L_160)
.L_160:
        /*009c*/ 	.word	0x00000000


	//----- nvinfo : EIATTR_CBANK_PARAM_SIZE
	.align		4
.L_161:
        /*00a0*/ 	.byte	0x03, 0x19
        /*00a2*/ 	.short	0x0030


	//----- nvinfo : EIATTR_PARAM_CBANK
	.align		4
        /*00a4*/ 	.byte	0x04, 0x0a
        /*00a6*/ 	.short	(.L_163 - .L_162)
	.align		4
.L_162:
        /*00a8*/ 	.word	index@(.nv.constant0._ZN7cuda_nn13sample_kernelEPiPfiiiS0_y)
        /*00ac*/ 	.short	0x0380
        /*00ae*/ 	.short	0x0030


	//----- nvinfo : EIATTR_SW_WAR
	.align		4
.L_163:
        /*00b0*/ 	.byte	0x04, 0x36
        /*00b2*/ 	.short	(.L_165 - .L_164)
.L_164:
        /*00b4*/ 	.word	0x00000008
.L_165:


//--------------------- .nv.info._ZN7cuda_nn21masked_softmax_kernelEPKfPfiiiPKbi --------------------------
	.section	.nv.info._ZN7cuda_nn21masked_softmax_kernelEPKfPfiiiPKbi,"",@"SHT_CUDA_INFO"
	.sectionflags	@""
	.align	4


	//----- nvinfo : EIATTR_CUDA_API_VERSION
	.align		4
        /*0000*/ 	.byte	0x04, 0x37
        /*0002*/ 	.short	(.L_167 - .L_166)
.L_166:
        /*0004*/ 	.word	0x00000082


	//----- nvinfo : EIATTR_KPARAM_INFO
	.align		4
.L_167:
        /*0008*/ 	.byte	0x04, 0x17
        /*000a*/ 	.short	(.L_169 - .L_168)
.L_168:
        /*000c*/ 	.word	0x00000000
        /*0010*/ 	.short	0x0006
        /*0012*/ 	.short	0x0028
        /*0014*/ 	.byte	0x00, 0xf0, 0x11, 0x00


	//----- nvinfo : EIATTR_KPARAM_INFO
	.align		4
.L_169:
        /*0018*/ 	.byte	0x04, 0x17
        /*001a*/ 	.short	(.L_171 - .L_170)
.L_170:
        /*001c*/ 	.word	0x00000000
        /*0020*/ 	.short	0x0005
        /*0022*/ 	.short	0x0020
        /*0024*/ 	.byte	0x00, 0xf5, 0x21, 0x00


	//----- nvinfo : EIATTR_KPARAM_INFO
	.align		4
.L_171:
        /*0028*/ 	.byte	0x04, 0x17
        /*002a*/ 	.short	(.L_173 - .L_172)
.L_172:
        /*002c*/ 	.word	0x00000000
        /*0030*/ 	.short	0x0004
        /*0032*/ 	.short	0x0018
        /*0034*/ 	.byte	0x00, 0xf0, 0x11, 0x00


	//----- nvinfo : EIATTR_KPARAM_INFO
	.align		4
.L_173:
        /*0038*/ 	.byte	0x04, 0x17
        /*003a*/ 	.short	(.L_175 - .L_174)
.L_174:
        /*003c*/ 	.word	0x00000000
        /*0040*/ 	.short	0x0003
        /*0042*/ 	.short	0x0014
        /*0044*/ 	.byte	0x00, 0xf0, 0x11, 0x00


	//----- nvinfo : EIATTR_KPARAM_INFO
	.align		4
.L_175:
        /*0048*/ 	.byte	0x04, 0x17
        /*004a*/ 	.short	(.L_177 - .L_176)
.L_176:
        /*004c*/ 	.word	0x00000000
        /*0050*/ 	.short	0x0002
        /*0052*/ 	.short	0x0010
        /*0054*/ 	.byte	0x00, 0xf0, 0x11, 0x00


	//----- nvinfo : EIATTR_KPARAM_INFO
	.align		4
.L_177:
        /*0058*/ 	.byte	0x04, 0x17
        /*005a*/ 	.short	(.L_179 - .L_178)
.L_178:
        /*005c*/ 	.word	0x00000000
        /*0060*/ 	.short	0x0001
        /*0062*/ 	.short	0x0008
        /*0064*/ 	.byte	0x00, 0xf5, 0x21, 0x00


	//----- nvinfo : EIATTR_KPARAM_INFO
	.align		4
.L_179:
        /*0068*/ 	.byte	0x04, 0x17
        /*006a*/ 	.short	(.L_181 - .L_180)
.L_180:
        /*006c*/ 	.word	0x00000000
        /*0070*/ 	.short	0x0000
        /*0072*/ 	.short	0x0000
        /*0074*/ 	.byte	0x00, 0xf5, 0x21, 0x00


	//----- nvinfo : EIATTR_SPARSE_MMA_MASK
	.align		4
.L_181:
        /*0078*/ 	.byte	0x03, 0x50
        /*007a*/ 	.short	0x0000


	//----- nvinfo : EIATTR_MAXREG_COUNT
	.align		4
        /*007c*/ 	.byte	0x03, 0x1b
        /*007e*/ 	.short	0x00ff


	//----- nvinfo : EIATTR_MERCURY_ISA_VERSION
	.align		4
        /*0080*/ 	.byte	0x03, 0x5f
        /*0082*/ 	.short	0x0101


	//----- nvinfo : EIATTR_VRC_CTA_INIT_COUNT
	.align		4
        /*0084*/ 	.byte	0x02, 0x4a
	.zero		1
	.zero		1


	//----- nvinfo : EIATTR_EXIT_INSTR_OFFSETS
	.align		4
        /*0088*/ 	.byte	0x04, 0x1c
        /*008a*/ 	.short	(.L_183 - .L_182)


	//   ....[0]....
.L_182:
        /*008c*/ 	.word	0x000000c0


	//   ....[1]....
        /*0090*/ 	.word	0x00003b90


	//   ....[2]....
        /*0094*/ 	.word	0x00004c40


	//   ....[3]....
        /*0098*/ 	.word	0x00005480


	//   ....[4]....
        /*009c*/ 	.word	0x00005900


	//   ....[5]....
        /*00a0*/ 	.word	0x00005ad0


	//----- nvinfo : EIATTR_CRS_STACK_SIZE
	.align		4
.L_183:
        /*00a4*/ 	.byte	0x04, 0x1e
        /*00a6*/ 	.short	(.L_185 - .L_184)
.L_184:
        /*00a8*/ 	.word	0x00000000


	//----- nvinfo : EIATTR_CBANK_PARAM_SIZE
	.align		4
.L_185:
        /*00ac*/ 	.byte	0x03, 0x19
        /*00ae*/ 	.short	0x002c


	//----- nvinfo : EIATTR_PARAM_CBANK
	.align		4
        /*00b0*/ 	.byte	0x04, 0x0a
        /*00b2*/ 	.short	(.L_187 - .L_186)
	.align		4
.L_186:
        /*00b4*/ 	.word	index@(.nv.constant0._ZN7cuda_nn21masked_softmax_kernelEPKfPfiiiPKbi)
        /*00b8*/ 	.short	0x0380
        /*00ba*/ 	.short	0x002c


	//----- nvinfo : EIATTR_SW_WAR
	.align		4
.L_187:
        /*00bc*/ 	.byte	0x04, 0x36
        /*00be*/ 	.short	(.L_189 - .L_188)
.L_188:
        /*00c0*/ 	.word	0x00000008
.L_189:


//--------------------- .nv.info._ZN7cuda_nn25reshape_from_heads_kernelEPKfPfiiii --------------------------
	.section	.nv.info._ZN7cuda_nn25reshape_from_heads_kernelEPKfPfiiii,"",@"SHT_CUDA_INFO"
	.sectionflags	@""
	.align	4


	//----- nvinfo : EIATTR_CUDA_API_VERSION
	.align		4
        /*0000*/ 	.byte	0x04, 0x37
        /*0002*/ 	.short	(.L_191 - .L_190)
.L_190:
        /*0004*/ 	.word	0x00000082


	//----- nvinfo : EIATTR_KPARAM_INFO
	.align		4
.L_191:
        /*0008*/ 	.byte	0x04, 0x17
        /*000a*/ 	.short	(.L_193 - .L_192)
.L_192:
        /*000c*/ 	.word	0x00000000
        /*0010*/ 	.short	0x0005
        /*0012*/ 	.short	0x001c
        /*0014*/ 	.byte	0x00, 0xf0, 0x11, 0x00


	//----- nvinfo : EIATTR_KPARAM_INFO
	.align		4
.L_193:
        /*0018*/ 	.byte	0x04, 0x17
        /*001a*/ 	.short	(.L_195 - .L_194)
.L_194:
        /*001c*/ 	.word	0x00000000
        /*0020*/ 	.short	0x0004
        /*0022*/ 	.short	0x0018
        /*0024*/ 	.byte	0x00, 0xf0, 0x11, 0x00


	//----- nvinfo : EIATTR_KPARAM_INFO
	.align		4
.L_195:
        /*0028*/ 	.byte	0x04, 0x17
        /*002a*/ 	.short	(.L_197 - .L_196)
.L_196:
        /*002c*/ 	.word	0x00000000
        /*0030*/ 	.short	0x0003
        /*0032*/ 	.short	0x0014
        /*0034*/ 	.byte	0x00, 0xf0, 0x11, 0x00


	//----- nvinfo : EIATTR_KPARAM_INFO
	.align		4
.L_197:
        /*0038*/ 	.byte	0x04, 0x17
        /*003a*/ 	.short	(.L_199 - .L_198)
.L_198:
        /*003c*/ 	.word	0x00000000
        /*0040*/ 	.short	0x0002
        /*0042*/ 	.short	0x0010
        /*0044*/ 	.byte	0x00, 0xf0, 0x11, 0x00


	//----- nvinfo : EIATTR_KPARAM_INFO
	.align		4
.L_199:
        /*0048*/ 	.byte	0x04, 0x17
        /*004a*/ 	.short	(.L_201 - .L_200)
.L_200:
        /*004c*/ 	.word	0x00000000
        /*0050*/ 	.short	0x0001
        /*0052*/ 	.short	0x0008
        /*0054*/ 	.byte	0x00, 0xf5, 0x21, 0x00


	//----- nvinfo : EIATTR_KPARAM_INFO
	.align		4
.L_201:
        /*0058*/ 	.byte	0x04, 0x17
        /*005a*/ 	.short	(.L_203 - .L_202)
.L_202:
        /*005c*/ 	.word	0x00000000
        /*0060*/ 	.short	0x0000
        /*0062*/ 	.short	0x0000
        /*0064*/ 	.byte	0x00, 0xf5, 0x21, 0x00


	//----- nvinfo : EIATTR_SPARSE_MMA_MASK
	.align		4
.L_203:
        /*0068*/ 	.byte	0x03, 0x50
        /*006a*/ 	.short	0x0000


	//----- nvinfo : EIATTR_MAXREG_COUNT
	.align		4
        /*006c*/ 	.byte	0x03, 0x1b
        /*006e*/ 	.short	0x00ff


	//----- nvinfo : EIATTR_MERCURY_ISA_VERSION
	.align		4
        /*0070*/ 	.byte	0x03, 0x5f
        /*0072*/ 	.short	0x0101


	//----- nvinfo : EIATTR_VRC_CTA_INIT_COUNT
	.align		4
        /*0074*/ 	.byte	0x02, 0x4a
	.zero		1
	.zero		1


	//----- nvinfo : EIATTR_EXIT_INSTR_OFFSETS
	.align		4
        /*0078*/ 	.byte	0x04, 0x1c
        /*007a*/ 	.short	(.L_205 - .L_204)


	//   ....[0]....
.L_204:
        /*007c*/ 	.word	0x000000b0


	//   ....[1]....
        /*0080*/ 	.word	0x000008d0


	//----- nvinfo : EIATTR_CBANK_PARAM_SIZE
	.align		4
.L_205:
        /*0084*/ 	.byte	0x03, 0x19
        /*0086*/ 	.short	0x0020


	//----- nvinfo : EIATTR_PARAM_CBANK
	.align		4
        /*0088*/ 	.byte	0x04, 0x0a
        /*008a*/ 	.short	(.L_207 - .L_206)
	.align		4
.L_206:
        /*008c*/ 	.word	index@(.nv.constant0._ZN7cuda_nn25reshape_from_heads_kernelEPKfPfiiii)
        /*0090*/ 	.short	0x0380
        /*0092*/ 	.short	0x0020


	//----- nvinfo : EIATTR_SW_WAR
	.align		4
.L_207:
        /*0094*/ 	.byte	0x04, 0x36
        /*0096*/ 	.short	(.L_209 - .L_208)
.L_208:
        /*0098*/ 	.word	0x00000008
.L_209:


//--------------------- .nv.info._ZN7cuda_nn23reshape_to_heads_kernelEPKfPfiiii --------------------------
	.section	.nv.info._ZN7cuda_nn23reshape_to_heads_kernelEPKfPfiiii,"",@"SHT_CUDA_INFO"
	.sectionflags	@""
	.align	4


	//----- nvinfo : EIATTR_CUDA_API_VERSION
	.align		4
        /*0000*/ 	.byte	0x04, 0x37
        /*0002*/ 	.short	(.L_211 - .L_210)
.L_210:
        /*0004*/ 	.word	0x00000082


	//----- nvinfo : EIATTR_KPARAM_INFO
	.align		4
.L_211:
        /*0008*/ 	.byte	0x04, 0x17
        /*000a*/ 	.short	(.L_213 - .L_212)
.L_212:
        /*000c*/ 	.word	0x00000000
        /*0010*/ 	.short	0x0005
        /*0012*/ 	.short	0x001c
        /*0014*/ 	.byte	0x00, 0xf0, 0x11, 0x00


	//----- nvinfo : EIATTR_KPARAM_INFO
	.align		4
.L_213:
        /*0018*/ 	.byte	0x04, 0x17
        /*001a*/ 	.short	(.L_215 - .L_214)
.L_214:
        /*001c*/ 	.word	0x00000000
        /*0020*/ 	.short	0x0004
        /*0022*/ 	.short	0x0018
        /*0024*/ 	.byte	0x00, 0xf0, 0x11, 0x00


	//----- nvinfo : EIATTR_KPARAM_INFO
	.align		4
.L_215:
        /*0028*/ 	.byte	0x04, 0x17
        /*002a*/ 	.short	(.L_217 - .L_216)
.L_216:
        /*002c*/ 	.word	0x00000000
        /*0030*/ 	.short	0x0003
        /*0032*/ 	.short	0x0014
        /*0034*/ 	.byte	0x00, 0xf0, 0x11, 0x00


	//----- nvinfo : EIATTR_KPARAM_INFO
	.align		4
.L_217:
        /*0038*/ 	.byte	0x04, 0x17
        /*003a*/ 	.short	(.L_219 - .L_218)
.L_218:
        /*003c*/ 	.word	0x00000000
        /*0040*/ 	.short	0x0002
        /*0042*/ 	.short	0x0010
        /*0044*/ 	.byte	0x00, 0xf0, 0x11, 0x00


	//----- nvinfo : EIATTR_KPARAM_INFO
	.align		4
.L_219:
        /*0048*/ 	.byte	0x04, 0x17
        /*004a*/ 	.short	(.L_221 - .L_220)
.L_220:
        /*004c*/ 	.word	0x00000000
        /*0050*/ 	.short	0x0001
        /*0052*/ 	.short	0x0008
        /*0054*/ 	.byte	0x00, 0xf5, 0x21, 0x00


	//----- nvinfo : EIATTR_KPARAM_INFO
	.align		4
.L_221:
        /*0058*/ 	.byte	0x04, 0x17
        /*005a*/ 	.short	(.L_223 - .L_222)
.L_222:
        /*005c*/ 	.word	0x00000000
        /*0060*/ 	.short	0x0000
        /*0062*/ 	.short	0x0000
        /*0064*/ 	.byte	0x00, 0xf5, 0x21, 0x00


	//----- nvinfo : EIATTR_SPARSE_MMA_MASK
	.align		4
.L_223:
        /*0068*/ 	.byte	0x03, 0x50
        /*006a*/ 	.short	0x0000


	//----- nvinfo : EIATTR_MAXREG_COUNT
	.align		4
        /*006c*/ 	.byte	0x03, 0x1b
        /*006e*/ 	.short	0x00ff


	//----- nvinfo : EIATTR_MERCURY_ISA_VERSION
	.align		4
        /*0070*/ 	.byte	0x03, 0x5f
        /*0072*/ 	.short	0x0101


	//----- nvinfo : EIATTR_VRC_CTA_INIT_COUNT
	.align		4
        /*0074*/ 	.byte	0x02, 0x4a
	.zero		1
	.zero		1


	//----- nvinfo : EIATTR_EXIT_INSTR_OFFSETS
	.align		4
        /*0078*/ 	.byte	0x04, 0x1c
        /*007a*/ 	.short	(.L_225 - .L_224)


	//   ....[0]....
.L_224:
        /*007c*/ 	.word	0x000000b0


	//   ....[1]....
        /*0080*/ 	.word	0x000008e0


	//----- nvinfo : EIATTR_CBANK_PARAM_SIZE
	.align		4
.L_225:
        /*0084*/ 	.byte	0x03, 0x19
        /*0086*/ 	.short	0x0020


	//----- nvinfo : EIATTR_PARAM_CBANK
	.align		4
        /*0088*/ 	.byte	0x04, 0x0a
        /*008a*/ 	.short	(.L_227 - .L_226)
	.align		4
.L_226:
        /*008c*/ 	.word	index@(.nv.constant0._ZN7cuda_nn23reshape_to_heads_kernelEPKfPfiiii)
        /*0090*/ 	.short	0x0380
        /*0092*/ 	.short	0x0020


	//----- nvinfo : EIATTR_SW_WAR
	.align		4
.L_227:
        /*0094*/ 	.byte	0x04, 0x36
        /*0096*/ 	.short	(.L_229 - .L_228)
.L_228:
        /*0098*/ 	.word	0x00000008
.L_229:


//--------------------- .nv.info._ZN7cuda_nn17layer_norm_kernelEPKfS1_S1_Pfiiif --------------------------
	.section	.nv.info._ZN7cuda_nn17layer_norm_kernelEPKfS1_S1_Pfiiif,"",@"SHT_CUDA_INFO"
	.sectionflags	@""
	.align	4


	//----- nvinfo : EIATTR_CUDA_API_VERSION
	.align		4
        /*0000*/ 	.byte	0x04, 0x37
        /*0002*/ 	.short	(.L_231 - .L_230)
.L_230:
        /*0004*/ 	.word	0x00000082


	//----- nvinfo : EIATTR_KPARAM_INFO
	.align		4
.L_231:
        /*0008*/ 	.byte	0x04, 0x17
        /*000a*/ 	.short	(.L_233 - .L_232)
.L_232:
        /*000c*/ 	.word	0x00000000
        /*0010*/ 	.short	0x0007
        /*0012*/ 	.short	0x002c
        /*0014*/ 	.byte	0x00, 0xf0, 0x11, 0x00


	//----- nvinfo : EIATTR_KPARAM_INFO
	.align		4
.L_233:
        /*0018*/ 	.byte	0x04, 0x17
        /*001a*/ 	.short	(.L_235 - .L_234)
.L_234:
        /*001c*/ 	.word	0x00000000
        /*0020*/ 	.short	0x0006
        /*0022*/ 	.short	0x0028
        /*0024*/ 	.byte	0x00, 0xf0, 0x11, 0x00


	//----- nvinfo : EIATTR_KPARAM_INFO
	.align		4
.L_235:
        /*0028*/ 	.byte	0x04, 0x17
        /*002a*/ 	.short	(.L_237 - .L_236)
.L_236:
        /*002c*/ 	.word	0x00000000
        /*0030*/ 	.short	0x0005
        /*0032*/ 	.short	0x0024
        /*0034*/ 	.byte	0x00, 0xf0, 0x11, 0x00


	//----- nvinfo : EIATTR_KPARAM_INFO
	.align		4
.L_237:
        /*0038*/ 	.byte	0x04, 0x17
        /*003a*/ 	.short	(.L_239 - .L_238)
.L_238:
        /*003c*/ 	.word	0x00000000
        /*0040*/ 	.short	0x0004
        /*0042*/ 	.short	0x0020
        /*0044*/ 	.byte	0x00, 0xf0, 0x11, 0x00


	//----- nvinfo : EIATTR_KPARAM_INFO
	.align		4
.L_239:
        /*0048*/ 	.byte	0x04, 0x17
        /*004a*/ 	.short	(.L_241 - .L_240)
.L_240:
        /*004c*/ 	.word	0x00000000
        /*0050*/ 	.short	0x0003
        /*0052*/ 	.short	0x0018
        /*0054*/ 	.byte	0x00, 0xf5, 0x21, 0x00


	//----- nvinfo : EIATTR_KPARAM_INFO
	.align		4
.L_241:
        /*0058*/ 	.byte	0x04, 0x17
        /*005a*/ 	.short	(.L_243 - .L_242)
.L_242:
        /*005c*/ 	.word	0x00000000
        /*0060*/ 	.short	0x0002
        /*0062*/ 	.short	0x0010
        /*0064*/ 	.byte	0x00, 0xf5, 0x21, 0x00


	//----- nvinfo : EIATTR_KPARAM_INFO
	.align		4
.L_243:
        /*0068*/ 	.byte	0x04, 0x17
        /*006a*/ 	.short	(.L_245 - .L_244)
.L_244:
        /*006c*/ 	.word	0x00000000
        /*0070*/ 	.short	0x0001
        /*0072*/ 	.short	0x0008
        /*0074*/ 	.byte	0x00, 0xf5, 0x21, 0x00


	//----- nvinfo : EIATTR_KPARAM_INFO
	.align		4
.L_245:
        /*0078*/ 	.byte	0x04, 0x17
        /*007a*/ 	.short	(.L_247 - .L_246)
.L_246:
        /*007c*/ 	.word	0x00000000
        /*0080*/ 	.short	0x0000
        /*0082*/ 	.short	0x0000
        /*0084*/ 	.byte	0x00, 0xf5, 0x21, 0x00


	//----- nvinfo : EIATTR_SPARSE_MMA_MASK
	.align		4
.L_247:
        /*0088*/ 	.byte	0x03, 0x50
        /*008a*/ 	.short	0x0000


	//----- nvinfo : EIATTR_MAXREG_COUNT
	.align		4
        /*008c*/ 	.byte	0x03, 0x1b
        /*008e*/ 	.short	0x00ff


	//----- nvinfo : EIATTR_MERCURY_ISA_VERSION
	.align		4
        /*0090*/ 	.byte	0x03, 0x5f
        /*0092*/ 	.short	0x0101


	//----- nvinfo : EIATTR_VRC_CTA_INIT_COUNT
	.align		4
        /*0094*/ 	.byte	0x02, 0x4a
	.zero		1
	.zero		1


	//----- nvinfo : EIATTR_EXIT_INSTR_OFFSETS
	.align		4
        /*0098*/ 	.byte	0x04, 0x1c
        /*009a*/ 	.short	(.L_249 - .L_248)


	//   ....[0]....
.L_248:
        /*009c*/ 	.word	0x000000c0


	//   ....[1]....
        /*00a0*/ 	.word	0x00000da0


	//   ....[2]....
        /*00a4*/ 	.word	0x00001380


	//   ....[3]....
        /*00a8*/ 	.word	0x00001640


	//   ....[4]....
        /*00ac*/ 	.word	0x00001820


	//   ....[5]....
        /*00b0*/ 	.word	0x00001940


	//----- nvinfo : EIATTR_CRS_STACK_SIZE
	.align		4
.L_249:
        /*00b4*/ 	.byte	0x04, 0x1e
        /*00b6*/ 	.short	(.L_251 - .L_250)
.L_250:
        /*00b8*/ 	.word	0x00000000


	//----- nvinfo : EIATTR_CBANK_PARAM_SIZE
	.align		4
.L_251:
        /*00bc*/ 	.byte	0x03, 0x19
        /*00be*/ 	.short	0x0030


	//----- nvinfo : EIATTR_PARAM_CBANK
	.align		4
        /*00c0*/ 	.byte	0x04, 0x0a
        /*00c2*/ 	.short	(.L_253 - .L_252)
	.align		4
.L_252:
        /*00c4*/ 	.word	index@(.nv.constant0._ZN7cuda_nn17layer_norm_kernelEPKfS1_S1_Pfiiif)
        /*00c8*/ 	.short	0x0380
        /*00ca*/ 	.short	0x0030


	//----- nvinfo : EIATTR_SW_WAR
	.align		4
.L_253:
        /*00cc*/ 	.byte	0x04, 0x36
        /*00ce*/ 	.short	(.L_255 - .L_254)
.L_254:
        /*00d0*/ 	.word	0x00000008
.L_255:


//--------------------- .nv.info._ZN7cuda_nn15add_bias_kernelEPfPKfii --------------------------
	.section	.nv.info._ZN7cuda_nn15add_bias_kernelEPfPKfii,"",@"SHT_CUDA_INFO"
	.sectionflags	@""
	.align	4


	//----- nvinfo : EIATTR_CUDA_API_VERSION
	.align		4
        /*0000*/ 	.byte	0x04, 0x37
        /*0002*/ 	.short	(.L_257 - .L_256)
.L_256:
        /*0004*/ 	.word	0x00000082


	//----- nvinfo : EIATTR_KPARAM_INFO
	.align		4
.L_257:
        /*0008*/ 	.byte	0x04, 0x17
        /*000a*/ 	.short	(.L_259 - .L_258)
.L_258:
        /*000c*/ 	.word	0x00000000
        /*0010*/ 	.short	0x0003
        /*0012*/ 	.short	0x0014
        /*0014*/ 	.byte	0x00, 0xf0, 0x11, 0x00


	//----- nvinfo : EIATTR_KPARAM_INFO
	.align		4
.L_259:
        /*0018*/ 	.byte	0x04, 0x17
        /*001a*/ 	.short	(.L_261 - .L_260)
.L_260:
        /*001c*/ 	.word	0x00000000
        /*0020*/ 	.short	0x0002
        /*0022*/ 	.short	0x0010
        /*0024*/ 	.byte	0x00, 0xf0, 0x11, 0x00


	//----- nvinfo : EIATTR_KPARAM_INFO
	.align		4
.L_261:
        /*0028*/ 	.byte	0x04, 0x17
        /*002a*/ 	.short	(.L_263 - .L_262)
.L_262:
        /*002c*/ 	.word	0x00000000
        /*0030*/ 	.short	0x0001
        /*0032*/ 	.short	0x0008
        /*0034*/ 	.byte	0x00, 0xf5, 0x21, 0x00


	//----- nvinfo : EIATTR_KPARAM_INFO
	.align		4
.L_263:
        /*0038*/ 	.byte	0x04, 0x17
        /*003a*/ 	.short	(.L_265 - .L_264)
.L_264:
        /*003c*/ 	.word	0x00000000
        /*0040*/ 	.short	0x0000
        /*0042*/ 	.short	0x0000
        /*0044*/ 	.byte	0x00, 0xf5, 0x21, 0x00


	//----- nvinfo : EIATTR_SPARSE_MMA_MASK
	.align		4
.L_265:
        /*0048*/ 	.byte	0x03, 0x50
        /*004a*/ 	.short	0x0000


	//----- nvinfo : EIATTR_MAXREG_COUNT
	.align		4
        /*004c*/ 	.byte	0x03, 0x1b
        /*004e*/ 	.short	0x00ff


	//----- nvinfo : EIATTR_MERCURY_ISA_VERSION
	.align		4
        /*0050*/ 	.byte	0x03, 0x5f
        /*0052*/ 	.short	0x0101


	//----- nvinfo : EIATTR_VRC_CTA_INIT_COUNT
	.align		4
        /*0054*/ 	.byte	0x02, 0x4a
	.zero		1
	.zero		1


	//----- nvinfo : EIATTR_EXIT_INSTR_OFFSETS
	.align		4
        /*0058*/ 	.byte	0x04, 0x1c
        /*005a*/ 	.short	(.L_267 - .L_266)


	//   ....[0]....
.L_266:
        /*005c*/ 	.word	0x00000080


	//   ....[1]....
        /*0060*/ 	.word	0x00000270


	//----- nvinfo : EIATTR_CBANK_PARAM_SIZE
	.align		4
.L_267:
        /*0064*/ 	.byte	0x03, 0x19
        /*0066*/ 	.short	0x0018


	//----- nvinfo : EIATTR_PARAM_CBANK
	.align		4
        /*0068*/ 	.byte	0x04, 0x0a
        /*006a*/ 	.short	(.L_269 - .L_268)
	.align		4
.L_268:
        /*006c*/ 	.word	index@(.nv.constant0._ZN7cuda_nn15add_bias_kernelEPfPKfii)
        /*0070*/ 	.short	0x0380
        /*0072*/ 	.short	0x0018


	//----- nvinfo : EIATTR_SW_WAR
	.align		4
.L_269:
        /*0074*/ 	.byte	0x04, 0x36
        /*0076*/ 	.short	(.L_271 - .L_270)
.L_270:
        /*0078*/ 	.word	0x00000008
.L_271:


//--------------------- .nv.info._ZN7cuda_nn24embedding_forward_kernelEPKiiiiPKfPf --------------------------
	.section	.nv.info._ZN7cuda_nn24embedding_forward_kernelEPKiiiiPKfPf,"",@"SHT_CUDA_INFO"
	.sectionflags	@""
	.align	4


	//----- nvinfo : EIATTR_CUDA_API_VERSION
	.align		4
        /*0000*/ 	.byte	0x04, 0x37
        /*0002*/ 	.short	(.L_273 - .L_272)
.L_272:
        /*0004*/ 	.word	0x00000082


	//----- nvinfo : EIATTR_KPARAM_INFO
	.align		4
.L_273:
        /*0008*/ 	.byte	0x04, 0x17
        /*000a*/ 	.short	(.L_275 - .L_274)
.L_274:
        /*000c*/ 	.word	0x00000000
        /*0010*/ 	.short	0x0005
        /*0012*/ 	.short	0x0020
        /*0014*/ 	.byte	0x00, 0xf5, 0x21, 0x00


	//----- nvinfo : EIATTR_KPARAM_INFO
	.align		4
.L_275:
        /*0018*/ 	.byte	0x04, 0x17
        /*001a*/ 	.short	(.L_277 - .L_276)
.L_276:
        /*001c*/ 	.word	0x00000000
        /*0020*/ 	.short	0x0004
        /*0022*/ 	.short	0x0018
        /*0024*/ 	.byte	0x00, 0xf5, 0x21, 0x00


	//----- nvinfo : EIATTR_KPARAM_INFO
	.align		4
.L_277:
        /*0028*/ 	.byte	0x04, 0x17
        /*002a*/ 	.short	(.L_279 - .L_278)
.L_278:
        /*002c*/ 	.word	0x00000000
        /*0030*/ 	.short	0x0003
        /*0032*/ 	.short	0x0010
        /*0034*/ 	.byte	0x00, 0xf0, 0x11, 0x00


	//----- nvinfo : EIATTR_KPARAM_INFO
	.align		4
.L_279:
        /*0038*/ 	.byte	0x04, 0x17
        /*003a*/ 	.short	(.L_281 - .L_280)
.L_280:
        /*003c*/ 	.word	0x00000000
        /*0040*/ 	.short	0x0002
        /*0042*/ 	.short	0x000c
        /*0044*/ 	.byte	0x00, 0xf0, 0x11, 0x00


	//----- nvinfo : EIATTR_KPARAM_INFO
	.align		4
.L_281:
        /*0048*/ 	.byte	0x04, 0x17
        /*004a*/ 	.short	(.L_283 - .L_282)
.L_282:
        /*004c*/ 	.word	0x00000000
        /*0050*/ 	.short	0x0001
        /*0052*/ 	.short	0x0008
        /*0054*/ 	.byte	0x00, 0xf0, 0x11, 0x00


	//----- nvinfo : EIATTR_KPARAM_INFO
	.align		4
.L_283:
        /*0058*/ 	.byte	0x04, 0x17
        /*005a*/ 	.short	(.L_285 - .L_284)
.L_284:
        /*005c*/ 	.word	0x00000000
        /*0060*/ 	.short	0x0000
        /*0062*/ 	.short	0x0000
        /*0064*/ 	.byte	0x00, 0xf5, 0x21, 0x00


	//----- nvinfo : EIATTR_SPARSE_MMA_MASK
	.align		4
.L_285:
        /*0068*/ 	.byte	0x03, 0x50
        /*006a*/ 	.short	0x0000


	//----- nvinfo : EIATTR_MAXREG_COUNT
	.align		4
        /*006c*/ 	.byte	0x03, 0x1b
        /*006e*/ 	.short	0x00ff


	//----- nvinfo : EIATTR_MERCURY_ISA_VERSION
	.align		4
        /*0070*/ 	.byte	0x03, 0x5f
        /*0072*/ 	.short	0x0101


	//----- nvinfo : EIATTR_VRC_CTA_INIT_COUNT
	.align		4
        /*0074*/ 	.byte	0x02, 0x4a
	.zero		1
	.zero		1


	//----- nvinfo : EIATTR_EXIT_INSTR_OFFSETS
	.align		4
        /*0078*/ 	.byte	0x04, 0x1c
        /*007a*/ 	.short	(.L_287 - .L_286)


	//   ....[0]....
.L_286:
        /*007c*/ 	.word	0x000000c0


	//   ....[1]....
        /*0080*/ 	.word	0x00000100


	//   ....[2]....
        /*0084*/ 	.word	0x00000550


	//   ....[3]....
        /*0088*/ 	.word	0x00000750


	//   ....[4]....
        /*008c*/ 	.word	0x000008d0


	//   ....[5]....
        /*0090*/ 	.word	0x00000a60


	//----- nvinfo : EIATTR_CBANK_PARAM_SIZE
	.align		4
.L_287:
        /*0094*/ 	.byte	0x03, 0x19
        /*0096*/ 	.short	0x0028


	//----- nvinfo : EIATTR_PARAM_CBANK
	.align		4
        /*0098*/ 	.byte	0x04, 0x0a
        /*009a*/ 	.short	(.L_289 - .L_288)
	.align		4
.L_288:
        /*009c*/ 	.word	index@(.nv.constant0._ZN7cuda_nn24embedding_forward_kernelEPKiiiiPKfPf)
        /*00a0*/ 	.short	0x0380
        /*00a2*/ 	.short	0x0028


	//----- nvinfo : EIATTR_SW_WAR
	.align		4
.L_289:
        /*00a4*/ 	.byte	0x04, 0x36
        /*00a6*/ 	.short	(.L_291 - .L_290)
.L_290:
        /*00a8*/ 	.word	0x00000008
.L_291:


//--------------------- .nv.info._ZN10cuda_utils10add_kernelEPKfS1_Pfi --------------------------
	.section	.nv.info._ZN10cuda_utils10add_kernelEPKfS1_Pfi,"",@"SHT_CUDA_INFO"
	.sectionflags	@""
	.align	4


	//----- nvinfo : EIATTR_CUDA_API_VERSION
	.align		4
        /*0000*/ 	.byte	0x04, 0x37
        /*0002*/ 	.short	(.L_293 - .L_292)
.L_292:
        /*0004*/ 	.word	0x00000082


	//----- nvinfo : EIATTR_KPARAM_INFO
	.align		4
.L_293:
        /*0008*/ 	.byte	0x04, 0x17
        /*000a*/ 	.short	(.L_295 - .L_294)
.L_294:
        /*000c*/ 	.word	0x00000000
        /*0010*/ 	.short	0x0003
        /*0012*/ 	.short	0x0018
        /*0014*/ 	.byte	0x00, 0xf0, 0x11, 0x00


	//----- nvinfo : EIATTR_KPARAM_INFO
	.align		4
.L_295:
        /*0018*/ 	.byte	0x04, 0x17
        /*001a*/ 	.short	(.L_297 - .L_296)
.L_296:
        /*001c*/ 	.word	0x00000000
        /*0020*/ 	.short	0x0002
        /*0022*/ 	.short	0x0010
        /*0024*/ 	.byte	0x00, 0xf5, 0x21, 0x00


	//----- nvinfo : EIATTR_KPARAM_INFO
	.align		4
.L_297:
        /*0028*/ 	.byte	0x04, 0x17
        /*002a*/ 	.short	(.L_299 - .L_298)
.L_298:
        /*002c*/ 	.word	0x00000000
        /*0030*/ 	.short	0x0001
        /*0032*/ 	.short	0x0008
        /*0034*/ 	.byte	0x00, 0xf5, 0x21, 0x00


	//----- nvinfo : EIATTR_KPARAM_INFO
	.align		4
.L_299:
        /*0038*/ 	.byte	0x04, 0x17
        /*003a*/ 	.short	(.L_301 - .L_300)
.L_300:
        /*003c*/ 	.word	0x00000000
        /*0040*/ 	.short	0x0000
        /*0042*/ 	.short	0x0000
        /*0044*/ 	.byte	0x00, 0xf5, 0x21, 0x00


	//----- nvinfo : EIATTR_SPARSE_MMA_MASK
	.align		4
.L_301:
        /*0048*/ 	.byte	0x03, 0x50
        /*004a*/ 	.short	0x0000


	//----- nvinfo : EIATTR_MAXREG_COUNT
	.align		4
        /*004c*/ 	.byte	0x03, 0x1b
        /*004e*/ 	.short	0x00ff


	//----- nvinfo : EIATTR_MERCURY_ISA_VERSION
	.align		4
        /*0050*/ 	.byte	0x03, 0x5f
        /*0052*/ 	.short	0x0101


	//----- nvinfo : EIATTR_VRC_CTA_INIT_COUNT
	.align		4
        /*0054*/ 	.byte	0x02, 0x4a
	.zero		1
	.zero		1


	//----- nvinfo : EIATTR_EXIT_INSTR_OFFSETS
	.align		4
        /*0058*/ 	.byte	0x04, 0x1c
        /*005a*/ 	.short	(.L_303 - .L_302)


	//   ....[0]....
.L_302:
        /*005c*/ 	.word	0x00000070


	//   ....[1]....
        /*0060*/ 	.word	0x00000130


	//----- nvinfo : EIATTR_CBANK_PARAM_SIZE
	.align		4
.L_303:
        /*0064*/ 	.byte	0x03, 0x19
        /*0066*/ 	.short	0x001c


	//----- nvinfo : EIATTR_PARAM_CBANK
	.align		4
        /*0068*/ 	.byte	0x04, 0x0a
        /*006a*/ 	.short	(.L_305 - .L_304)
	.align		4
.L_304:
        /*006c*/ 	.word	index@(.nv.constant0._ZN10cuda_utils10add_kernelEPKfS1_Pfi)
        /*0070*/ 	.short	0x0380
        /*0072*/ 	.short	0x001c


	//----- nvinfo : EIATTR_SW_WAR
	.align		4
.L_305:
        /*0074*/ 	.byte	0x04, 0x36
        /*0076*/ 	.short	(.L_307 - .L_306)
.L_306:
        /*0078*/ 	.word	0x00000008
.L_307:


//--------------------- .nv.info._ZN10cuda_utils11gelu_kernelEPfi --------------------------
	.section	.nv.info._ZN10cuda_utils11gelu_kernelEPfi,"",@"SHT_CUDA_INFO"
	.sectionflags	@""
	.align	4


	//----- nvinfo : EIATTR_CUDA_API_VERSION
	.align		4
        /*0000*/ 	.byte	0x04, 0x37
        /*0002*/ 	.short	(.L_309 - .L_308)
.L_308:
        /*0004*/ 	.word	0x00000082


	//----- nvinfo : EIATTR_KPARAM_INFO
	.align		4
.L_309:
        /*0008*/ 	.byte	0x04, 0x17
        /*000a*/ 	.short	(.L_311 - .L_310)
.L_310:
        /*000c*/ 	.word	0x00000000
        /*0010*/ 	.short	0x0001
        /*0012*/ 	.short	0x0008
        /*0014*/ 	.byte	0x00, 0xf0, 0x11, 0x00


	//----- nvinfo : EIATTR_KPARAM_INFO
	.align		4
.L_311:
        /*0018*/ 	.byte	0x04, 0x17
        /*001a*/ 	.short	(.L_313 - .L_312)
.L_312:
        /*001c*/ 	.word	0x00000000
        /*0020*/ 	.short	0x0000
        /*0022*/ 	.short	0x0000
        /*0024*/ 	.byte	0x00, 0xf5, 0x21, 0x00


	//----- nvinfo : EIATTR_SPARSE_MMA_MASK
	.align		4
.L_313:
        /*0028*/ 	.byte	0x03, 0x50
        /*002a*/ 	.short	0x0000


	//----- nvinfo : EIATTR_MAXREG_COUNT
	.align		4
        /*002c*/ 	.byte	0x03, 0x1b
        /*002e*/ 	.short	0x00ff


	//----- nvinfo : EIATTR_MERCURY_ISA_VERSION
	.align		4
        /*0030*/ 	.byte	0x03, 0x5f
        /*0032*/ 	.short	0x0101


	//----- nvinfo : EIATTR_VRC_CTA_INIT_COUNT
	.align		4
        /*0034*/ 	.byte	0x02, 0x4a
	.zero		1
	.zero		1


	//----- nvinfo : EIATTR_EXIT_INSTR_OFFSETS
	.align		4
        /*0038*/ 	.byte	0x04, 0x1c
        /*003a*/ 	.short	(.L_315 - .L_314)


	//   ....[0]....
.L_314:
        /*003c*/ 	.word	0x00000070


	//   ....[1]....
        /*0040*/ 	.word	0x00000250


	//----- nvinfo : EIATTR_CBANK_PARAM_SIZE
	.align		4
.L_315:
        /*0044*/ 	.byte	0x03, 0x19
        /*0046*/ 	.short	0x000c


	//----- nvinfo : EIATTR_PARAM_CBANK
	.align		4
        /*0048*/ 	.byte	0x04, 0x0a
        /*004a*/ 	.short	(.L_317 - .L_316)
	.align		4
.L_316:
        /*004c*/ 	.word	index@(.nv.constant0._ZN10cuda_utils11gelu_kernelEPfi)
        /*0050*/ 	.short	0x0380
        /*0052*/ 	.short	0x000c


	//----- nvinfo : EIATTR_SW_WAR
	.align		4
.L_317:
        /*0054*/ 	.byte	0x04, 0x36
        /*0056*/ 	.short	(.L_319 - .L_318)
.L_318:
        /*0058*/ 	.word	0x00000008
.L_319:


//--------------------- .nv.info._ZN10cuda_utils25compute_topk_probs_kernelEPfPiiiiS0_ --------------------------
	.section	.nv.info._ZN10cuda_utils25compute_topk_probs_kernelEPfPiiiiS0_,"",@"SHT_CUDA_INFO"
	.sectionflags	@""
	.align	4


	//----- nvinfo : EIATTR_CUDA_API_VERSION
	.align		4
        /*0000*/ 	.byte	0x04, 0x37
        /*0002*/ 	.short	(.L_321 - .L_320)
.L_320:
        /*0004*/ 	.word	0x00000082


	//----- nvinfo : EIATTR_KPARAM_INFO
	.align		4
.L_321:
        /*0008*/ 	.byte	0x04, 0x17
        /*000a*/ 	.short	(.L_323 - .L_322)
.L_322:
        /*000c*/ 	.word	0x00000000
        /*0010*/ 	.short	0x0005
        /*0012*/ 	.short	0x0020
        /*0014*/ 	.byte	0x00, 0xf5, 0x21, 0x00


	//----- nvinfo : EIATTR_KPARAM_INFO
	.align		4
.L_323:
        /*0018*/ 	.byte	0x04, 0x17
        /*001a*/ 	.short	(.L_325 - .L_324)
.L_324:
        /*001c*/ 	.word	0x00000000
        /*0020*/ 	.short	0x0004
        /*0022*/ 	.short	0x0018
        /*0024*/ 	.byte	0x00, 0xf0, 0x11, 0x00


	//----- nvinfo : EIATTR_KPARAM_INFO
	.align		4
.L_325:
        /*0028*/ 	.byte	0x04, 0x17
        /*002a*/ 	.short	(.L_327 - .L_326)
.L_326:
        /*002c*/ 	.word	0x00000000
        /*0030*/ 	.short	0x0003
        /*0032*/ 	.short	0x0014
        /*0034*/ 	.byte	0x00, 0xf0, 0x11, 0x00


	//----- nvinfo : EIATTR_KPARAM_INFO
	.align		4
.L_327:
        /*0038*/ 	.byte	0x04, 0x17
        /*003a*/ 	.short	(.L_329 - .L_328)
.L_328:
        /*003c*/ 	.word	0x00000000
        /*0040*/ 	.short	0x0002
        /*0042*/ 	.short	0x0010
        /*0044*/ 	.byte	0x00, 0xf0, 0x11, 0x00


	//----- nvinfo : EIATTR_KPARAM_INFO
	.align		4
.L_329:
        /*0048*/ 	.byte	0x04, 0x17
        /*004a*/ 	.short	(.L_331 - .L_330)
.L_330:
        /*004c*/ 	.word	0x00000000
        /*0050*/ 	.short	0x0001
        /*0052*/ 	.short	0x0008
        /*0054*/ 	.byte	0x00, 0xf5, 0x21, 0x00


	//----- nvinfo : EIATTR_KPARAM_INFO
	.align		4
.L_331:
        /*0058*/ 	.byte	0x04, 0x17
        /*005a*/ 	.short	(.L_333 - .L_332)
.L_332:
        /*005c*/ 	.word	0x00000000
        /*0060*/ 	.short	0x0000
        /*0062*/ 	.short	0x0000
        /*0064*/ 	.byte	0x00, 0xf5, 0x21, 0x00


	//----- nvinfo : EIATTR_SPARSE_MMA_MASK
	.align		4
.L_333:
        /*0068*/ 	.byte	0x03, 0x50
        /*006a*/ 	.short	0x0000


	//----- nvinfo : EIATTR_MAXREG_COUNT
	.align		4
        /*006c*/ 	.byte	0x03, 0x1b
        /*006e*/ 	.short	0x00ff


	//----- nvinfo : EIATTR_MERCURY_ISA_VERSION
	.align		4
        /*0070*/ 	.byte	0x03, 0x5f
        /*0072*/ 	.short	0x0101


	//----- nvinfo : EIATTR_VRC_CTA_INIT_COUNT
	.align		4
        /*0074*/ 	.byte	0x02, 0x4a
	.zero		1
	.zero		1


	//----- nvinfo : EIATTR_EXIT_INSTR_OFFSETS
	.align		4
        /*0078*/ 	.byte	0x04, 0x1c
        /*007a*/ 	.short	(.L_335 - .L_334)


	//   ....[0]....
.L_334:
        /*007c*/ 	.word	0x00000070


	//   ....[1]....
        /*0080*/ 	.word	0x00001910


	//   ....[2]....
        /*0084*/ 	.word	0x00002ac0


	//   ....[3]....
        /*0088*/ 	.word	0x000033a0


	//   ....[4]....
        /*008c*/ 	.word	0x00003860


	//   ....[5]....
        /*0090*/ 	.word	0x000039f0


	//----- nvinfo : EIATTR_CRS_STACK_SIZE
	.align		4
.L_335:
        /*0094*/ 	.byte	0x04, 0x1e
        /*0096*/ 	.short	(.L_337 - .L_336)
.L_336:
        /*0098*/ 	.word	0x00000000


	//----- nvinfo : EIATTR_CBANK_PARAM_SIZE
	.align		4
.L_337:
        /*009c*/ 	.byte	0x03, 0x19
        /*009e*/ 	.short	0x0028


	//----- nvinfo : EIATTR_PARAM_CBANK
	.align		4
        /*00a0*/ 	.byte	0x04, 0x0a
        /*00a2*/ 	.short	(.L_339 - .L_338)
	.align		4
.L_338:
        /*00a4*/ 	.word	index@(.nv.constant0._ZN10cuda_utils25compute_topk_probs_kernelEPfPiiiiS0_)
        /*00a8*/ 	.short	0x0380
        /*00aa*/ 	.short	0x0028


	//----- nvinfo : EIATTR_SW_WAR
	.align		4
.L_339:
        /*00ac*/ 	.byte	0x04, 0x36
        /*00ae*/ 	.short	(.L_341 - .L_340)
.L_340:
        /*00b0*/ 	.word	0x00000008
.L_341:


//--------------------- .nv.info._ZN10cuda_utils24index_causal_mask_kernelEPKiiiPb --------------------------
	.section	.nv.info._ZN10cuda_utils24index_causal_mask_kernelEPKiiiPb,"",@"SHT_CUDA_INFO"
	.sectionflags	@""
	.align	4


	//----- nvinfo : EIATTR_CUDA_API_VERSION
	.align		4
        /*0000*/ 	.byte	0x04, 0x37
        /*0002*/ 	.short	(.L_343 - .L_342)
.L_342:
        /*0004*/ 	.word	0x00000082


	//----- nvinfo : EIATTR_KPARAM_INFO
	.align		4
.L_343:
        /*0008*/ 	.byte	0x04, 0x17
        /*000a*/ 	.short	(.L_345 - .L_344)
.L_344:
        /*000c*/ 	.word	0x00000000
        /*0010*/ 	.short	0x0003
        /*0012*/ 	.short	0x0010
        /*0014*/ 	.byte	0x00, 0xf5, 0x21, 0x00


	//----- nvinfo : EIATTR_KPARAM_INFO
	.align		4
.L_345:
        /*0018*/ 	.byte	0x04, 0x17
        /*001a*/ 	.short	(.L_347 - .L_346)
.L_346:
        /*001c*/ 	.word	0x00000000
        /*0020*/ 	.short	0x0002
        /*0022*/ 	.short	0x000c
        /*0024*/ 	.byte	0x00, 0xf0, 0x11, 0x00


	//----- nvinfo : EIATTR_KPARAM_INFO
	.align		4
.L_347:
        /*0028*/ 	.byte	0x04, 0x17
        /*002a*/ 	.short	(.L_349 - .L_348)
.L_348:
        /*002c*/ 	.word	0x00000000
        /*0030*/ 	.short	0x0001
        /*0032*/ 	.short	0x0008
        /*0034*/ 	.byte	0x00, 0xf0, 0x11, 0x00


	//----- nvinfo : EIATTR_KPARAM_INFO
	.align		4
.L_349:
        /*0038*/ 	.byte	0x04, 0x17
        /*003a*/ 	.short	(.L_351 - .L_350)
.L_350:
        /*003c*/ 	.word	0x00000000
        /*0040*/ 	.short	0x0000
        /*0042*/ 	.short	0x0000
        /*0044*/ 	.byte	0x00, 0xf5, 0x21, 0x00


	//----- nvinfo : EIATTR_SPARSE_MMA_MASK
	.align		4
.L_351:
        /*0048*/ 	.byte	0x03, 0x50
        /*004a*/ 	.short	0x0000


	//----- nvinfo : EIATTR_MAXREG_COUNT
	.align		4
        /*004c*/ 	.byte	0x03, 0x1b
        /*004e*/ 	.short	0x00ff


	//----- nvinfo : EIATTR_MERCURY_ISA_VERSION
	.align		4
        /*0050*/ 	.byte	0x03, 0x5f
        /*0052*/ 	.short	0x0101


	//----- nvinfo : EIATTR_VRC_CTA_INIT_COUNT
	.align		4
        /*0054*/ 	.byte	0x02, 0x4a
	.zero		1
	.zero		1


	//----- nvinfo : EIATTR_EXIT_INSTR_OFFSETS
	.align		4
        /*0058*/ 	.byte	0x04, 0x1c
        /*005a*/ 	.short	(.L_353 - .L_352)


	//   ....[0]....
.L_352:
        /*005c*/ 	.word	0x000000c0


	//   ....[1]....
        /*0060*/ 	.word	0x00000180


	//----- nvinfo : EIATTR_CBANK_PARAM_SIZE
	.align		4
.L_353:
        /*0064*/ 	.byte	0x03, 0x19
        /*0066*/ 	.short	0x0018


	//----- nvinfo : EIATTR_PARAM_CBANK
	.align		4
        /*0068*/ 	.byte	0x04, 0x0a
        /*006a*/ 	.short	(.L_355 - .L_354)
	.align		4
.L_354:
        /*006c*/ 	.word	index@(.nv.constant0._ZN10cuda_utils24index_causal_mask_kernelEPKiiiPb)
        /*0070*/ 	.short	0x0380
        /*0072*/ 	.short	0x0018


	//----- nvinfo : EIATTR_SW_WAR
	.align		4
.L_355:
        /*0074*/ 	.byte	0x04, 0x36
        /*0076*/ 	.short	(.L_357 - .L_356)
.L_356:
        /*0078*/ 	.word	0x00000008
.L_357:


//--------------------- .nv.info._ZN10cuda_utils25create_causal_mask_kernelEiPb --------------------------
	.section	.nv.info._ZN10cuda_utils25create_causal_mask_kernelEiPb,"",@"SHT_CUDA_INFO"
	.sectionflags	@""
	.align	4


	//----- nvinfo : EIATTR_CUDA_API_VERSION
	.align		4
        /*0000*/ 	.byte	0x04, 0x37
        /*0002*/ 	.short	(.L_359 - .L_358)
.L_358:
        /*0004*/ 	.word	0x00000082


	//----- nvinfo : EIATTR_KPARAM_INFO
	.align		4
.L_359:
        /*0008*/ 	.byte	0x04, 0x17
        /*000a*/ 	.short	(.L_361 - .L_360)
.L_360:
        /*000c*/ 	.word	0x00000000
        /*0010*/ 	.short	0x0001
        /*0012*/ 	.short	0x0008
        /*0014*/ 	.byte	0x00, 0xf5, 0x21, 0x00


	//----- nvinfo : EIATTR_KPARAM_INFO
	.align		4
.L_361:
        /*0018*/ 	.byte	0x04, 0x17
        /*001a*/ 	.short	(.L_363 - .L_362)
.L_362:
        /*001c*/ 	.word	0x00000000
        /*0020*/ 	.short	0x0000
        /*0022*/ 	.short	0x0000
        /*0024*/ 	.byte	0x00, 0xf0, 0x11, 0x00


	//----- nvinfo : EIATTR_SPARSE_MMA_MASK
	.align		4
.L_363:
        /*0028*/ 	.byte	0x03, 0x50
        /*002a*/ 	.short	0x0000


	//----- nvinfo : EIATTR_MAXREG_COUNT
	.align		4
        /*002c*/ 	.byte	0x03, 0x1b
        /*002e*/ 	.short	0x00ff


	//----- nvinfo : EIATTR_MERCURY_ISA_VERSION
	.align		4
        /*0030*/ 	.byte	0x03, 0x5f
        /*0032*/ 	.short	0x0101


	//----- nvinfo : EIATTR_VRC_CTA_INIT_COUNT
	.align		4
        /*0034*/ 	.byte	0x02, 0x4a
	.zero		1
	.zero		1


	//----- nvinfo : EIATTR_EXIT_INSTR_OFFSETS
	.align		4
        /*0038*/ 	.byte	0x04, 0x1c
        /*003a*/ 	.short	(.L_365 - .L_364)


	//   ....[0]....
.L_364:
        /*003c*/ 	.word	0x000000c0


	//   ....[1]....
        /*0040*/ 	.word	0x00000150


	//----- nvinfo : EIATTR_CBANK_PARAM_SIZE
	.align		4
.L_365:
        /*0044*/ 	.byte	0x03, 0x19
        /*0046*/ 	.short	0x0010


	//----- nvinfo : EIATTR_PARAM_CBANK
	.align		4
        /*0048*/ 	.byte	0x04, 0x0a
        /*004a*/ 	.short	(.L_367 - .L_366)
	.align		4
.L_366:
        /*004c*/ 	.word	index@(.nv.constant0._ZN10cuda_utils25create_causal_mask_kernelEiPb)
        /*0050*/ 	.short	0x0380
        /*0052*/ 	.short	0x0010


	//----- nvinfo : EIATTR_SW_WAR
	.align		4
.L_367:
        /*0054*/ 	.byte	0x04, 0x36
        /*0056*/ 	.short	(.L_369 - .L_368)
.L_368:
        /*0058*/ 	.word	0x00000008
.L_369:


//--------------------- .nv.info._ZN3cub18CUB_300001_SM_10006detail11EmptyKernelIvEEvv --------------------------
	.section	.nv.info._ZN3cub18CUB_300001_SM_10006detail11EmptyKernelIvEEvv,"",@"SHT_CUDA_INFO"
	.sectionflags	@""
	.align	4


	//----- nvinfo : EIATTR_CUDA_API_VERSION
	.align		4
        /*0000*/ 	.byte	0x04, 0x37
        /*0002*/ 	.short	(.L_371 - .L_370)
.L_370:
        /*0004*/ 	.word	0x00000082


	//----- nvinfo : EIATTR_SPARSE_MMA_MASK
	.align		4
.L_371:
        /*0008*/ 	.byte	0x03, 0x50
        /*000a*/ 	.short	0x0000


	//----- nvinfo : EIATTR_MAXREG_COUNT
	.align		4
        /*000c*/ 	.byte	0x03, 0x1b
        /*000e*/ 	.short	0x00ff


	//----- nvinfo : EIATTR_MERCURY_ISA_VERSION
	.align		4
        /*0010*/ 	.byte	0x03, 0x5f
        /*0012*/ 	.short	0x0101


	//----- nvinfo : EIATTR_VRC_CTA_INIT_COUNT
	.align		4
        /*0014*/ 	.byte	0x02, 0x4a
	.zero		1
	.zero		1


	//----- nvinfo : EIATTR_EXIT_INSTR_OFFSETS
	.align		4
        /*0018*/ 	.byte	0x04, 0x1c
        /*001a*/ 	.short	(.L_373 - .L_372)


	//   ....[0]....
.L_372:
        /*001c*/ 	.word	0x00000010


	//----- nvinfo : EIATTR_SW_WAR
	.align		4
.L_373:
        /*0020*/ 	.byte	0x04, 0x36
        /*0022*/ 	.short	(.L_375 - .L_374)
.L_374:
        /*0024*/ 	.word	0x00000008
.L_375:


//--------------------- .nv.callgraph             --------------------------
	.section	.nv.callgraph,"",@"SHT_CUDA_CALLGRAPH"
	.align	4
	.sectionentsize	8
	.align		4
        /*0000*/ 	.word	0x00000000
	.align		4
        /*0004*/ 	.word	0xffffffff
	.align		4
        /*0008*/ 	.word	0x00000000
	.align		4
        /*000c*/ 	.word	0xfffffffe
	.align		4
        /*0010*/ 	.word	0x00000000
	.align		4
        /*0014*/ 	.word	0xfffffffd
	.align		4
        /*0018*/ 	.word	0x00000000
	.align		4
        /*001c*/ 	.word	0xfffffffc


//--------------------- .nv.constant4             --------------------------
	.section	.nv.constant4,"a",@progbits
	.align	8
	.align		8
.nv.constant4:
        /*0000*/ 	.dword	precalc_xorwow_matrix
	.align		8
        /*0008*/ 	.dword	precalc_xorwow_offset_matrix
	.align		8
        /*0010*/ 	.dword	mrg32k3aM1
	.align		8
        /*0018*/ 	.dword	mrg32k3aM2
	.align		8
        /*0020*/ 	.dword	mrg32k3aM1SubSeq
	.align		8
        /*0028*/ 	.dword	mrg32k3aM2SubSeq
	.align		8
        /*0030*/ 	.dword	mrg32k3aM1Seq
	.align		8
        /*0038*/ 	.dword	mrg32k3aM2Seq
	.align		8
        /*0040*/ 	.dword	_ZN34_INTERNAL_a3cd2d7f_4_k_cu_88c843a04cuda3std3__45__cpo5beginE
	.align		8
        /*0048*/ 	.dword	_ZN34_INTERNAL_a3cd2d7f_4_k_cu_88c843a04cuda3std3__45__cpo3endE
	.align		8
        /*0050*/ 	.dword	_ZN34_INTERNAL_a3cd2d7f_4_k_cu_88c843a04cuda3std3__45__cpo6cbeginE
	.align		8
        /*0058*/ 	.dword	_ZN34_INTERNAL_a3cd2d7f_4_k_cu_88c843a04cuda3std3__45__cpo4cendE
	.align		8
        /*0060*/ 	.dword	_ZN34_INTERNAL_a3cd2d7f_4_k_cu_88c843a04cuda3std3__45__cpo6rbeginE
	.align		8
        /*0068*/ 	.dword	_ZN34_INTERNAL_a3cd2d7f_4_k_cu_88c843a04cuda3std3__45__cpo4rendE
	.align		8
        /*0070*/ 	.dword	_ZN34_INTERNAL_a3cd2d7f_4_k_cu_88c843a04cuda3std3__45__cpo7crbeginE
	.align		8
        /*0078*/ 	.dword	_ZN34_INTERNAL_a3cd2d7f_4_k_cu_88c843a04cuda3std3__45__cpo5crendE
	.align		8
        /*0080*/ 	.dword	_ZN34_INTERNAL_a3cd2d7f_4_k_cu_88c843a04cuda3std3__436_GLOBAL__N__a3cd2d7f_4_k_cu_88c843a06ignoreE
	.align		8
        /*0088*/ 	.dword	_ZN34_INTERNAL_a3cd2d7f_4_k_cu_88c843a04cuda3std3__419piecewise_constructE
	.align		8
        /*0090*/ 	.dword	_ZN34_INTERNAL_a3cd2d7f_4_k_cu_88c843a04cuda3std3__48in_placeE
	.align		8
        /*0098*/ 	.dword	_ZN34_INTERNAL_a3cd2d7f_4_k_cu_88c843a04cuda3std3__420unreachable_sentinelE
	.align		8
        /*00a0*/ 	.dword	_ZN34_INTERNAL_a3cd2d7f_4_k_cu_88c843a04cuda3std3__47nulloptE
	.align		8
        /*00a8*/ 	.dword	_ZN34_INTERNAL_a3cd2d7f_4_k_cu_88c843a04cuda3std3__48unexpectE
	.align		8
        /*00b0*/ 	.dword	_ZN34_INTERNAL_a3cd2d7f_4_k_cu_88c843a04cuda3std6ranges3__45__cpo4swapE
	.align		8
        /*00b8*/ 	.dword	_ZN34_INTERNAL_a3cd2d7f_4_k_cu_88c843a04cuda3std6ranges3__45__cpo9iter_moveE
	.align		8
        /*00c0*/ 	.dword	_ZN34_INTERNAL_a3cd2d7f_4_k_cu_88c843a04cuda3std6ranges3__45__cpo5beginE
	.align		8
        /*00c8*/ 	.dword	_ZN34_INTERNAL_a3cd2d7f_4_k_cu_88c843a04cuda3std6ranges3__45__cpo3endE
	.align		8
        /*00d0*/ 	.dword	_ZN34_INTERNAL_a3cd2d7f_4_k_cu_88c843a04cuda3std6ranges3__45__cpo6cbeginE
	.align		8
        /*00d8*/ 	.dword	_ZN34_INTERNAL_a3cd2d7f_4_k_cu_88c843a04cuda3std6ranges3__45__cpo4cendE
	.align		8
        /*00e0*/ 	.dword	_ZN34_INTERNAL_a3cd2d7f_4_k_cu_88c843a04cuda3std6ranges3__45__cpo7advanceE
	.align		8
        /*00e8*/ 	.dword	_ZN34_INTERNAL_a3cd2d7f_4_k_cu_88c843a04cuda3std6ranges3__45__cpo9iter_swapE
	.align		8
        /*00f0*/ 	.dword	_ZN34_INTERNAL_a3cd2d7f_4_k_cu_88c843a04cuda3std6ranges3__45__cpo4nextE
	.align		8
        /*00f8*/ 	.dword	_ZN34_INTERNAL_a3cd2d7f_4_k_cu_88c843a04cuda3std6ranges3__45__cpo4prevE
	.align		8
        /*0100*/ 	.dword	_ZN34_INTERNAL_a3cd2d7f_4_k_cu_88c843a04cuda3std6ranges3__45__cpo4dataE
	.align		8
        /*0108*/ 	.dword	_ZN34_INTERNAL_a3cd2d7f_4_k_cu_88c843a04cuda3std6ranges3__45__cpo5cdataE
	.align		8
        /*0110*/ 	.dword	_ZN34_INTERNAL_a3cd2d7f_4_k_cu_88c843a04cuda3std6ranges3__45__cpo4sizeE
	.align		8
        /*0118*/ 	.dword	_ZN34_INTERNAL_a3cd2d7f_4_k_cu_88c843a04cuda3std6ranges3__45__cpo5ssizeE
	.align		8
        /*0120*/ 	.dword	_ZN34_INTERNAL_a3cd2d7f_4_k_cu_88c843a04cuda3std6ranges3__45__cpo8distanceE
	.align		8
        /*0128*/ 	.dword	_ZN34_INTERNAL_a3cd2d7f_4_k_cu_88c843a06thrust24THRUST_300001_SM_1000_NS8cuda_cub3parE
	.align		8
        /*0130*/ 	.dword	_ZN34_INTERNAL_a3cd2d7f_4_k_cu_88c843a06thrust24THRUST_300001_SM_1000_NS8cuda_cub10par_nosyncE
	.align		8
        /*0138*/ 	.dword	_ZN34_INTERNAL_a3cd2d7f_4_k_cu_88c843a06thrust24THRUST_300001_SM_1000_NS6system6detail10sequential3seqE
	.align		8
        /*0140*/ 	.dword	_ZN34_INTERNAL_a3cd2d7f_4_k_cu_88c843a06thrust24THRUST_300001_SM_1000_NS6system3cpp3parE
	.align		8
        /*0148*/ 	.dword	_ZN34_INTERNAL_a3cd2d7f_4_k_cu_88c843a06thrust24THRUST_300001_SM_1000_NS12placeholders2_1E
	.align		8
        /*0150*/ 	.dword	_ZN34_INTERNAL_a3cd2d7f_4_k_cu_88c843a06thrust24THRUST_300001_SM_1000_NS12placeholders2_2E
	.align		8
        /*0158*/ 	.dword	_ZN34_INTERNAL_a3cd2d7f_4_k_cu_88c843a06thrust24THRUST_300001_SM_1000_NS12placeholders2_3E
	.align		8
        /*0160*/ 	.dword	_ZN34_INTERNAL_a3cd2d7f_4_k_cu_88c843a06thrust24THRUST_300001_SM_1000_NS12placeholders2_4E
	.align		8
        /*0168*/ 	.dword	_ZN34_INTERNAL_a3cd2d7f_4_k_cu_88c843a06thrust24THRUST_300001_SM_1000_NS12placeholders2_5E
	.align		8
        /*0170*/ 	.dword	_ZN34_INTERNAL_a3cd2d7f_4_k_cu_88c843a06thrust24THRUST_300001_SM_1000_NS12placeholders2_6E
	.align		8
        /*0178*/ 	.dword	_ZN34_INTERNAL_a3cd2d7f_4_k_cu_88c843a06thrust24THRUST_300001_SM_1000_NS12placeholders2_7E
	.align		8
        /*0180*/ 	.dword	_ZN34_INTERNAL_a3cd2d7f_4_k_cu_88c843a06thrust24THRUST_300001_SM_1000_NS12placeholders2_8E
	.align		8
        /*0188*/ 	.dword	_ZN34_INTERNAL_a3cd2d7f_4_k_cu_88c843a06thrust24THRUST_300001_SM_1000_NS12placeholders2_9E
	.align		8
        /*0190*/ 	.dword	_ZN34_INTERNAL_a3cd2d7f_4_k_cu_88c843a06thrust24THRUST_300001_SM_1000_NS12placeholders3_10E
	.align		8
        /*0198*/ 	.dword	_ZN34_INTERNAL_a3cd2d7f_4_k_cu_88c843a06thrust24THRUST_300001_SM_1000_NS3seqE
	.align		8
        /*01a0*/ 	.dword	_ZN34_INTERNAL_a3cd2d7f_4_k_cu_88c843a06thrust24THRUST_300001_SM_1000_NS6deviceE


//--------------------- .nv.constant3             --------------------------
	.section	.nv.constant3,"a",@progbits
	.align	8
.nv.constant3:
	.type		__cr_lgamma_table,@object
	.size		__cr_lgamma_table,(.L_8 - __cr_lgamma_table)
__cr_lgamma_table:
        /*0000*/ 	.byte	0x00, 0x00, 0x00, 0x00, 0x00, 0x00, 0x00, 0x00, 0x00, 0x00, 0x00, 0x00, 0x00, 0x00, 0x00, 0x00
        /*0010*/ 	.byte	0xef, 0x39, 0xfa, 0xfe, 0x42, 0x2e, 0xe6, 0x3f, 0x02, 0x20, 0x2a, 0xfa, 0x0b, 0xab, 0xfc, 0x3f
        /*0020*/ 	.byte	0xf9, 0x2c, 0x92, 0x7c, 0xa7, 0x6c, 0x09, 0x40, 0xc9, 0x79, 0x44, 0x3c, 0x64, 0x26, 0x13, 0x40
        /*0030*/ 	.byte	0xca, 0x01, 0xcf, 0x3a, 0x27, 0x51, 0x1a, 0x40, 0x30, 0xcc, 0x2d, 0xf3, 0xe1, 0x0c, 0x21, 0x40
        /*0040*/ 	.byte	0x0d, 0xb7, 0xfc, 0x82, 0x8e, 0x35, 0x25, 0x40
.L_8:


//--------------------- .text._ZN7cuda_nn13sample_kernelEPiPfiiiS0_y --------------------------
	.section	.text._ZN7cuda_nn13sample_kernelEPiPfiiiS0_y,"ax",@progbits
	.align	128
        .global         _ZN7cuda_nn13sample_kernelEPiPfiiiS0_y
        .type           _ZN7cuda_nn13sample_kernelEPiPfiiiS0_y,@function
        .size           _ZN7cuda_nn13sample_kernelEPiPfiiiS0_y,(.L_x_261 - _ZN7cuda_nn13sample_kernelEPiPfiiiS0_y)
        .other          _ZN7cuda_nn13sample_kernelEPiPfiiiS0_y,@"STO_CUDA_ENTRY STV_DEFAULT"
_ZN7cuda_nn13sample_kernelEPiPfiiiS0_y:
.text._ZN7cuda_nn13sample_kernelEPiPfiiiS0_y:
[----:B------:R-:W0:Y:S01]  /*0000*/  LDC R1, c[0x0][0x37c] ;  /* 0x0000df00ff017b82 */ /* 0x000e220000000800 */
[----:B------:R-:W1:Y:S07]  /*0010*/  S2R R3, SR_TID.X ;  /* 0x0000000000037919 */ /* 0x000e6e0000002100 */
[----:B------:R-:W1:Y:S01]  /*0020*/  S2UR UR4, SR_CTAID.X ;  /* 0x00000000000479c3 */ /* 0x000e620000002500 */
[----:B------:R-:W2:Y:S01]  /*0030*/  LDCU UR5, c[0x0][0x394] ;  /* 0x00007280ff0577ac */ /* 0x000ea20008000800 */
[----:B0-----:R-:W-:-:S06]  /*0040*/  VIADD R1, R1, 0xffffffd0 ;  /* 0xffffffd001017836 */ /* 0x001fcc0000000000 */
[----:B------:R-:W1:Y:S02]  /*0050*/  LDC R10, c[0x0][0x360] ;  /* 0x0000d800ff0a7b82 */ /* 0x000e640000000800 */
[----:B-1----:R-:W-:-:S05]  /*0060*/  IMAD R10, R10, UR4, R3 ;  /* 0x000000040a0a7c24 */ /* 0x002fca000f8e0203 */
[----:B--2---:R-:W-:-:S13]  /*0070*/  ISETP.GE.AND P0, PT, R10, UR5, PT ;  /* 0x000000050a007c0c */ /* 0x004fda000bf06270 */
[----:B------:R-:W-:Y:S05]  /*0080*/  @P0 EXIT ;  /* 0x000000000000094d */ /* 0x000fea0003800000 */
[----:B------:R-:W0:Y:S01]  /*0090*/  LDC.64 R2, c[0x0][0x3a8] ;  /* 0x0000ea00ff027b82 */ /* 0x000e220000000a00 */
[----:B------:R-:W-:Y:S01]  /*00a0*/  ISETP.NE.AND P0, PT, R10, RZ, PT ;  /* 0x000000ff0a00720c */ /* 0x000fe20003f05270 */
[----:B------:R-:W1:Y:S01]  /*00b0*/  LDCU.64 UR6, c[0x0][0x358] ;  /* 0x00006b00ff0677ac */ /* 0x000e620008000a00 */
[----:B------:R-:W-:Y:S01]  /*00c0*/  BSSY.RECONVERGENT B0, `(.L_x_0) ;  /* 0x000025d000007945 */ /* 0x000fe20003800200 */
[----:B0-----:R-:W-:Y:S02]  /*00d0*/  LOP3.LUT R0, R2, 0xaad26b49, RZ, 0x3c, !PT ;  /* 0xaad26b4902007812 */ /* 0x001fe400078e3cff */
[----:B------:R-:W-:-:S03]  /*00e0*/  LOP3.LUT R2, R3, 0xf7dcefdd, RZ, 0x3c, !PT ;  /* 0xf7dcefdd03027812 */ /* 0x000fc600078e3cff */
[----:B------:R-:W-:Y:S02]  /*00f0*/  IMAD R0, R0, 0x4182bed5, RZ ;  /* 0x4182bed500007824 */ /* 0x000fe400078e02ff */
[----:B------:R-:W-:Y:S02]  /*0100*/  IMAD R9, R2, -0x658354e5, RZ ;  /* 0x9a7cab1b02097824 */ /* 0x000fe400078e02ff */
[C---:B------:R-:W-:Y:S01]  /*0110*/  VIADD R5, R0.reuse, 0x583f19 ;  /* 0x00583f1900057836 */ /* 0x040fe20000000000 */
[C---:B------:R-:W-:Y:S01]  /*0120*/  LOP3.LUT R6, R0.reuse, 0x159a55e5, RZ, 0x3c, !PT ;  /* 0x159a55e500067812 */ /* 0x040fe200078e3cff */
[C---:B------:R-:W-:Y:S01]  /*0130*/  VIADD R3, R0.reuse, 0x75bcd15 ;  /* 0x075bcd1500037836 */ /* 0x040fe20000000000 */
[----:B------:R-:W-:Y:S01]  /*0140*/  IADD3 R2, PT, PT, R0, 0x64f0c9, R9 ;  /* 0x0064f0c900027810 */ /* 0x000fe20007ffe009 */
[C---:B------:R-:W-:Y:S01]  /*0150*/  VIADD R7, R9.reuse, 0x1f123bb5 ;  /* 0x1f123bb509077836 */ /* 0x040fe20000000000 */
[----:B------:R-:W-:-:S03]  /*0160*/  LOP3.LUT R4, R9, 0x5491333, RZ, 0x3c, !PT ;  /* 0x0549133309047812 */ /* 0x000fc600078e3cff */
[----:B------:R0:W-:Y:S04]  /*0170*/  STL.64 [R1], R2 ;  /* 0x0000000201007387 */ /* 0x0001e80000100a00 */
[----:B------:R0:W-:Y:S04]  /*0180*/  STL.64 [R1+0x8], R6 ;  /* 0x0000080601007387 */ /* 0x0001e80000100a00 */
[----:B------:R0:W-:Y:S01]  /*0190*/  STL.64 [R1+0x10], R4 ;  /* 0x0000100401007387 */ /* 0x0001e20000100a00 */
[----:B-1----:R-:W-:Y:S05]  /*01a0*/  @!P0 BRA `(.L_x_1) ;  /* 0x0000002400388947 */ /* 0x002fea0003800000 */
[--C-:B------:R-:W-:Y:S01]  /*01b0*/  SHF.R.S32.HI R12, RZ, 0x1f, R10.reuse ;  /* 0x0000001fff0c7819 */ /* 0x100fe2000001140a */
[----:B------:R-:W-:Y:S02]  /*01c0*/  IMAD.MOV.U32 R11, RZ, RZ, R10 ;  /* 0x000000ffff0b7224 */ /* 0x000fe400078e000a */
[----:B0-----:R-:W-:-:S07]  /*01d0*/  IMAD.MOV.U32 R2, RZ, RZ, RZ ;  /* 0x000000ffff027224 */ /* 0x001fce00078e00ff */
.L_x_10:
[----:B------:R-:W-:Y:S01]  /*01e0*/  LOP3.LUT R0, R11, 0x3, RZ, 0xc0, !PT ;  /* 0x000000030b007812 */ /* 0x000fe200078ec0ff */
[----:B------:R-:W-:Y:S03]  /*01f0*/  BSSY.RECONVERGENT B1, `(.L_x_2) ;  /* 0x0000243000017945 */ /* 0x000fe60003800200 */
[----:B------:R-:W-:-:S04]  /*0200*/  ISETP.NE.U32.AND P0, PT, R0, RZ, PT ;  /* 0x000000ff0000720c */ /* 0x000fc80003f05070 */
[----:B------:R-:W-:-:S13]  /*0210*/  ISETP.NE.AND.EX P0, PT, RZ, RZ, PT, P0 ;  /* 0x000000ffff00720c */ /* 0x000fda0003f05300 */
[----:B0-----:R-:W-:Y:S05]  /*0220*/  @!P0 BRA `(.L_x_3) ;  /* 0x0000002000fc8947 */ /* 0x001fea0003800000 */
[----:B------:R-:W0:Y:S01]  /*0230*/  LDC.64 R8, c[0x4][RZ] ;  /* 0x01000000ff087b82 */ /* 0x000e220000000a00 */
[----:B------:R-:W-:Y:S01]  /*0240*/  IMAD.MOV.U32 R0, RZ, RZ, RZ ;  /* 0x000000ffff007224 */ /* 0x000fe200078e00ff */
[----:B------:R-:W-:Y:S02]  /*0250*/  CS2R R4, SRZ ;  /* 0x0000000000047805 */ /* 0x000fe4000001ff00 */
[----:B------:R-:W-:Y:S01]  /*0260*/  CS2R R6, SRZ ;  /* 0x0000000000067805 */ /* 0x000fe2000001ff00 */
[----:B------:R-:W-:Y:S02]  /*0270*/  IMAD.MOV.U32 R3, RZ, RZ, RZ ;  /* 0x000000ffff037224 */ /* 0x000fe400078e00ff */
[----:B0-----:R-:W-:-:S07]  /*0280*/  IMAD.WIDE.U32 R8, R2, 0xc80, R8 ;  /* 0x00000c8002087825 */ /* 0x001fce00078e0008 */
.L_x_5:
[----:B------:R-:W-:-:S06]  /*0290*/  IMAD R13, R0, 0x4, R1 ;  /* 0x00000004000d7824 */ /* 0x000fcc00078e0201 */
[----:B------:R-:W5:Y:S01]  /*02a0*/  LDL R13, [R13+0x4] ;  /* 0x000004000d0d7983 */ /* 0x000f620000100800 */
[----:B------:R-:W-:-:S05]  /*02b0*/  UMOV UR4, URZ ;  /* 0x000000ff00047c82 */ /* 0x000fca0008000000 */
.L_x_4:
[----:B-----5:R-:W-:Y:S01]  /*02c0*/  SHF.R.U32.HI R22, RZ, UR4, R13 ;  /* 0x00000004ff167c19 */ /* 0x020fe2000801160d */
[----:B------:R-:W-:-:S03]  /*02d0*/  IMAD.SHL.U32 R14, R0, 0x20, RZ ;  /* 0x00000020000e7824 */ /* 0x000fc600078e00ff */
[----:B------:R-:W-:Y:S01]  /*02e0*/  LOP3.LUT R15, R22, 0x1, RZ, 0xc0, !PT ;  /* 0x00000001160f7812 */ /* 0x000fe200078ec0ff */
[----:B------:R-:W-:-:S03]  /*02f0*/  VIADD R14, R14, UR4 ;  /* 0x000000040e0e7c36 */ /* 0x000fc60008000000 */
[----:B------:R-:W-:Y:S01]  /*0300*/  ISETP.NE.U32.AND P0, PT, R15, 0x1, PT ;  /* 0x000000010f00780c */ /* 0x000fe20003f05070 */
[----:B------:R-:W-:-:S03]  /*0310*/  IMAD R15, R14, 0x5, RZ ;  /* 0x000000050e0f7824 */ /* 0x000fc600078e02ff */
[----:B------:R-:W-:Y:S01]  /*0320*/  R2P PR, R22, 0x7e ;  /* 0x0000007e16007804 */ /* 0x000fe20000000000 */
[----:B------:R-:W-:-:S08]  /*0330*/  IMAD.WIDE.U32 R14, R15, 0x4, R8 ;  /* 0x000000040f0e7825 */ /* 0x000fd000078e0008 */
[----:B------:R-:W2:Y:S04]  /*0340*/  @!P0 LDG.E R16, desc[UR6][R14.64+0x10] ;  /* 0x000010060e108981 */ /* 0x000ea8000c1e1900 */
[----:B------:R-:W3:Y:S04]  /*0350*/  @P1 LDG.E R18, desc[UR6][R14.64+0x24] ;  /* 0x000024060e121981 */ /* 0x000ee8000c1e1900 */
[----:B------:R-:W4:Y:S04]  /*0360*/  @P2 LDG.E R20, desc[UR6][R14.64+0x38] ;  /* 0x000038060e142981 */ /* 0x000f28000c1e1900 */
[----:B------:R-:W4:Y:S04]  /*0370*/  @P3 LDG.E R24, desc[UR6][R14.64+0x4c] ;  /* 0x00004c060e183981 */ /* 0x000f28000c1e1900 */
[----:B------:R-:W4:Y:S04]  /*0380*/  @P4 LDG.E R26, desc[UR6][R14.64+0x60] ;  /* 0x000060060e1a4981 */ /* 0x000f28000c1e1900 */
[----:B------:R-:W4:Y:S04]  /*0390*/  @!P0 LDG.E R17, desc[UR6][R14.64+0x4] ;  /* 0x000004060e118981 */ /* 0x000f28000c1e1900 */
[----:B------:R-:W4:Y:S04]  /*03a0*/  @!P0 LDG.E R19, desc[UR6][R14.64+0xc] ;  /* 0x00000c060e138981 */ /* 0x000f28000c1e1900 */
[----:B------:R-:W4:Y:S04]  /*03b0*/  @P1 LDG.E R21, desc[UR6][R14.64+0x18] ;  /* 0x000018060e151981 */ /* 0x000f28000c1e1900 */
[----:B------:R-:W4:Y:S04]  /*03c0*/  @P3 LDG.E R23, desc[UR6][R14.64+0x40] ;  /* 0x000040060e173981 */ /* 0x000f28000c1e1900 */
[----:B------:R-:W4:Y:S04]  /*03d0*/  @P5 LDG.E R25, desc[UR6][R14.64+0x70] ;  /* 0x000070060e195981 */ /* 0x000f28000c1e1900 */
[----:B------:R-:W4:Y:S01]  /*03e0*/  @P6 LDG.E R28, desc[UR6][R14.64+0x88] ;  /* 0x000088060e1c6981 */ /* 0x000f22000c1e1900 */
[----:B--2---:R-:W-:-:S03]  /*03f0*/  @!P0 LOP3.LUT R5, R5, R16, RZ, 0x3c, !PT ;  /* 0x0000001005058212 */ /* 0x004fc600078e3cff */
[----:B------:R-:W2:Y:S01]  /*0400*/  @!P0 LDG.E R16, desc[UR6][R14.64] ;  /* 0x000000060e108981 */ /* 0x000ea2000c1e1900 */
[----:B---3--:R-:W-:-:S03]  /*0410*/  @P1 LOP3.LUT R5, R5, R18, RZ, 0x3c, !PT ;  /* 0x0000001205051212 */ /* 0x008fc600078e3cff */
[----:B------:R-:W3:Y:S01]  /*0420*/  @!P0 LDG.E R18, desc[UR6][R14.64+0x8] ;  /* 0x000008060e128981 */ /* 0x000ee2000c1e1900 */
[----:B----4-:R-:W-:-:S03]  /*0430*/  @P2 LOP3.LUT R5, R5, R20, RZ, 0x3c, !PT ;  /* 0x0000001405052212 */ /* 0x010fc600078e3cff */
[----:B------:R-:W4:Y:S01]  /*0440*/  @P1 LDG.E R20, desc[UR6][R14.64+0x14] ;  /* 0x000014060e141981 */ /* 0x000f22000c1e1900 */
[----:B------:R-:W-:-:S03]  /*0450*/  @P3 LOP3.LUT R5, R5, R24, RZ, 0x3c, !PT ;  /* 0x0000001805053212 */ /* 0x000fc600078e3cff */
[----:B------:R-:W4:Y:S01]  /*0460*/  @P5 LDG.E R24, desc[UR6][R14.64+0x74] ;  /* 0x000074060e185981 */ /* 0x000f22000c1e1900 */
[----:B------:R-:W-:-:S03]  /*0470*/  @P4 LOP3.LUT R5, R5, R26, RZ, 0x3c, !PT ;  /* 0x0000001a05054212 */ /* 0x000fc600078e3cff */
[----:B------:R-:W4:Y:S01]  /*0480*/  @P3 LDG.E R26, desc[UR6][R14.64+0x44] ;  /* 0x000044060e1a3981 */ /* 0x000f22000c1e1900 */
[----:B------:R-:W-:-:S03]  /*0490*/  @!P0 LOP3.LUT R6, R6, R17, RZ, 0x3c, !PT ;  /* 0x0000001106068212 */ /* 0x000fc600078e3cff */
[----:B------:R-:W4:Y:S01]  /*04a0*/  @P1 LDG.E R17, desc[UR6][R14.64+0x20] ;  /* 0x000020060e111981 */ /* 0x000f22000c1e1900 */
[----:B------:R-:W-:-:S03]  /*04b0*/  @!P0 LOP3.LUT R4, R4, R19, RZ, 0x3c, !PT ;  /* 0x0000001304048212 */ /* 0x000fc600078e3cff */
[----:B------:R-:W4:Y:S01]  /*04c0*/  @P2 LDG.E R19, desc[UR6][R14.64+0x2c] ;  /* 0x00002c060e132981 */ /* 0x000f22000c1e1900 */
[----:B------:R-:W-:-:S03]  /*04d0*/  @P1 LOP3.LUT R6, R6, R21, RZ, 0x3c, !PT ;  /* 0x0000001506061212 */ /* 0x000fc600078e3cff */
[----:B------:R-:W4:Y:S01]  /*04e0*/  @P2 LDG.E R21, desc[UR6][R14.64+0x34] ;  /* 0x000034060e152981 */ /* 0x000f22000c1e1900 */
[----:B--2---:R-:W-:-:S03]  /*04f0*/  @!P0 LOP3.LUT R3, R3, R16, RZ, 0x3c, !PT ;  /* 0x0000001003038212 */ /* 0x004fc600078e3cff */
[----:B------:R-:W2:Y:S01]  /*0500*/  @P1 LDG.E R16, desc[UR6][R14.64+0x1c] ;  /* 0x00001c060e101981 */ /* 0x000ea2000c1e1900 */
[----:B---3--:R-:W-:-:S03]  /*0510*/  @!P0 LOP3.LUT R7, R7, R18, RZ, 0x3c, !PT ;  /* 0x0000001207078212 */ /* 0x008fc600078e3cff */
[----:B------:R-:W3:Y:S01]  /*0520*/  @P2 LDG.E R18, desc[UR6][R14.64+0x28] ;  /* 0x000028060e122981 */ /* 0x000ee2000c1e1900 */
[----:B----4-:R-:W-:-:S03]  /*0530*/  @P1 LOP3.LUT R3, R3, R20, RZ, 0x3c, !PT ;  /* 0x0000001403031212 */ /* 0x010fc600078e3cff */
[----:B------:R-:W4:Y:S01]  /*0540*/  @P2 LDG.E R20, desc[UR6][R14.64+0x30] ;  /* 0x000030060e142981 */ /* 0x000f22000c1e1900 */
[----:B------:R-:W-:-:S03]  /*0550*/  @P5 LOP3.LUT R5, R5, R24, RZ, 0x3c, !PT ;  /* 0x0000001805055212 */ /* 0x000fc600078e3cff */
[----:B------:R-:W4:Y:S01]  /*0560*/  @P3 LDG.E R24, desc[UR6][R14.64+0x3c] ;  /* 0x00003c060e183981 */ /* 0x000f22000c1e1900 */
[----:B------:R-:W-:-:S03]  /*0570*/  @P1 LOP3.LUT R4, R4, R17, RZ, 0x3c, !PT ;  /* 0x0000001104041212 */ /* 0x000fc600078e3cff */
[----:B------:R-:W4:Y:S01]  /*0580*/  @P3 LDG.E R17, desc[UR6][R14.64+0x48] ;  /* 0x000048060e113981 */ /* 0x000f22000c1e1900 */
[----:B------:R-:W-:-:S03]  /*0590*/  @P2 LOP3.LUT R6, R6, R19, RZ, 0x3c, !PT ;  /* 0x0000001306062212 */ /* 0x000fc600078e3cff */
[----:B------:R-:W4:Y:S01]  /*05a0*/  @P4 LDG.E R19, desc[UR6][R14.64+0x54] ;  /* 0x000054060e134981 */ /* 0x000f22000c1e1900 */
[----:B------:R-:W-:Y:S02]  /*05b0*/  @P2 LOP3.LUT R4, R4, R21, RZ, 0x3c, !PT ;  /* 0x0000001504042212 */ /* 0x000fe400078e3cff */
[----:B------:R-:W-:Y:S01]  /*05c0*/  @P3 LOP3.LUT R6, R6, R23, RZ, 0x3c, !PT ;  /* 0x0000001706063212 */ /* 0x000fe200078e3cff */
[----:B------:R-:W4:Y:S04]  /*05d0*/  @P4 LDG.E R21, desc[UR6][R14.64+0x5c] ;  /* 0x00005c060e154981 */ /* 0x000f28000c1e1900 */
[----:B------:R-:W4:Y:S01]  /*05e0*/  @P5 LDG.E R23, desc[UR6][R14.64+0x68] ;  /* 0x000068060e175981 */ /* 0x000f22000c1e1900 */
[----:B--2---:R-:W-:-:S03]  /*05f0*/  @P1 LOP3.LUT R7, R7, R16, RZ, 0x3c, !PT ;  /* 0x0000001007071212 */ /* 0x004fc600078e3cff */
[----:B------:R-:W2:Y:S01]  /*0600*/  @P4 LDG.E R16, desc[UR6][R14.64+0x50] ;  /* 0x000050060e104981 */ /* 0x000ea2000c1e1900 */
[----:B---3--:R-:W-:-:S03]  /*0610*/  @P2 LOP3.LUT R3, R3, R18, RZ, 0x3c, !PT ;  /* 0x0000001203032212 */ /* 0x008fc600078e3cff */
[----:B------:R-:W3:Y:S01]  /*0620*/  @P4 LDG.E R18, desc[UR6][R14.64+0x58] ;  /* 0x000058060e124981 */ /* 0x000ee2000c1e1900 */
[----:B----4-:R-:W-:-:S03]  /*0630*/  @P2 LOP3.LUT R7, R7, R20, RZ, 0x3c, !PT ;  /* 0x0000001407072212 */ /* 0x010fc600078e3cff */
[----:B------:R-:W4:Y:S01]  /*0640*/  @P5 LDG.E R20, desc[UR6][R14.64+0x64] ;  /* 0x000064060e145981 */ /* 0x000f22000c1e1900 */
[----:B------:R-:W-:-:S03]  /*0650*/  @P3 LOP3.LUT R3, R3, R24, RZ, 0x3c, !PT ;  /* 0x0000001803033212 */ /* 0x000fc600078e3cff */
[----:B------:R-:W4:Y:S01]  /*0660*/  @P5 LDG.E R24, desc[UR6][R14.64+0x6c] ;  /* 0x00006c060e185981 */ /* 0x000f22000c1e1900 */
[----:B------:R-:W-:Y:S02]  /*0670*/  LOP3.LUT P0, RZ, R22, 0x80, RZ, 0xc0, !PT ;  /* 0x0000008016ff7812 */ /* 0x000fe4000780c0ff */
[----:B------:R-:W-:Y:S02]  /*0680*/  @P3 LOP3.LUT R7, R7, R26, RZ, 0x3c, !PT ;  /* 0x0000001a07073212 */ /* 0x000fe400078e3cff */
[----:B------:R-:W-:Y:S02]  /*0690*/  @P3 LOP3.LUT R4, R4, R17, RZ, 0x3c, !PT ;  /* 0x0000001104043212 */ /* 0x000fe400078e3cff */
[----:B------:R-:W4:Y:S01]  /*06a0*/  @P6 LDG.E R17, desc[UR6][R14.64+0x7c] ;  /* 0x00007c060e116981 */ /* 0x000f22000c1e1900 */
[----:B------:R-:W-:-:S03]  /*06b0*/  @P4 LOP3.LUT R6, R6, R19, RZ, 0x3c, !PT ;  /* 0x0000001306064212 */ /* 0x000fc600078e3cff */
[----:B------:R-:W4:Y:S01]  /*06c0*/  @P6 LDG.E R19, desc[UR6][R14.64+0x84] ;  /* 0x000084060e136981 */ /* 0x000f22000c1e1900 */
[----:B------:R-:W-:-:S03]  /*06d0*/  @P4 LOP3.LUT R4, R4, R21, RZ, 0x3c, !PT ;  /* 0x0000001504044212 */ /* 0x000fc600078e3cff */
[----:B------:R-:W4:Y:S01]  /*06e0*/  @P0 LDG.E R26, desc[UR6][R14.64+0x9c] ;  /* 0x00009c060e1a0981 */ /* 0x000f22000c1e1900 */
[----:B------:R-:W-:-:S03]  /*06f0*/  @P5 LOP3.LUT R6, R6, R23, RZ, 0x3c, !PT ;  /* 0x0000001706065212 */ /* 0x000fc600078e3cff */
        /* <DEDUP_REMOVED lines=10> */
[----:B------:R-:W-:Y:S02]  /*07a0*/  @P5 LOP3.LUT R4, R4, R25, RZ, 0x3c, !PT ;  /* 0x0000001904045212 */ /* 0x000fe400078e3cff */
[----:B------:R-:W-:Y:S02]  /*07b0*/  @P6 LOP3.LUT R5, R5, R28, RZ, 0x3c, !PT ;  /* 0x0000001c05056212 */ /* 0x000fe400078e3cff */
[----:B------:R-:W-:Y:S02]  /*07c0*/  @P6 LOP3.LUT R6, R6, R17, RZ, 0x3c, !PT ;  /* 0x0000001106066212 */ /* 0x000fe400078e3cff */
[----:B------:R-:W-:Y:S02]  /*07d0*/  @P6 LOP3.LUT R4, R4, R19, RZ, 0x3c, !PT ;  /* 0x0000001304046212 */ /* 0x000fe400078e3cff */
[----:B------:R-:W-:Y:S02]  /*07e0*/  @P0 LOP3.LUT R5, R5, R26, RZ, 0x3c, !PT ;  /* 0x0000001a05050212 */ /* 0x000fe400078e3cff */
[----:B------:R-:W-:-:S02]  /*07f0*/  @P0 LOP3.LUT R6, R6, R21, RZ, 0x3c, !PT ;  /* 0x0000001506060212 */ /* 0x000fc400078e3cff */
[----:B------:R-:W-:Y:S02]  /*0800*/  @P0 LOP3.LUT R4, R4, R23, RZ, 0x3c, !PT ;  /* 0x0000001704040212 */ /* 0x000fe400078e3cff */
[----:B--2---:R-:W-:Y:S02]  /*0810*/  @P6 LOP3.LUT R3, R3, R16, RZ, 0x3c, !PT ;  /* 0x0000001003036212 */ /* 0x004fe400078e3cff */
[----:B---3--:R-:W-:Y:S02]  /*0820*/  @P6 LOP3.LUT R7, R7, R18, RZ, 0x3c, !PT ;  /* 0x0000001207076212 */ /* 0x008fe400078e3cff */
[----:B----4-:R-:W-:Y:S02]  /*0830*/  @P0 LOP3.LUT R3, R3, R20, RZ, 0x3c, !PT ;  /* 0x0000001403030212 */ /* 0x010fe400078e3cff */
[----:B------:R-:W-:Y:S02]  /*0840*/  @P0 LOP3.LUT R7, R7, R24, RZ, 0x3c, !PT ;  /* 0x0000001807070212 */ /* 0x000fe400078e3cff */
[----:B------:R-:W-:-:S13]  /*0850*/  R2P PR, R22.B1, 0x7f ;  /* 0x0000007f16007804 */ /* 0x000fda0000001000 */
[----:B------:R-:W2:Y:S04]  /*0860*/  @P0 LDG.E R18, desc[UR6][R14.64+0xa0] ;  /* 0x0000a0060e120981 */ /* 0x000ea8000c1e1900 */
[----:B------:R-:W3:Y:S04]  /*0870*/  @P0 LDG.E R19, desc[UR6][R14.64+0xa4] ;  /* 0x0000a4060e130981 */ /* 0x000ee8000c1e1900 */
[----:B------:R-:W4:Y:S04]  /*0880*/  @P0 LDG.E R20, desc[UR6][R14.64+0xa8] ;  /* 0x0000a8060e140981 */ /* 0x000f28000c1e1900 */
[----:B------:R-:W4:Y:S04]  /*0890*/  @P0 LDG.E R21, desc[UR6][R14.64+0xac] ;  /* 0x0000ac060e150981 */ /* 0x000f28000c1e1900 */
[----:B------:R-:W4:Y:S04]  /*08a0*/  @P0 LDG.E R24, desc[UR6][R14.64+0xb0] ;  /* 0x0000b0060e180981 */ /* 0x000f28000c1e1900 */
[----:B------:R-:W4:Y:S04]  /*08b0*/  @P1 LDG.E R16, desc[UR6][R14.64+0xbc] ;  /* 0x0000bc060e101981 */ /* 0x000f28000c1e1900 */
[----:B------:R-:W4:Y:S04]  /*08c0*/  @P1 LDG.E R26, desc[UR6][R14.64+0xb4] ;  /* 0x0000b4060e1a1981 */ /* 0x000f28000c1e1900 */
        /* <DEDUP_REMOVED lines=11> */
[----:B------:R-:W-:Y:S01]  /*0980*/  LOP3.LUT P0, RZ, R22, 0x8000, RZ, 0xc0, !PT ;  /* 0x0000800016ff7812 */ /* 0x000fe2000780c0ff */
[----:B------:R-:W4:Y:S01]  /*0990*/  @P2 LDG.E R24, desc[UR6][R14.64+0xd8] ;  /* 0x0000d8060e182981 */ /* 0x000f22000c1e1900 */
[----:B------:R-:W-:-:S03]  /*09a0*/  @P1 LOP3.LUT R7, R7, R16, RZ, 0x3c, !PT ;  /* 0x0000001007071212 */ /* 0x000fc600078e3cff */
[----:B------:R-:W4:Y:S01]  /*09b0*/  @P2 LDG.E R22, desc[UR6][R14.64+0xd0] ;  /* 0x0000d0060e162981 */ /* 0x000f22000c1e1900 */
[----:B------:R-:W-:-:S03]  /*09c0*/  @P1 LOP3.LUT R3, R3, R26, RZ, 0x3c, !PT ;  /* 0x0000001a03031212 */ /* 0x000fc600078e3cff */
[----:B------:R-:W4:Y:S01]  /*09d0*/  @P3 LDG.E R16, desc[UR6][R14.64+0xe4] ;  /* 0x0000e4060e103981 */ /* 0x000f22000c1e1900 */
[----:B------:R-:W-:-:S03]  /*09e0*/  @P1 LOP3.LUT R6, R6, R23, RZ, 0x3c, !PT ;  /* 0x0000001706061212 */ /* 0x000fc600078e3cff */
[----:B------:R-:W4:Y:S01]  /*09f0*/  @P3 LDG.E R26, desc[UR6][R14.64+0xdc] ;  /* 0x0000dc060e1a3981 */ /* 0x000f22000c1e1900 */
[----:B------:R-:W-:-:S03]  /*0a00*/  @P1 LOP3.LUT R4, R4, R17, RZ, 0x3c, !PT ;  /* 0x0000001104041212 */ /* 0x000fc600078e3cff */
        /* <DEDUP_REMOVED lines=43> */
[----:B------:R-:W-:-:S04]  /*0cc0*/  UIADD3 UR4, UPT, UPT, UR4, 0x10, URZ ;  /* 0x0000001004047890 */ /* 0x000fc8000fffe0ff */
[----:B------:R-:W-:Y:S01]  /*0cd0*/  UISETP.NE.AND UP0, UPT, UR4, 0x20, UPT ;  /* 0x000000200400788c */ /* 0x000fe2000bf05270 */
[----:B--2---:R-:W-:Y:S02]  /*0ce0*/  @P5 LOP3.LUT R5, R5, R18, RZ, 0x3c, !PT ;  /* 0x0000001205055212 */ /* 0x004fe400078e3cff */
[----:B---3--:R-:W-:Y:S02]  /*0cf0*/  @P6 LOP3.LUT R6, R6, R19, RZ, 0x3c, !PT ;  /* 0x0000001306066212 */ /* 0x008fe400078e3cff */
[----:B----4-:R-:W-:Y:S02]  /*0d00*/  @P6 LOP3.LUT R3, R3, R20, RZ, 0x3c, !PT ;  /* 0x0000001403036212 */ /* 0x010fe400078e3cff */
[----:B------:R-:W-:Y:S02]  /*0d10*/  @P6 LOP3.LUT R4, R4, R21, RZ, 0x3c, !PT ;  /* 0x0000001504046212 */ /* 0x000fe400078e3cff */
[----:B------:R-:W-:Y:S02]  /*0d20*/  @P6 LOP3.LUT R7, R7, R22, RZ, 0x3c, !PT ;  /* 0x0000001607076212 */ /* 0x000fe400078e3cff */
[----:B------:R-:W-:-:S02]  /*0d30*/  @P6 LOP3.LUT R5, R5, R16, RZ, 0x3c, !PT ;  /* 0x0000001005056212 */ /* 0x000fc400078e3cff */
[----:B------:R-:W-:Y:S02]  /*0d40*/  @P0 LOP3.LUT R3, R3, R24, RZ, 0x3c, !PT ;  /* 0x0000001803030212 */ /* 0x000fe400078e3cff */
[----:B------:R-:W-:Y:S02]  /*0d50*/  @P0 LOP3.LUT R5, R5, R28, RZ, 0x3c, !PT ;  /* 0x0000001c05050212 */ /* 0x000fe400078e3cff */
[----:B------:R-:W-:Y:S02]  /*0d60*/  @P0 LOP3.LUT R7, R7, R26, RZ, 0x3c, !PT ;  /* 0x0000001a07070212 */ /* 0x000fe400078e3cff */
[----:B------:R-:W-:Y:S02]  /*0d70*/  @P0 LOP3.LUT R4, R4, R23, RZ, 0x3c, !PT ;  /* 0x0000001704040212 */ /* 0x000fe400078e3cff */
[----:B------:R-:W-:Y:S01]  /*0d80*/  @P0 LOP3.LUT R6, R6, R17, RZ, 0x3c, !PT ;  /* 0x0000001106060212 */ /* 0x000fe200078e3cff */
[----:B------:R-:W-:Y:S06]  /*0d90*/  BRA.U UP0, `(.L_x_4) ;  /* 0xfffffff500487547 */ /* 0x000fec000b83ffff */
[----:B------:R-:W-:-:S05]  /*0da0*/  VIADD R0, R0, 0x1 ;  /* 0x0000000100007836 */ /* 0x000fca0000000000 */
[----:B------:R-:W-:-:S13]  /*0db0*/  ISETP.NE.AND P0, PT, R0, 0x5, PT ;  /* 0x000000050000780c */ /* 0x000fda0003f05270 */
[----:B------:R-:W-:Y:S05]  /*0dc0*/  @P0 BRA `(.L_x_5) ;  /* 0xfffffff400300947 */ /* 0x000fea000383ffff */
[----:B------:R-:W-:Y:S01]  /*0dd0*/  LOP3.LUT R0, R11, 0x3, RZ, 0xc0, !PT ;  /* 0x000000030b007812 */ /* 0x000fe200078ec0ff */
[----:B------:R0:W-:Y:S03]  /*0de0*/  STL.64 [R1+0x8], R6 ;  /* 0x0000080601007387 */ /* 0x0001e60000100a00 */
[----:B------:R-:W-:Y:S01]  /*0df0*/  ISETP.NE.U32.AND P0, PT, R0, 0x1, PT ;  /* 0x000000010000780c */ /* 0x000fe20003f05070 */
[----:B------:R0:W-:Y:S03]  /*0e00*/  STL.64 [R1+0x10], R4 ;  /* 0x0000100401007387 */ /* 0x0001e60000100a00 */
[----:B------:R-:W-:Y:S01]  /*0e10*/  ISETP.NE.AND.EX P0, PT, RZ, RZ, PT, P0 ;  /* 0x000000ffff00720c */ /* 0x000fe20003f05300 */
[----:B------:R0:W-:-:S12]  /*0e20*/  STL [R1+0x4], R3 ;  /* 0x0000040301007387 */ /* 0x0001d80000100800 */
[----:B0-----:R-:W-:Y:S05]  /*0e30*/  @!P0 BRA `(.L_x_3) ;  /* 0x0000001400f88947 */ /* 0x001fea0003800000 */
[----:B------:R-:W-:Y:S01]  /*0e40*/  UMOV UR4, URZ ;  /* 0x000000ff00047c82 */ /* 0x000fe20008000000 */
[----:B------:R-:W-:Y:S01]  /*0e50*/  IMAD.MOV.U32 R0, RZ, RZ, RZ ;  /* 0x000000ffff007224 */ /* 0x000fe200078e00ff */
[----:B------:R-:W-:Y:S01]  /*0e60*/  CS2R R6, SRZ ;  /* 0x0000000000067805 */ /* 0x000fe2000001ff00 */
[----:B------:R-:W-:Y:S02]  /*0e70*/  IMAD.MOV.U32 R4, RZ, RZ, RZ ;  /* 0x000000ffff047224 */ /* 0x000fe400078e00ff */
[----:B------:R-:W-:Y:S02]  /*0e80*/  IMAD.MOV.U32 R3, RZ, RZ, RZ ;  /* 0x000000ffff037224 */ /* 0x000fe400078e00ff */
[----:B------:R-:W-:-:S07]  /*0e90*/  IMAD.U32 R5, RZ, RZ, UR4 ;  /* 0x00000004ff057e24 */ /* 0x000fce000f8e00ff */
.L_x_7:
[----:B------:R-:W-:-:S06]  /*0ea0*/  IMAD R13, R0, 0x4, R1 ;  /* 0x00000004000d7824 */ /* 0x000fcc00078e0201 */
[----:B------:R-:W5:Y:S01]  /*0eb0*/  LDL R13, [R13+0x4] ;  /* 0x000004000d0d7983 */ /* 0x000f620000100800 */
[----:B------:R-:W-:-:S05]  /*0ec0*/  UMOV UR4, URZ ;  /* 0x000000ff00047c82 */ /* 0x000fca0008000000 */
.L_x_6:
        /* <DEDUP_REMOVED lines=180> */
[----:B------:R0:W-:Y:S03]  /*1a10*/  STL [R1+0x4], R3 ;  /* 0x0000040301007387 */ /* 0x0001e60000100800 */
[----:B------:R-:W-:Y:S01]  /*1a20*/  ISETP.NE.AND.EX P0, PT, RZ, RZ, PT, P0 ;  /* 0x000000ffff00720c */ /* 0x000fe20003f05300 */
[----:B------:R0:W-:-:S12]  /*1a30*/  STL.64 [R1+0x10], R4 ;  /* 0x0000100401007387 */ /* 0x0001d80000100a00 */
[----:B0-----:R-:W-:Y:S05]  /*1a40*/  @P0 BRA `(.L_x_3) ;  /* 0x0000000800f40947 */ /* 0x001fea0003800000 */
[----:B------:R-:W-:Y:S01]  /*1a50*/  UMOV UR4, URZ ;  /* 0x000000ff00047c82 */ /* 0x000fe20008000000 */
[----:B------:R-:W-:Y:S01]  /*1a60*/  IMAD.MOV.U32 R0, RZ, RZ, RZ ;  /* 0x000000ffff007224 */ /* 0x000fe200078e00ff */
[----:B------:R-:W-:Y:S01]  /*1a70*/  CS2R R6, SRZ ;  /* 0x0000000000067805 */ /* 0x000fe2000001ff00 */
[----:B------:R-:W-:Y:S02]  /*1a80*/  IMAD.MOV.U32 R4, RZ, RZ, RZ ;  /* 0x000000ffff047224 */ /* 0x000fe400078e00ff */
[----:B------:R-:W-:Y:S02]  /*1a90*/  IMAD.MOV.U32 R3, RZ, RZ, RZ ;  /* 0x000000ffff037224 */ /* 0x000fe400078e00ff */
[----:B------:R-:W-:-:S07]  /*1aa0*/  IMAD.U32 R5, RZ, RZ, UR4 ;  /* 0x00000004ff057e24 */ /* 0x000fce000f8e00ff */
.L_x_9:
[----:B------:R-:W-:-:S06]  /*1ab0*/  IMAD R13, R0, 0x4, R1 ;  /* 0x00000004000d7824 */ /* 0x000fcc00078e0201 */
[----:B------:R-:W5:Y:S01]  /*1ac0*/  LDL R13, [R13+0x4] ;  /* 0x000004000d0d7983 */ /* 0x000f620000100800 */
[----:B------:R-:W-:-:S05]  /*1ad0*/  UMOV UR4, URZ ;  /* 0x000000ff00047c82 */ /* 0x000fca0008000000 */
.L_x_8:
        /* <DEDUP_REMOVED lines=177> */
[----:B------:R0:W-:Y:S04]  /*25f0*/  STL.64 [R1+0x8], R6 ;  /* 0x0000080601007387 */ /* 0x0001e80000100a00 */
[----:B------:R0:W-:Y:S04]  /*2600*/  STL [R1+0x4], R3 ;  /* 0x0000040301007387 */ /* 0x0001e80000100800 */
[----:B------:R0:W-:Y:S02]  /*2610*/  STL.64 [R1+0x10], R4 ;  /* 0x0000100401007387 */ /* 0x0001e40000100a00 */
.L_x_3:
[----:B------:R-:W-:Y:S05]  /*2620*/  BSYNC.RECONVERGENT B1 ;  /* 0x0000000000017941 */ /* 0x000fea0003800200 */
.L_x_2:
[C---:B------:R-:W-:Y:S01]  /*2630*/  ISETP.GT.U32.AND P0, PT, R11.reuse, 0x3, PT ;  /* 0x000000030b00780c */ /* 0x040fe20003f04070 */
[----:B------:R-:W-:Y:S01]  /*2640*/  VIADD R2, R2, 0x1 ;  /* 0x0000000102027836 */ /* 0x000fe20000000000 */
[--C-:B------:R-:W-:Y:S02]  /*2650*/  SHF.R.U64 R11, R11, 0x2, R12.reuse ;  /* 0x000000020b0b7819 */ /* 0x100fe4000000120c */
[----:B------:R-:W-:Y:S02]  /*2660*/  ISETP.GT.U32.AND.EX P0, PT, R12, RZ, PT, P0 ;  /* 0x000000ff0c00720c */ /* 0x000fe40003f04100 */
[----:B------:R-:W-:-:S11]  /*2670*/  SHF.R.U32.HI R12, RZ, 0x2, R12 ;  /* 0x00000002ff0c7819 */ /* 0x000fd6000001160c */
[----:B------:R-:W-:Y:S05]  /*2680*/  @P0 BRA `(.L_x_10) ;  /* 0xffffffd800d40947 */ /* 0x000fea000383ffff */
.L_x_1:
[----:B------:R-:W-:Y:S05]  /*2690*/  BSYNC.RECONVERGENT B0 ;  /* 0x0000000000007941 */ /* 0x000fea0003800200 */
.L_x_0:
[----:B0-----:R-:W0:Y:S01]  /*26a0*/  LDC.64 R6, c[0x0][0x3a8] ;  /* 0x0000ea00ff067b82 */ /* 0x001e220000000a00 */
[----:B------:R-:W1:Y:S01]  /*26b0*/  LDCU UR4, c[0x0][0x390] ;  /* 0x00007200ff0477ac */ /* 0x000e620008000800 */
[----:B------:R-:W-:Y:S01]  /*26c0*/  SHF.R.U32.HI R0, RZ, 0x2, R3 ;  /* 0x00000002ff007819 */ /* 0x000fe20000011603 */
[----:B------:R-:W-:Y:S03]  /*26d0*/  BSSY.RECONVERGENT B0, `(.L_x_11) ;  /* 0x0000021000007945 */ /* 0x000fe60003800200 */
[----:B------:R-:W-:Y:S01]  /*26e0*/  LOP3.LUT R0, R0, R3, RZ, 0x3c, !PT ;  /* 0x0000000300007212 */ /* 0x000fe200078e3cff */
[----:B------:R-:W-:-:S04]  /*26f0*/  IMAD.SHL.U32 R3, R5, 0x10, RZ ;  /* 0x0000001005037824 */ /* 0x000fc800078e00ff */
[----:B------:R-:W-:-:S05]  /*2700*/  IMAD.SHL.U32 R2, R0, 0x2, RZ ;  /* 0x0000000200027824 */ /* 0x000fca00078e00ff */
[----:B------:R-:W-:Y:S02]  /*2710*/  LOP3.LUT R2, R0, R2, R3, 0x96, !PT ;  /* 0x0000000200027212 */ /* 0x000fe400078e9603 */
[----:B------:R-:W-:Y:S01]  /*2720*/  SHF.R.S32.HI R3, RZ, 0x1f, R10 ;  /* 0x0000001fff037819 */ /* 0x000fe2000001140a */
[----:B-1----:R-:W-:Y:S01]  /*2730*/  IMAD.U32 R8, RZ, RZ, UR4 ;  /* 0x00000004ff087e24 */ /* 0x002fe2000f8e00ff */
[----:B------:R-:W-:Y:S01]  /*2740*/  LOP3.LUT R2, R2, R5, RZ, 0x3c, !PT ;  /* 0x0000000502027212 */ /* 0x000fe200078e3cff */
[----:B------:R-:W-:Y:S01]  /*2750*/  IMAD.MOV.U32 R5, RZ, RZ, 0x2f800000 ;  /* 0x2f800000ff057424 */ /* 0x000fe200078e00ff */
[----:B0-----:R-:W-:Y:S02]  /*2760*/  LOP3.LUT R6, R6, 0xaad26b49, RZ, 0x3c, !PT ;  /* 0xaad26b4906067812 */ /* 0x001fe400078e3cff */
[----:B------:R-:W-:Y:S02]  /*2770*/  LOP3.LUT R7, R7, 0xf7dcefdd, RZ, 0x3c, !PT ;  /* 0xf7dcefdd07077812 */ /* 0x000fe400078e3cff */
[----:B------:R-:W-:Y:S01]  /*2780*/  ISETP.GE.AND P0, PT, R8, 0x1, PT ;  /* 0x000000010800780c */ /* 0x000fe20003f06270 */
[----:B------:R-:W-:-:S02]  /*2790*/  IMAD R6, R6, 0x4182bed5, RZ ;  /* 0x4182bed506067824 */ /* 0x000fc400078e02ff */
[----:B------:R-:W-:-:S05]  /*27a0*/  IMAD R7, R7, -0x658354e5, RZ ;  /* 0x9a7cab1b07077824 */ /* 0x000fca00078e02ff */
[----:B------:R-:W-:-:S04]  /*27b0*/  IADD3 R7, PT, PT, R6, 0x64f0c9, R7 ;  /* 0x0064f0c906077810 */ /* 0x000fc80007ffe007 */
[----:B------:R-:W-:-:S04]  /*27c0*/  IADD3 R2, PT, PT, R7, 0x587c5, R2 ;  /* 0x000587c507027810 */ /* 0x000fc80007ffe002 */
[----:B------:R-:W-:-:S05]  /*27d0*/  I2FP.F32.U32 R2, R2 ;  /* 0x0000000200027245 */ /* 0x000fca0000201000 */
[----:B------:R-:W-:Y:S01]  /*27e0*/  FFMA R11, R2, R5, 1.1641532182693481445e-10 ;  /* 0x2f000000020b7423 */ /* 0x000fe20000000005 */
[----:B------:R-:W-:Y:S06]  /*27f0*/  @!P0 BRA `(.L_x_12) ;  /* 0x0000000000388947 */ /* 0x000fec0003800000 */
[----:B------:R-:W0:Y:S01]  /*2800*/  LDC.64 R6, c[0x0][0x388] ;  /* 0x0000e200ff067b82 */ /* 0x000e220000000a00 */
[----:B------:R-:W-:Y:S01]  /*2810*/  IMAD.MOV.U32 R0, RZ, RZ, RZ ;  /* 0x000000ffff007224 */ /* 0x000fe200078e00ff */
[----:B------:R-:W1:Y:S01]  /*2820*/  LDCU UR8, c[0x0][0x390] ;  /* 0x00007200ff0877ac */ /* 0x000e620008000800 */
[----:B------:R-:W-:-:S07]  /*2830*/  IMAD.MOV.U32 R9, RZ, RZ, RZ ;  /* 0x000000ffff097224 */ /* 0x000fce00078e00ff */
.L_x_14:
[----:B-1----:R-:W-:-:S04]  /*2840*/  IMAD.U32 R8, RZ, RZ, UR8 ;  /* 0x00000008ff087e24 */ /* 0x002fc8000f8e00ff */
[----:B------:R-:W-:-:S04]  /*2850*/  IMAD R5, R10, R8, R9 ;  /* 0x000000080a057224 */ /* 0x000fc800078e0209 */
[----:B0-----:R-:W-:-:S06]  /*2860*/  IMAD.WIDE R4, R5, 0x4, R6 ;  /* 0x0000000405047825 */ /* 0x001fcc00078e0206 */
[----:B------:R-:W2:Y:S02]  /*2870*/  LDG.E R5, desc[UR6][R4.64] ;  /* 0x0000000604057981 */ /* 0x000ea4000c1e1900 */
[----:B--2---:R-:W-:-:S05]  /*2880*/  FADD R0, R5, R0 ;  /* 0x0000000005007221 */ /* 0x004fca0000000000 */
[----:B------:R-:W-:-:S13]  /*2890*/  FSETP.GT.AND P0, PT, R0, R11, PT ;  /* 0x0000000b0000720b */ /* 0x000fda0003f04000 */
[----:B------:R-:W-:Y:S05]  /*28a0*/  @P0 BRA `(.L_x_13) ;  /* 0x00000000003c0947 */ /* 0x000fea0003800000 */
[----:B------:R-:W-:-:S05]  /*28b0*/  VIADD R9, R9, 0x1 ;  /* 0x0000000109097836 */ /* 0x000fca0000000000 */
[----:B------:R-:W-:-:S13]  /*28c0*/  ISETP.NE.AND P0, PT, R9, R8, PT ;  /* 0x000000080900720c */ /* 0x000fda0003f05270 */
[----:B------:R-:W-:Y:S05]  /*28d0*/  @P0 BRA `(.L_x_14) ;  /* 0xfffffffc00d80947 */ /* 0x000fea000383ffff */
.L_x_12:
[----:B------:R-:W-:Y:S05]  /*28e0*/  BSYNC.RECONVERGENT B0 ;  /* 0x0000000000007941 */ /* 0x000fea0003800200 */
.L_x_11:
[----:B------:R-:W0:Y:S01]  /*28f0*/  LDCU UR4, c[0x0][0x398] ;  /* 0x00007300ff0477ac */ /* 0x000e220008000800 */
[----:B------:R-:W1:Y:S01]  /*2900*/  LDC.64 R4, c[0x0][0x380] ;  /* 0x0000e000ff047b82 */ /* 0x000e620000000a00 */
[----:B0-----:R-:W-:Y:S01]  /*2910*/  IMAD R0, R10, UR4, R8 ;  /* 0x000000040a007c24 */ /* 0x001fe2000f8e0208 */
[----:B------:R-:W0:Y:S03]  /*2920*/  LDCU.64 UR4, c[0x0][0x3a0] ;  /* 0x00007400ff0477ac */ /* 0x000e260008000a00 */
[----:B------:R-:W-:-:S04]  /*2930*/  VIADD R7, R0, 0xffffffff ;  /* 0xffffffff00077836 */ /* 0x000fc80000000000 */
[----:B-1----:R-:W-:-:S06]  /*2940*/  IMAD.WIDE R4, R7, 0x4, R4 ;  /* 0x0000000407047825 */ /* 0x002fcc00078e0204 */
[----:B------:R-:W2:Y:S01]  /*2950*/  LDG.E R5, desc[UR6][R4.64] ;  /* 0x0000000604057981 */ /* 0x000ea2000c1e1900 */
[----:B0-----:R-:W-:-:S04]  /*2960*/  LEA R2, P0, R10, UR4, 0x2 ;  /* 0x000000040a027c11 */ /* 0x001fc8000f8010ff */
[----:B------:R-:W-:-:S05]  /*2970*/  LEA.HI.X R3, R10, UR5, R3, 0x2, P0 ;  /* 0x000000050a037c11 */ /* 0x000fca00080f1403 */
[----:B--2---:R-:W-:Y:S01]  /*2980*/  STG.E desc[UR6][R2.64], R5 ;  /* 0x0000000502007986 */ /* 0x004fe2000c101906 */
[----:B------:R-:W-:Y:S05]  /*2990*/  EXIT ;  /* 0x000000000000794d */ /* 0x000fea0003800000 */
.L_x_13:
[----:B------:R-:W0:Y:S01]  /*29a0*/  LDC.64 R4, c[0x0][0x380] ;  /* 0x0000e000ff047b82 */ /* 0x000e220000000a00 */
[----:B------:R-:W1:Y:S02]  /*29b0*/  LDCU UR4, c[0x0][0x398] ;  /* 0x00007300ff0477ac */ /* 0x000e640008000800 */
[----:B-1----:R-:W-:Y:S01]  /*29c0*/  IMAD R9, R10, UR4, R9 ;  /* 0x000000040a097c24 */ /* 0x002fe2000f8e0209 */
[----:B------:R-:W1:Y:S03]  /*29d0*/  LDCU.64 UR4, c[0x0][0x3a0] ;  /* 0x00007400ff0477ac */ /* 0x000e660008000a00 */
[----:B0-----:R-:W-:-:S06]  /*29e0*/  IMAD.WIDE R4, R9, 0x4, R4 ;  /* 0x0000000409047825 */ /* 0x001fcc00078e0204 */
[----:B------:R-:W2:Y:S01]  /*29f0*/  LDG.E R5, desc[UR6][R4.64] ;  /* 0x0000000604057981 */ /* 0x000ea2000c1e1900 */
[----:B-1----:R-:W-:-:S04]  /*2a00*/  LEA R2, P0, R10, UR4, 0x2 ;  /* 0x000000040a027c11 */ /* 0x002fc8000f8010ff */
[----:B------:R-:W-:-:S05]  /*2a10*/  LEA.HI.X R3, R10, UR5, R3, 0x2, P0 ;  /* 0x000000050a037c11 */ /* 0x000fca00080f1403 */
[----:B--2---:R-:W-:Y:S01]  /*2a20*/  STG.E desc[UR6][R2.64], R5 ;  /* 0x0000000502007986 */ /* 0x004fe2000c101906 */
[----:B------:R-:W-:Y:S05]  /*2a30*/  EXIT ;  /* 0x000000000000794d */ /* 0x000fea0003800000 */
.L_x_15:
[----:B------:R-:W-:-:S00]  /*2a40*/  BRA `(.L_x_15) ;  /* 0xfffffffc00fc7947 */ /* 0x000fc0000383ffff */
[----:B------:R-:W-:-:S00]  /*2a50*/  NOP ;  /* 0x0000000000007918 */ /* 0x000fc00000000000 */
        /* <DEDUP_REMOVED lines=10> */
.L_x_261:


//--------------------- .text._ZN7cuda_nn21masked_softmax_kernelEPKfPfiiiPKbi --------------------------
	.section	.text._ZN7cuda_nn21masked_softmax_kernelEPKfPfiiiPKbi,"ax",@progbits
	.align	128
        .global         _ZN7cuda_nn21masked_softmax_kernelEPKfPfiiiPKbi
        .type           _ZN7cuda_nn21masked_softmax_kernelEPKfPfiiiPKbi,@function
        .size           _ZN7cuda_nn21masked_softmax_kernelEPKfPfiiiPKbi,(.L_x_256 - _ZN7cuda_nn21masked_softmax_kernelEPKfPfiiiPKbi)
        .other          _ZN7cuda_nn21masked_softmax_kernelEPKfPfiiiPKbi,@"STO_CUDA_ENTRY STV_DEFAULT"
_ZN7cuda_nn21masked_softmax_kernelEPKfPfiiiPKbi:
.text._ZN7cuda_nn21masked_softmax_kernelEPKfPfiiiPKbi:
[----:B------:R-:W-:Y:S01]  /*0000*/  LDC R1, c[0x0][0x37c] ;  /* 0x0000df00ff017b82 */ /* 0x000fe20000000800 */
[----:B------:R-:W0:Y:S07]  /*0010*/  S2R R5, SR_TID.Y ;  /* 0x0000000000057919 */ /* 0x000e2e0000002200 */
[----:B------:R-:W1:Y:S01]  /*0020*/  LDC R16, c[0x0][0x360] ;  /* 0x0000d800ff107b82 */ /* 0x000e620000000800 */
[----:B------:R-:W2:Y:S01]  /*0030*/  LDCU.64 UR10, c[0x0][0x390] ;  /* 0x00007200ff0a77ac */ /* 0x000ea20008000a00 */
[----:B------:R-:W1:Y:S06]  /*0040*/  S2R R3, SR_TID.X ;  /* 0x0000000000037919 */ /* 0x000e6c0000002100 */
[----:B------:R-:W0:Y:S08]  /*0050*/  S2UR UR5, SR_CTAID.Y ;  /* 0x00000000000579c3 */ /* 0x000e300000002600 */
[----:B------:R-:W0:Y:S08]  /*0060*/  LDC R0, c[0x0][0x364] ;  /* 0x0000d900ff007b82 */ /* 0x000e300000000800 */
[----:B------:R-:W1:Y:S01]  /*0070*/  S2UR UR4, SR_CTAID.X ;  /* 0x00000000000479c3 */ /* 0x000e620000002500 */
[----:B0-----:R-:W-:-:S05]  /*0080*/  IMAD R0, R0, UR5, R5 ;  /* 0x0000000500007c24 */ /* 0x001fca000f8e0205 */
[----:B--2---:R-:W-:Y:S01]  /*0090*/  ISETP.GE.AND P0, PT, R0, UR11, PT ;  /* 0x0000000b00007c0c */ /* 0x004fe2000bf06270 */
[----:B-1----:R-:W-:-:S05]  /*00a0*/  IMAD R16, R16, UR4, R3 ;  /* 0x0000000410107c24 */ /* 0x002fca000f8e0203 */
[----:B------:R-:W-:-:S13]  /*00b0*/  ISETP.GE.OR P0, PT, R16, UR10, P0 ;  /* 0x0000000a10007c0c */ /* 0x000fda0008706670 */
[----:B------:R-:W-:Y:S05]  /*00c0*/  @P0 EXIT ;  /* 0x000000000000094d */ /* 0x000fea0003800000 */
[----:B------:R-:W0:Y:S01]  /*00d0*/  LDCU.64 UR6, c[0x0][0x3a0] ;  /* 0x00007400ff0677ac */ /* 0x000e220008000a00 */
[----:B------:R-:W-:Y:S02]  /*00e0*/  IMAD R2, R16, UR11, RZ ;  /* 0x0000000b10027c24 */ /* 0x000fe4000f8e02ff */
[----:B------:R-:W-:Y:S01]  /*00f0*/  IMAD R3, R0, UR11, RZ ;  /* 0x0000000b00037c24 */ /* 0x000fe2000f8e02ff */
[----:B------:R-:W1:Y:S01]  /*0100*/  LDCU.64 UR4, c[0x0][0x380] ;  /* 0x00007000ff0477ac */ /* 0x000e620008000a00 */
[----:B------:R-:W-:Y:S01]  /*0110*/  IMAD R2, R2, UR11, RZ ;  /* 0x0000000b02027c24 */ /* 0x000fe2000f8e02ff */
[----:B------:R-:W2:Y:S04]  /*0120*/  LDCU.64 UR8, c[0x0][0x358] ;  /* 0x00006b00ff0877ac */ /* 0x000ea80008000a00 */
[----:B------:R-:W-:-:S04]  /*0130*/  IADD3 R3, P0, PT, R3, R2, RZ ;  /* 0x0000000203037210 */ /* 0x000fc80007f1e0ff */
[----:B------:R-:W-:Y:S01]  /*0140*/  LEA.HI.X.SX32 R2, R2, RZ, 0x1, P0 ;  /* 0x000000ff02027211 */ /* 0x000fe200000f0eff */
[C---:B------:R-:W-:Y:S01]  /*0150*/  IMAD.SHL.U32 R4, R3.reuse, 0x4, RZ ;  /* 0x0000000403047824 */ /* 0x040fe200078e00ff */
[----:B0-----:R-:W-:Y:S02]  /*0160*/  UISETP.NE.U32.AND UP0, UPT, UR6, URZ, UPT ;  /* 0x000000ff0600728c */ /* 0x001fe4000bf05070 */
[----:B------:R-:W-:Y:S02]  /*0170*/  SHF.L.U64.HI R5, R3, 0x2, R2 ;  /* 0x0000000203057819 */ /* 0x000fe40000010202 */
[----:B------:R-:W-:Y:S01]  /*0180*/  UISETP.NE.AND.EX UP0, UPT, UR7, URZ, UPT, UP0 ;  /* 0x000000ff0700728c */ /* 0x000fe2000bf05300 */
[----:B-1----:R-:W-:-:S04]  /*0190*/  IADD3 R8, P0, PT, R4, UR4, RZ ;  /* 0x0000000404087c10 */ /* 0x002fc8000ff1e0ff */
[----:B------:R-:W-:-:S04]  /*01a0*/  IADD3.X R9, PT, PT, R5, UR5, RZ, P0, !PT ;  /* 0x0000000505097c10 */ /* 0x000fc800087fe4ff */
[----:B--2---:R-:W-:Y:S05]  /*01b0*/  BRA.U UP0, `(.L_x_16) ;  /* 0x0000000900e47547 */ /* 0x004fea000b800000 */
[----:B------:R-:W-:Y:S01]  /*01c0*/  UISETP.GE.U32.AND UP0, UPT, UR11, 0x10, UPT ;  /* 0x000000100b00788c */ /* 0x000fe2000bf06070 */
[----:B------:R-:W-:Y:S01]  /*01d0*/  HFMA2 R3, -RZ, RZ, 0, 0 ;  /* 0x00000000ff037431 */ /* 0x000fe200000001ff */
[----:B------:R-:W-:Y:S01]  /*01e0*/  ULOP3.LUT UR5, UR11, 0xf, URZ, 0xc0, !UPT ;  /* 0x0000000f0b057892 */ /* 0x000fe2000f8ec0ff */
[----:B------:R-:W-:-:S03]  /*01f0*/  IMAD.MOV.U32 R2, RZ, RZ, -0x800000 ;  /* 0xff800000ff027424 */ /* 0x000fc600078e00ff */
[----:B------:R-:W-:-:S03]  /*0200*/  UISETP.NE.AND UP1, UPT, UR5, URZ, UPT ;  /* 0x000000ff0500728c */ /* 0x000fc6000bf25270 */
[----:B------:R-:W-:Y:S08]  /*0210*/  BRA.U !UP0, `(.L_x_17) ;  /* 0x0000000508647547 */ /* 0x000ff0000b800000 */
[----:B------:R-:W-:Y:S01]  /*0220*/  IADD3 R6, P0, PT, R8, 0x20, RZ ;  /* 0x0000002008067810 */ /* 0x000fe20007f1e0ff */
[----:B------:R-:W-:Y:S01]  /*0230*/  ULOP3.LUT UR4, UR11, 0x7ffffff0, URZ, 0xc0, !UPT ;  /* 0x7ffffff00b047892 */ /* 0x000fe2000f8ec0ff */
[----:B------:R-:W-:-:S03]  /*0240*/  IMAD.MOV.U32 R2, RZ, RZ, -0x800000 ;  /* 0xff800000ff027424 */ /* 0x000fc600078e00ff */
[----:B------:R-:W-:Y:S02]  /*0250*/  IMAD.X R7, RZ, RZ, R9, P0 ;  /* 0x000000ffff077224 */ /* 0x000fe400000e0609 */
[----:B------:R-:W-:Y:S01]  /*0260*/  MOV R3, UR4 ;  /* 0x0000000400037c02 */ /* 0x000fe20008000f00 */
[----:B------:R-:W-:-:S06]  /*0270*/  UMOV UR4, URZ ;  /* 0x000000ff00047c82 */ /* 0x000fcc0008000000 */
.L_x_18:
[C---:B------:R-:W-:Y:S01]  /*0280*/  ISETP.LT.U32.AND P0, PT, R0.reuse, UR4, PT ;  /* 0x0000000400007c0c */ /* 0x040fe2000bf01070 */
[----:B------:R-:W-:Y:S02]  /*0290*/  UIADD3 UR6, UPT, UPT, UR4, 0x2, URZ ;  /* 0x0000000204067890 */ /* 0x000fe4000fffe0ff */
[C---:B------:R-:W-:Y:S01]  /*02a0*/  ISETP.LE.U32.AND P1, PT, R0.reuse, UR4, PT ;  /* 0x0000000400007c0c */ /* 0x040fe2000bf23070 */
[----:B------:R-:W-:Y:S01]  /*02b0*/  UIADD3 UR7, UPT, UPT, UR4, 0x3, URZ ;  /* 0x0000000304077890 */ /* 0x000fe2000fffe0ff */
[----:B------:R-:W-:Y:S01]  /*02c0*/  IMAD.MOV.U32 R23, RZ, RZ, -0x800000 ;  /* 0xff800000ff177424 */ /* 0x000fe200078e00ff */
[----:B------:R-:W-:Y:S01]  /*02d0*/  UIADD3 UR10, UPT, UPT, UR4, 0x4, URZ ;  /* 0x00000004040a7890 */ /* 0x000fe2000fffe0ff */
[----:B------:R-:W-:Y:S01]  /*02e0*/  IMAD.MOV.U32 R24, RZ, RZ, -0x800000 ;  /* 0xff800000ff187424 */ /* 0x000fe200078e00ff */
[C---:B------:R-:W-:Y:S01]  /*02f0*/  ISETP.LT.U32.AND P2, PT, R0.reuse, UR6, PT ;  /* 0x0000000600007c0c */ /* 0x040fe2000bf41070 */
[----:B------:R-:W-:Y:S01]  /*0300*/  UIADD3 UR6, UPT, UPT, UR4, 0x5, URZ ;  /* 0x0000000504067890 */ /* 0x000fe2000fffe0ff */
[----:B------:R-:W-:-:S02]  /*0310*/  ISETP.LT.U32.AND P3, PT, R0, UR7, PT ;  /* 0x0000000700007c0c */ /* 0x000fc4000bf61070 */
[----:B------:R-:W-:Y:S01]  /*0320*/  MOV R25, 0xff800000 ;  /* 0xff80000000197802 */ /* 0x000fe20000000f00 */
[----:B------:R-:W2:Y:S01]  /*0330*/  @!P0 LDG.E R23, desc[UR8][R6.64+-0x20] ;  /* 0xffffe00806178981 */ /* 0x000ea2000c1e1900 */
[C---:B------:R-:W-:Y:S01]  /*0340*/  ISETP.LT.U32.AND P0, PT, R0.reuse, UR10, PT ;  /* 0x0000000a00007c0c */ /* 0x040fe2000bf01070 */
[----:B------:R-:W-:Y:S02]  /*0350*/  UIADD3 UR7, UPT, UPT, UR4, 0x6, URZ ;  /* 0x0000000604077890 */ /* 0x000fe4000fffe0ff */
[----:B------:R-:W3:Y:S01]  /*0360*/  @!P1 LDG.E R24, desc[UR8][R6.64+-0x1c] ;  /* 0xffffe40806189981 */ /* 0x000ee2000c1e1900 */
[----:B------:R-:W-:Y:S01]  /*0370*/  IMAD.MOV.U32 R26, RZ, RZ, -0x800000 ;  /* 0xff800000ff1a7424 */ /* 0x000fe200078e00ff */
[C---:B------:R-:W-:Y:S01]  /*0380*/  ISETP.LT.U32.AND P1, PT, R0.reuse, UR6, PT ;  /* 0x0000000600007c0c */ /* 0x040fe2000bf21070 */
[----:B------:R-:W-:Y:S01]  /*0390*/  UIADD3 UR10, UPT, UPT, UR4, 0x7, URZ ;  /* 0x00000007040a7890 */ /* 0x000fe2000fffe0ff */
[----:B------:R-:W4:Y:S01]  /*03a0*/  @!P2 LDG.E R25, desc[UR8][R6.64+-0x18] ;  /* 0xffffe8080619a981 */ /* 0x000f22000c1e1900 */
[----:B------:R-:W-:Y:S01]  /*03b0*/  IMAD.MOV.U32 R22, RZ, RZ, -0x800000 ;  /* 0xff800000ff167424 */ /* 0x000fe200078e00ff */
[C---:B------:R-:W-:Y:S01]  /*03c0*/  ISETP.LT.U32.AND P2, PT, R0.reuse, UR7, PT ;  /* 0x0000000700007c0c */ /* 0x040fe2000bf41070 */
[----:B------:R-:W-:Y:S01]  /*03d0*/  UIADD3 UR6, UPT, UPT, UR4, 0x8, URZ ;  /* 0x0000000804067890 */ /* 0x000fe2000fffe0ff */
[----:B------:R-:W5:Y:S01]  /*03e0*/  @!P3 LDG.E R26, desc[UR8][R6.64+-0x14] ;  /* 0xffffec08061ab981 */ /* 0x000f62000c1e1900 */
[----:B------:R-:W-:Y:S01]  /*03f0*/  MOV R21, 0xff800000 ;  /* 0xff80000000157802 */ /* 0x000fe20000000f00 */
[----:B------:R-:W-:Y:S01]  /*0400*/  UIADD3 UR7, UPT, UPT, UR4, 0x9, URZ ;  /* 0x0000000904077890 */ /* 0x000fe2000fffe0ff */
[C---:B------:R-:W-:Y:S01]  /*0410*/  ISETP.LT.U32.AND P3, PT, R0.reuse, UR10, PT ;  /* 0x0000000a00007c0c */ /* 0x040fe2000bf61070 */
[----:B------:R-:W5:Y:S01]  /*0420*/  @!P0 LDG.E R22, desc[UR8][R6.64+-0x10] ;  /* 0xfffff00806168981 */ /* 0x000f62000c1e1900 */
[----:B------:R-:W-:Y:S01]  /*0430*/  IMAD.MOV.U32 R20, RZ, RZ, -0x800000 ;  /* 0xff800000ff147424 */ /* 0x000fe200078e00ff */
[C---:B------:R-:W-:Y:S01]  /*0440*/  ISETP.LT.U32.AND P0, PT, R0.reuse, UR6, PT ;  /* 0x0000000600007c0c */ /* 0x040fe2000bf01070 */
[----:B------:R-:W-:Y:S01]  /*0450*/  UIADD3 UR10, UPT, UPT, UR4, 0xa, URZ ;  /* 0x0000000a040a7890 */ /* 0x000fe2000fffe0ff */
[----:B------:R-:W5:Y:S01]  /*0460*/  @!P1 LDG.E R21, desc[UR8][R6.64+-0xc] ;  /* 0xfffff40806159981 */ /* 0x000f62000c1e1900 */
        /* <DEDUP_REMOVED lines=13> */
[----:B------:R-:W-:Y:S01]  /*0540*/  ISETP.LT.U32.AND P0, PT, R0, UR7, PT ;  /* 0x0000000700007c0c */ /* 0x000fe2000bf01070 */
[----:B------:R-:W-:Y:S01]  /*0550*/  UIADD3 UR6, UPT, UPT, UR4, 0xe, URZ ;  /* 0x0000000e04067890 */ /* 0x000fe2000fffe0ff */
[----:B------:R-:W5:Y:S01]  /*0560*/  @!P1 LDG.E R17, desc[UR8][R6.64+0x4] ;  /* 0x0000040806119981 */ /* 0x000f62000c1e1900 */
[----:B------:R-:W-:-:S02]  /*0570*/  MOV R14, 0xff800000 ;  /* 0xff800000000e7802 */ /* 0x000fc40000000f00 */
[C---:B------:R-:W-:Y:S01]  /*0580*/  ISETP.LT.U32.AND P1, PT, R0.reuse, UR10, PT ;  /* 0x0000000a00007c0c */ /* 0x040fe2000bf21070 */
[----:B------:R-:W5:Y:S01]  /*0590*/  @!P2 LDG.E R15, desc[UR8][R6.64+0x8] ;  /* 0x00000808060fa981 */ /* 0x000f62000c1e1900 */
[----:B------:R-:W-:Y:S01]  /*05a0*/  UIADD3 UR7, UPT, UPT, UR4, 0xf, URZ ;  /* 0x0000000f04077890 */ /* 0x000fe2000fffe0ff */
[----:B------:R-:W-:Y:S01]  /*05b0*/  IMAD.MOV.U32 R13, RZ, RZ, -0x800000 ;  /* 0xff800000ff0d7424 */ /* 0x000fe200078e00ff */
[C---:B------:R-:W-:Y:S01]  /*05c0*/  ISETP.LT.U32.AND P2, PT, R0.reuse, UR6, PT ;  /* 0x0000000600007c0c */ /* 0x040fe2000bf41070 */
[----:B------:R-:W5:Y:S01]  /*05d0*/  @!P3 LDG.E R14, desc[UR8][R6.64+0xc] ;  /* 0x00000c08060eb981 */ /* 0x000f62000c1e1900 */
[----:B------:R-:W-:Y:S02]  /*05e0*/  IMAD.MOV.U32 R12, RZ, RZ, -0x800000 ;  /* 0xff800000ff0c7424 */ /* 0x000fe400078e00ff */
[----:B------:R-:W-:Y:S01]  /*05f0*/  ISETP.LT.U32.AND P3, PT, R0, UR7, PT ;  /* 0x0000000700007c0c */ /* 0x000fe2000bf61070 */
[----:B------:R-:W5:Y:S01]  /*0600*/  @!P0 LDG.E R13, desc[UR8][R6.64+0x10] ;  /* 0x00001008060d8981 */ /* 0x000f62000c1e1900 */
[----:B------:R-:W-:Y:S01]  /*0610*/  MOV R11, 0xff800000 ;  /* 0xff800000000b7802 */ /* 0x000fe20000000f00 */
[----:B------:R-:W-:-:S02]  /*0620*/  IMAD.MOV.U32 R10, RZ, RZ, -0x800000 ;  /* 0xff800000ff0a7424 */ /* 0x000fc400078e00ff */
[----:B------:R-:W5:Y:S04]  /*0630*/  @!P1 LDG.E R12, desc[UR8][R6.64+0x14] ;  /* 0x00001408060c9981 */ /* 0x000f68000c1e1900 */
[----:B------:R-:W5:Y:S04]  /*0640*/  @!P2 LDG.E R11, desc[UR8][R6.64+0x18] ;  /* 0x00001808060ba981 */ /* 0x000f68000c1e1900 */
[----:B------:R0:W5:Y:S01]  /*0650*/  @!P3 LDG.E R10, desc[UR8][R6.64+0x1c] ;  /* 0x00001c08060ab981 */ /* 0x000162000c1e1900 */
[----:B------:R-:W-:-:S06]  /*0660*/  UIADD3 UR4, UPT, UPT, UR4, 0x10, URZ ;  /* 0x0000001004047890 */ /* 0x000fcc000fffe0ff */
[----:B------:R-:W-:Y:S02]  /*0670*/  ISETP.NE.AND P0, PT, R3, UR4, PT ;  /* 0x0000000403007c0c */ /* 0x000fe4000bf05270 */
[----:B0-----:R-:W-:-:S05]  /*0680*/  IADD3 R6, P1, PT, R6, 0x40, RZ ;  /* 0x0000004006067810 */ /* 0x001fca0007f3e0ff */
[----:B------:R-:W-:Y:S01]  /*0690*/  IMAD.X R7, RZ, RZ, R7, P1 ;  /* 0x000000ffff077224 */ /* 0x000fe200008e0607 */
[----:B--2---:R-:W-:-:S04]  /*06a0*/  FMNMX R23, R23, R2, !PT ;  /* 0x0000000217177209 */ /* 0x004fc80007800000 */
[----:B---3--:R-:W-:-:S04]  /*06b0*/  FMNMX R24, R23, R24, !PT ;  /* 0x0000001817187209 */ /* 0x008fc80007800000 */
[----:B----4-:R-:W-:-:S04]  /*06c0*/  FMNMX R25, R24, R25, !PT ;  /* 0x0000001918197209 */ /* 0x010fc80007800000 */
[----:B-----5:R-:W-:-:S04]  /*06d0*/  FMNMX R25, R25, R26, !PT ;  /* 0x0000001a19197209 */ /* 0x020fc80007800000 */
[----:B------:R-:W-:-:S04]  /*06e0*/  FMNMX R22, R25, R22, !PT ;  /* 0x0000001619167209 */ /* 0x000fc80007800000 */
        /* <DEDUP_REMOVED lines=10> */
[----:B------:R-:W-:Y:S01]  /*0790*/  FMNMX R2, R11, R10, !PT ;  /* 0x0000000a0b027209 */ /* 0x000fe20007800000 */
[----:B------:R-:W-:Y:S06]  /*07a0*/  @P0 BRA `(.L_x_18) ;  /* 0xfffffff800b40947 */ /* 0x000fec000383ffff */
.L_x_17:
[----:B------:R-:W-:Y:S05]  /*07b0*/  BRA.U !UP1, `(.L_x_19) ;  /* 0x00000019093c7547 */ /* 0x000fea000b800000 */
[----:B------:R-:W0:Y:S01]  /*07c0*/  LDCU UR4, c[0x0][0x394] ;  /* 0x00007280ff0477ac */ /* 0x000e220008000800 */
[----:B------:R-:W-:Y:S02]  /*07d0*/  UISETP.GE.U32.AND UP0, UPT, UR5, 0x8, UPT ;  /* 0x000000080500788c */ /* 0x000fe4000bf06070 */
[----:B0-----:R-:W-:-:S04]  /*07e0*/  ULOP3.LUT UR6, UR4, 0x7, URZ, 0xc0, !UPT ;  /* 0x0000000704067892 */ /* 0x001fc8000f8ec0ff */
[----:B------:R-:W-:-:S03]  /*07f0*/  UISETP.NE.AND UP1, UPT, UR6, URZ, UPT ;  /* 0x000000ff0600728c */ /* 0x000fc6000bf25270 */
[----:B------:R-:W-:Y:S08]  /*0800*/  BRA.U !UP0, `(.L_x_20) ;  /* 0x0000000108a07547 */ /* 0x000ff0000b800000 */
[CC--:B------:R-:W-:Y:S01]  /*0810*/  ISETP.GT.U32.AND P0, PT, R3.reuse, R0.reuse, PT ;  /* 0x000000000300720c */ /* 0x0c0fe20003f04070 */
[----:B------:R-:W-:Y:S01]  /*0820*/  IMAD.MOV.U32 R11, RZ, RZ, -0x800000 ;  /* 0xff800000ff0b7424 */ /* 0x000fe200078e00ff */
[C---:B------:R-:W-:Y:S01]  /*0830*/  IADD3 R7, PT, PT, R3.reuse, 0x2, RZ ;  /* 0x0000000203077810 */ /* 0x040fe20007ffe0ff */
[C---:B------:R-:W-:Y:S01]  /*0840*/  VIADD R13, R3.reuse, 0x3 ;  /* 0x00000003030d7836 */ /* 0x040fe20000000000 */
[-C--:B------:R-:W-:Y:S01]  /*0850*/  ISETP.GE.U32.AND P1, PT, R3, R0.reuse, PT ;  /* 0x000000000300720c */ /* 0x080fe20003f26070 */
[----:B------:R-:W-:Y:S01]  /*0860*/  IMAD.MOV.U32 R10, RZ, RZ, -0x800000 ;  /* 0xff800000ff0a7424 */ /* 0x000fe200078e00ff */
[-C--:B------:R-:W-:Y:S01]  /*0870*/  ISETP.GT.U32.AND P2, PT, R7, R0.reuse, PT ;  /* 0x000000000700720c */ /* 0x080fe20003f44070 */
[C---:B------:R-:W-:Y:S01]  /*0880*/  IMAD.WIDE.U32 R6, R3.reuse, 0x4, R8 ;  /* 0x0000000403067825 */ /* 0x040fe200078e0008 */
[----:B------:R-:W-:Y:S02]  /*0890*/  IADD3 R15, PT, PT, R3, 0x4, RZ ;  /* 0x00000004030f7810 */ /* 0x000fe40007ffe0ff */
[-C--:B------:R-:W-:Y:S01]  /*08a0*/  ISETP.GT.U32.AND P3, PT, R13, R0.reuse, PT ;  /* 0x000000000d00720c */ /* 0x080fe20003f64070 */
[----:B------:R-:W-:Y:S01]  /*08b0*/  VIADD R13, R3, 0x5 ;  /* 0x00000005030d7836 */ /* 0x000fe20000000000 */
[----:B------:R-:W-:Y:S01]  /*08c0*/  MOV R12, 0xff800000 ;  /* 0xff800000000c7802 */ /* 0x000fe20000000f00 */
[----:B------:R-:W2:Y:S01]  /*08d0*/  @!P0 LDG.E R11, desc[UR8][R6.64] ;  /* 0x00000008060b8981 */ /* 0x000ea2000c1e1900 */
[----:B------:R-:W-:Y:S01]  /*08e0*/  ISETP.GT.U32.AND P0, PT, R15, R0, PT ;  /* 0x000000000f00720c */ /* 0x000fe20003f04070 */
[----:B------:R-:W-:-:S02]  /*08f0*/  VIADD R15, R3, 0x6 ;  /* 0x00000006030f7836 */ /* 0x000fc40000000000 */
[----:B------:R-:W3:Y:S01]  /*0900*/  @!P1 LDG.E R10, desc[UR8][R6.64+0x4] ;  /* 0x00000408060a9981 */ /* 0x000ee2000c1e1900 */
[-C--:B------:R-:W-:Y:S02]  /*0910*/  ISETP.GT.U32.AND P1, PT, R13, R0.reuse, PT ;  /* 0x000000000d00720c */ /* 0x080fe40003f24070 */
[----:B------:R-:W-:Y:S01]  /*0920*/  MOV R13, 0xff800000 ;  /* 0xff800000000d7802 */ /* 0x000fe20000000f00 */
[----:B------:R-:W4:Y:S01]  /*0930*/  @!P2 LDG.E R12, desc[UR8][R6.64+0x8] ;  /* 0x00000808060ca981 */ /* 0x000f22000c1e1900 */
[-C--:B------:R-:W-:Y:S01]  /*0940*/  ISETP.GT.U32.AND P2, PT, R15, R0.reuse, PT ;  /* 0x000000000f00720c */ /* 0x080fe20003f44070 */
[----:B------:R-:W-:Y:S01]  /*0950*/  VIADD R15, R3, 0x7 ;  /* 0x00000007030f7836 */ /* 0x000fe20000000000 */
[----:B------:R-:W-:Y:S02]  /*0960*/  MOV R14, 0xff800000 ;  /* 0xff800000000e7802 */ /* 0x000fe40000000f00 */
[----:B------:R-:W5:Y:S02]  /*0970*/  @!P3 LDG.E R13, desc[UR8][R6.64+0xc] ;  /* 0x00000c08060db981 */ /* 0x000f64000c1e1900 */
[----:B------:R-:W-:Y:S01]  /*0980*/  ISETP.GT.U32.AND P3, PT, R15, R0, PT ;  /* 0x000000000f00720c */ /* 0x000fe20003f64070 */
[----:B------:R-:W-:Y:S01]  /*0990*/  IMAD.MOV.U32 R15, RZ, RZ, -0x800000 ;  /* 0xff800000ff0f7424 */ /* 0x000fe200078e00ff */
[----:B------:R-:W5:Y:S01]  /*09a0*/  @!P0 LDG.E R14, desc[UR8][R6.64+0x10] ;  /* 0x00001008060e8981 */ /* 0x000f62000c1e1900 */
[----:B------:R-:W-:Y:S01]  /*09b0*/  MOV R17, 0xff800000 ;  /* 0xff80000000117802 */ /* 0x000fe20000000f00 */
[----:B------:R-:W-:-:S03]  /*09c0*/  IMAD.MOV.U32 R18, RZ, RZ, -0x800000 ;  /* 0xff800000ff127424 */ /* 0x000fc600078e00ff */
[----:B------:R-:W5:Y:S04]  /*09d0*/  @!P1 LDG.E R15, desc[UR8][R6.64+0x14] ;  /* 0x00001408060f9981 */ /* 0x000f68000c1e1900 */
[----:B------:R-:W5:Y:S04]  /*09e0*/  @!P2 LDG.E R17, desc[UR8][R6.64+0x18] ;  /* 0x000018080611a981 */ /* 0x000f68000c1e1900 */
[----:B------:R-:W5:Y:S01]  /*09f0*/  @!P3 LDG.E R18, desc[UR8][R6.64+0x1c] ;  /* 0x00001c080612b981 */ /* 0x000f62000c1e1900 */
[----:B------:R-:W-:Y:S02]  /*0a00*/  IADD3 R3, PT, PT, R3, 0x8, RZ ;  /* 0x0000000803037810 */ /* 0x000fe40007ffe0ff */
[----:B--2---:R-:W-:-:S04]  /*0a10*/  FMNMX R11, R2, R11, !PT ;  /* 0x0000000b020b7209 */ /* 0x004fc80007800000 */
[----:B---3--:R-:W-:-:S04]  /*0a20*/  FMNMX R11, R11, R10, !PT ;  /* 0x0000000a0b0b7209 */ /* 0x008fc80007800000 */
[----:B----4-:R-:W-:-:S04]  /*0a30*/  FMNMX R12, R11, R12, !PT ;  /* 0x0000000c0b0c7209 */ /* 0x010fc80007800000 */
[----:B-----5:R-:W-:-:S04]  /*0a40*/  FMNMX R13, R12, R13, !PT ;  /* 0x0000000d0c0d7209 */ /* 0x020fc80007800000 */
[----:B------:R-:W-:-:S04]  /*0a50*/  FMNMX R14, R13, R14, !PT ;  /* 0x0000000e0d0e7209 */ /* 0x000fc80007800000 */
[----:B------:R-:W-:-:S04]  /*0a60*/  FMNMX R14, R14, R15, !PT ;  /* 0x0000000f0e0e7209 */ /* 0x000fc80007800000 */
[----:B------:R-:W-:-:S04]  /*0a70*/  FMNMX R17, R14, R17, !PT ;  /* 0x000000110e117209 */ /* 0x000fc80007800000 */
[----:B------:R-:W-:-:S07]  /*0a80*/  FMNMX R2, R17, R18, !PT ;  /* 0x0000001211027209 */ /* 0x000fce0007800000 */
.L_x_20:
[----:B------:R-:W-:Y:S05]  /*0a90*/  BRA.U !UP1, `(.L_x_19) ;  /* 0x0000001509847547 */ /* 0x000fea000b800000 */
[----:B------:R-:W-:Y:S02]  /*0aa0*/  UISETP.GE.U32.AND UP0, UPT, UR6, 0x4, UPT ;  /* 0x000000040600788c */ /* 0x000fe4000bf06070 */
[----:B------:R-:W-:-:S04]  /*0ab0*/  ULOP3.LUT UR4, UR4, 0x3, URZ, 0xc0, !UPT ;  /* 0x0000000304047892 */ /* 0x000fc8000f8ec0ff */
[----:B------:R-:W-:-:S03]  /*0ac0*/  UISETP.NE.AND UP1, UPT, UR4, URZ, UPT ;  /* 0x000000ff0400728c */ /* 0x000fc6000bf25270 */
[----:B------:R-:W-:Y:S08]  /*0ad0*/  BRA.U !UP0, `(.L_x_21) ;  /* 0x0000000108507547 */ /* 0x000ff0000b800000 */
[CC--:B------:R-:W-:Y:S01]  /*0ae0*/  ISETP.GT.U32.AND P0, PT, R3.reuse, R0.reuse, PT ;  /* 0x000000000300720c */ /* 0x0c0fe20003f04070 */
[C---:B------:R-:W-:Y:S01]  /*0af0*/  VIADD R7, R3.reuse, 0x2 ;  /* 0x0000000203077836 */ /* 0x040fe20000000000 */
[CC--:B------:R-:W-:Y:S01]  /*0b00*/  ISETP.GE.U32.AND P1, PT, R3.reuse, R0.reuse, PT ;  /* 0x000000000300720c */ /* 0x0c0fe20003f26070 */
[----:B------:R-:W-:Y:S01]  /*0b10*/  VIADD R13, R3, 0x3 ;  /* 0x00000003030d7836 */ /* 0x000fe20000000000 */
[----:B------:R-:W-:Y:S02]  /*0b20*/  MOV R11, 0xff800000 ;  /* 0xff800000000b7802 */ /* 0x000fe40000000f00 */
[-C--:B------:R-:W-:Y:S01]  /*0b30*/  ISETP.GT.U32.AND P2, PT, R7, R0.reuse, PT ;  /* 0x000000000700720c */ /* 0x080fe20003f44070 */
[----:B------:R-:W-:Y:S01]  /*0b40*/  IMAD.WIDE.U32 R6, R3, 0x4, R8 ;  /* 0x0000000403067825 */ /* 0x000fe200078e0008 */
[----:B------:R-:W-:Y:S02]  /*0b50*/  MOV R10, 0xff800000 ;  /* 0xff800000000a7802 */ /* 0x000fe40000000f00 */
[----:B------:R-:W-:Y:S01]  /*0b60*/  ISETP.GT.U32.AND P3, PT, R13, R0, PT ;  /* 0x000000000d00720c */ /* 0x000fe20003f64070 */
[----:B------:R-:W-:-:S02]  /*0b70*/  IMAD.MOV.U32 R12, RZ, RZ, -0x800000 ;  /* 0xff800000ff0c7424 */ /* 0x000fc400078e00ff */
[----:B------:R-:W2:Y:S01]  /*0b80*/  @!P0 LDG.E R11, desc[UR8][R6.64] ;  /* 0x00000008060b8981 */ /* 0x000ea2000c1e1900 */
[----:B------:R-:W-:-:S03]  /*0b90*/  MOV R13, 0xff800000 ;  /* 0xff800000000d7802 */ /* 0x000fc60000000f00 */
[----:B------:R-:W3:Y:S04]  /*0ba0*/  @!P1 LDG.E R10, desc[UR8][R6.64+0x4] ;  /* 0x00000408060a9981 */ /* 0x000ee8000c1e1900 */
[----:B------:R-:W4:Y:S04]  /*0bb0*/  @!P2 LDG.E R12, desc[UR8][R6.64+0x8] ;  /* 0x00000808060ca981 */ /* 0x000f28000c1e1900 */
[----:B------:R-:W5:Y:S01]  /*0bc0*/  @!P3 LDG.E R13, desc[UR8][R6.64+0xc] ;  /* 0x00000c08060db981 */ /* 0x000f62000c1e1900 */
[----:B------:R-:W-:Y:S01]  /*0bd0*/  VIADD R3, R3, 0x4 ;  /* 0x0000000403037836 */ /* 0x000fe20000000000 */
[----:B--2---:R-:W-:-:S04]  /*0be0*/  FMNMX R11, R2, R11, !PT ;  /* 0x0000000b020b7209 */ /* 0x004fc80007800000 */
[----:B---3--:R-:W-:-:S04]  /*0bf0*/  FMNMX R11, R11, R10, !PT ;  /* 0x0000000a0b0b7209 */ /* 0x008fc80007800000 */
[----:B----4-:R-:W-:-:S04]  /*0c00*/  FMNMX R12, R11, R12, !PT ;  /* 0x0000000c0b0c7209 */ /* 0x010fc80007800000 */
[----:B-----5:R-:W-:-:S07]  /*0c10*/  FMNMX R2, R12, R13, !PT ;  /* 0x0000000d0c027209 */ /* 0x020fce0007800000 */
.L_x_21:
[----:B------:R-:W-:Y:S05]  /*0c20*/  BRA.U !UP1, `(.L_x_19) ;  /* 0x0000001509207547 */ /* 0x000fea000b800000 */
[----:B------:R-:W0:Y:S01]  /*0c30*/  LDCU.64 UR6, c[0x0][0x380] ;  /* 0x00007000ff0677ac */ /* 0x000e220008000a00 */
[----:B------:R-:W-:Y:S01]  /*0c40*/  IMAD.WIDE.U32 R6, R3, 0x4, R4 ;  /* 0x0000000403067825 */ /* 0x000fe200078e0004 */
[----:B------:R-:W-:Y:S02]  /*0c50*/  UIADD3 UR4, UPT, UPT, -UR4, URZ, URZ ;  /* 0x000000ff04047290 */ /* 0x000fe4000fffe1ff */
[----:B0-----:R-:W-:-:S04]  /*0c60*/  IADD3 R10, P0, PT, R6, UR6, RZ ;  /* 0x00000006060a7c10 */ /* 0x001fc8000ff1e0ff */
[----:B------:R-:W-:-:S09]  /*0c70*/  IADD3.X R7, PT, PT, R7, UR7, RZ, P0, !PT ;  /* 0x0000000707077c10 */ /* 0x000fd200087fe4ff */
.L_x_22:
[----:B------:R-:W-:Y:S02]  /*0c80*/  ISETP.GT.U32.AND P0, PT, R3, R0, PT ;  /* 0x000000000300720c */ /* 0x000fe40003f04070 */
[----:B------:R-:W-:-:S11]  /*0c90*/  MOV R11, 0xff800000 ;  /* 0xff800000000b7802 */ /* 0x000fd60000000f00 */
[----:B------:R-:W-:-:S05]  /*0ca0*/  @!P0 IMAD.MOV.U32 R6, RZ, RZ, R10 ;  /* 0x000000ffff068224 */ /* 0x000fca00078e000a */
[----:B------:R-:W2:Y:S01]  /*0cb0*/  @!P0 LDG.E R11, desc[UR8][R6.64] ;  /* 0x00000008060b8981 */ /* 0x000ea2000c1e1900 */
[----:B------:R-:W-:Y:S01]  /*0cc0*/  UIADD3 UR4, UPT, UPT, UR4, 0x1, URZ ;  /* 0x0000000104047890 */ /* 0x000fe2000fffe0ff */
[----:B------:R-:W-:-:S03]  /*0cd0*/  IADD3 R10, P0, PT, R10, 0x4, RZ ;  /* 0x000000040a0a7810 */ /* 0x000fc60007f1e0ff */
[----:B------:R-:W-:Y:S01]  /*0ce0*/  UISETP.NE.AND UP0, UPT, UR4, URZ, UPT ;  /* 0x000000ff0400728c */ /* 0x000fe2000bf05270 */
[----:B------:R-:W-:Y:S02]  /*0cf0*/  IADD3.X R12, PT, PT, RZ, R7, RZ, P0, !PT ;  /* 0x00000007ff0c7210 */ /* 0x000fe400007fe4ff */
[----:B--2---:R-:W-:-:S06]  /*0d00*/  FMNMX R2, R11, R2, !PT ;  /* 0x000000020b027209 */ /* 0x004fcc0007800000 */
[----:B------:R-:W-:Y:S05]  /*0d10*/  BRA.U !UP0, `(.L_x_19) ;  /* 0x0000001108e47547 */ /* 0x000fea000b800000 */
[----:B------:R-:W-:Y:S01]  /*0d20*/  VIADD R3, R3, 0x1 ;  /* 0x0000000103037836 */ /* 0x000fe20000000000 */
[----:B------:R-:W-:Y:S01]  /*0d30*/  MOV R7, R12 ;  /* 0x0000000c00077202 */ /* 0x000fe20000000f00 */
[----:B------:R-:W-:Y:S06]  /*0d40*/  BRA `(.L_x_22) ;  /* 0xfffffffc00cc7947 */ /* 0x000fec000383ffff */
.L_x_16:
[----:B------:R-:W-:Y:S01]  /*0d50*/  UISETP.GE.U32.AND UP0, UPT, UR11, 0x8, UPT ;  /* 0x000000080b00788c */ /* 0x000fe2000bf06070 */
[----:B------:R-:W-:Y:S02]  /*0d60*/  HFMA2 R3, -RZ, RZ, 0, 0 ;  /* 0x00000000ff037431 */ /* 0x000fe400000001ff */
[----:B------:R-:W-:Y:S01]  /*0d70*/  IMAD.MOV.U32 R2, RZ, RZ, -0x800000 ;  /* 0xff800000ff027424 */ /* 0x000fe200078e00ff */
[----:B------:R-:W-:-:S05]  /*0d80*/  ULOP3.LUT UR12, UR11, 0x7, URZ, 0xc0, !UPT ;  /* 0x000000070b0c7892 */ /* 0x000fca000f8ec0ff */
[----:B------:R-:W-:Y:S07]  /*0d90*/  BRA.U !UP0, `(.L_x_23) ;  /* 0x0000000908587547 */ /* 0x000fee000b800000 */
[----:B------:R-:W0:Y:S01]  /*0da0*/  LDC R11, c[0x0][0x398] ;  /* 0x0000e600ff0b7b82 */ /* 0x000e220000000800 */
[----:B------:R-:W1:Y:S01]  /*0db0*/  LDCU UR4, c[0x0][0x3a8] ;  /* 0x00007500ff0477ac */ /* 0x000e620008000800 */
[----:B------:R-:W-:-:S04]  /*0dc0*/  UIADD3 UR5, UP0, UPT, UR6, 0x3, URZ ;  /* 0x0000000306057890 */ /* 0x000fc8000ff1e0ff */
[----:B------:R-:W-:Y:S01]  /*0dd0*/  UIADD3.X UR6, UPT, UPT, URZ, UR7, URZ, UP0, !UPT ;  /* 0x00000007ff067290 */ /* 0x000fe200087fe4ff */
[----:B0-----:R-:W-:-:S04]  /*0de0*/  IABS R7, R11 ;  /* 0x0000000b00077213 */ /* 0x001fc80000000000 */
[----:B------:R-:W0:Y:S08]  /*0df0*/  I2F.RP R6, R7 ;  /* 0x0000000700067306 */ /* 0x000e300000209400 */
[----:B0-----:R-:W0:Y:S02]  /*0e00*/  MUFU.RCP R6, R6 ;  /* 0x0000000600067308 */ /* 0x001e240000001000 */
[----:B0-----:R-:W-:-:S06]  /*0e10*/  VIADD R2, R6, 0xffffffe ;  /* 0x0ffffffe06027836 */ /* 0x001fcc0000000000 */
[----:B------:R0:W2:Y:S02]  /*0e20*/  F2I.FTZ.U32.TRUNC.NTZ R3, R2 ;  /* 0x0000000200037305 */ /* 0x0000a4000021f000 */
[----:B0-----:R-:W-:Y:S01]  /*0e30*/  IMAD.MOV.U32 R2, RZ, RZ, RZ ;  /* 0x000000ffff027224 */ /* 0x001fe200078e00ff */
[----:B--2---:R-:W-:-:S05]  /*0e40*/  IADD3 R10, PT, PT, RZ, -R3, RZ ;  /* 0x80000003ff0a7210 */ /* 0x004fca0007ffe0ff */
[----:B------:R-:W-:Y:S01]  /*0e50*/  IMAD R13, R10, R7, RZ ;  /* 0x000000070a0d7224 */ /* 0x000fe200078e02ff */
[----:B------:R-:W-:-:S03]  /*0e60*/  IABS R10, R16 ;  /* 0x00000010000a7213 */ /* 0x000fc60000000000 */
[----:B------:R-:W-:Y:S01]  /*0e70*/  IMAD.HI.U32 R3, R3, R13, R2 ;  /* 0x0000000d03037227 */ /* 0x000fe200078e0002 */
[----:B------:R-:W-:-:S04]  /*0e80*/  LOP3.LUT R2, R16, R11, RZ, 0x3c, !PT ;  /* 0x0000000b10027212 */ /* 0x000fc800078e3cff */
[----:B------:R-:W-:Y:S01]  /*0e90*/  ISETP.GE.AND P2, PT, R2, RZ, PT ;  /* 0x000000ff0200720c */ /* 0x000fe20003f46270 */
[----:B------:R-:W-:-:S05]  /*0ea0*/  IMAD.HI.U32 R3, R3, R10, RZ ;  /* 0x0000000a03037227 */ /* 0x000fca00078e00ff */
[----:B------:R-:W-:-:S05]  /*0eb0*/  IADD3 R6, PT, PT, -R3, RZ, RZ ;  /* 0x000000ff03067210 */ /* 0x000fca0007ffe1ff */
[----:B------:R-:W-:-:S05]  /*0ec0*/  IMAD R6, R7, R6, R10 ;  /* 0x0000000607067224 */ /* 0x000fca00078e020a */
[----:B------:R-:W-:-:S13]  /*0ed0*/  ISETP.GT.U32.AND P1, PT, R7, R6, PT ;  /* 0x000000060700720c */ /* 0x000fda0003f24070 */
[----:B------:R-:W-:Y:S01]  /*0ee0*/  @!P1 IMAD.IADD R6, R6, 0x1, -R7 ;  /* 0x0000000106069824 */ /* 0x000fe200078e0a07 */
[----:B------:R-:W-:Y:S02]  /*0ef0*/  @!P1 IADD3 R3, PT, PT, R3, 0x1, RZ ;  /* 0x0000000103039810 */ /* 0x000fe40007ffe0ff */
[----:B------:R-:W-:Y:S02]  /*0f00*/  ISETP.NE.AND P1, PT, R11, RZ, PT ;  /* 0x000000ff0b00720c */ /* 0x000fe40003f25270 */
[----:B------:R-:W-:-:S13]  /*0f10*/  ISETP.GE.U32.AND P0, PT, R6, R7, PT ;  /* 0x000000070600720c */ /* 0x000fda0003f06070 */
[----:B------:R-:W-:-:S05]  /*0f20*/  @P0 VIADD R3, R3, 0x1 ;  /* 0x0000000103030836 */ /* 0x000fca0000000000 */
[----:B------:R-:W-:Y:S02]  /*0f30*/  @!P2 IADD3 R3, PT, PT, -R3, RZ, RZ ;  /* 0x000000ff0303a210 */ /* 0x000fe40007ffe1ff */
[----:B------:R-:W-:-:S05]  /*0f40*/  @!P1 LOP3.LUT R3, RZ, R11, RZ, 0x33, !PT ;  /* 0x0000000bff039212 */ /* 0x000fca00078e33ff */
[----:B-1----:R-:W-:-:S05]  /*0f50*/  IMAD R10, R3, UR4, RZ ;  /* 0x00000004030a7c24 */ /* 0x002fca000f8e02ff */
[----:B------:R-:W-:-:S04]  /*0f60*/  IADD3 R2, P0, PT, R10, UR5, RZ ;  /* 0x000000050a027c10 */ /* 0x000fc8000ff1e0ff */
[----:B------:R-:W-:-:S05]  /*0f70*/  LEA.HI.X.SX32 R3, R10, UR6, 0x1, P0 ;  /* 0x000000060a037c11 */ /* 0x000fca00080f0eff */
[----:B------:R-:W2:Y:S04]  /*0f80*/  LDG.E.U8 R17, desc[UR8][R2.64+-0x3] ;  /* 0xfffffd0802117981 */ /* 0x000ea8000c1e1100 */
[----:B------:R-:W3:Y:S04]  /*0f90*/  LDG.E.U8 R6, desc[UR8][R2.64+-0x2] ;  /* 0xfffffe0802067981 */ /* 0x000ee8000c1e1100 */
[----:B------:R-:W4:Y:S04]  /*0fa0*/  LDG.E.U8 R7, desc[UR8][R2.64+-0x1] ;  /* 0xffffff0802077981 */ /* 0x000f28000c1e1100 */
[----:B------:R-:W5:Y:S04]  /*0fb0*/  LDG.E.U8 R11, desc[UR8][R2.64] ;  /* 0x00000008020b7981 */ /* 0x000f68000c1e1100 */
[----:B------:R-:W5:Y:S04]  /*0fc0*/  LDG.E.U8 R12, desc[UR8][R2.64+0x1] ;  /* 0x00000108020c7981 */ /* 0x000f68000c1e1100 */
[----:B------:R-:W5:Y:S04]  /*0fd0*/  LDG.E.U8 R13, desc[UR8][R2.64+0x2] ;  /* 0x00000208020d7981 */ /* 0x000f68000c1e1100 */
[----:B------:R-:W5:Y:S04]  /*0fe0*/  LDG.E.U8 R14, desc[UR8][R2.64+0x3] ;  /* 0x00000308020e7981 */ /* 0x000f68000c1e1100 */
[----:B------:R0:W5:Y:S02]  /*0ff0*/  LDG.E.U8 R15, desc[UR8][R2.64+0x4] ;  /* 0x00000408020f7981 */ /* 0x000164000c1e1100 */
[----:B0-----:R-:W-:Y:S01]  /*1000*/  IMAD.MOV.U32 R2, RZ, RZ, -0x800000 ;  /* 0xff800000ff027424 */ /* 0x001fe200078e00ff */
[----:B------:R-:W-:-:S02]  /*1010*/  MOV R3, 0xff800000 ;  /* 0xff80000000037802 */ /* 0x000fc40000000f00 */
[----:B--2---:R-:W-:Y:S02]  /*1020*/  ISETP.NE.AND P1, PT, R17, RZ, PT ;  /* 0x000000ff1100720c */ /* 0x004fe40003f25270 */
[----:B---3--:R-:W-:Y:S01]  /*1030*/  ISETP.NE.AND P0, PT, R6, RZ, PT ;  /* 0x000000ff0600720c */ /* 0x008fe20003f05270 */
[----:B------:R-:W-:Y:S01]  /*1040*/  IMAD.MOV.U32 R6, RZ, RZ, -0x800000 ;  /* 0xff800000ff067424 */ /* 0x000fe200078e00ff */
[C---:B------:R-:W-:Y:S02]  /*1050*/  ISETP.LT.U32.OR P1, PT, R0.reuse, RZ, !P1 ;  /* 0x000000ff0000720c */ /* 0x040fe40004f21470 */
[----:B----4-:R-:W-:Y:S02]  /*1060*/  ISETP.NE.AND P2, PT, R7, RZ, PT ;  /* 0x000000ff0700720c */ /* 0x010fe40003f45270 */
[----:B------:R-:W-:Y:S02]  /*1070*/  ISETP.LE.U32.OR P0, PT, R0, RZ, !P0 ;  /* 0x000000ff0000720c */ /* 0x000fe40004703470 */
[----:B-----5:R-:W-:-:S02]  /*1080*/  ISETP.NE.AND P3, PT, R11, RZ, PT ;  /* 0x000000ff0b00720c */ /* 0x020fc40003f65270 */
[C---:B------:R-:W-:Y:S02]  /*1090*/  ISETP.LT.U32.OR P2, PT, R0.reuse, 0x2, !P2 ;  /* 0x000000020000780c */ /* 0x040fe40005741470 */
[----:B------:R-:W-:Y:S02]  /*10a0*/  MOV R7, 0xff800000 ;  /* 0xff80000000077802 */ /* 0x000fe40000000f00 */
[----:B------:R-:W-:Y:S01]  /*10b0*/  ISETP.LT.U32.OR P3, PT, R0, 0x3, !P3 ;  /* 0x000000030000780c */ /* 0x000fe20005f61470 */
[----:B------:R-:W2:Y:S01]  /*10c0*/  @!P1 LDG.E R6, desc[UR8][R8.64] ;  /* 0x0000000808069981 */ /* 0x000ea2000c1e1900 */
[----:B------:R-:W-:-:S03]  /*10d0*/  ISETP.NE.AND P4, PT, R12, RZ, PT ;  /* 0x000000ff0c00720c */ /* 0x000fc60003f85270 */
[----:B------:R-:W3:Y:S01]  /*10e0*/  @!P0 LDG.E R7, desc[UR8][R8.64+0x4] ;  /* 0x0000040808078981 */ /* 0x000ee2000c1e1900 */
[----:B------:R-:W-:Y:S02]  /*10f0*/  ISETP.NE.AND P5, PT, R13, RZ, PT ;  /* 0x000000ff0d00720c */ /* 0x000fe40003fa5270 */
[----:B------:R-:W-:Y:S01]  /*1100*/  ISETP.LT.U32.OR P1, PT, R0, 0x4, !P4 ;  /* 0x000000040000780c */ /* 0x000fe20006721470 */
[----:B------:R-:W4:Y:S01]  /*1110*/  @!P2 LDG.E R2, desc[UR8][R8.64+0x8] ;  /* 0x000008080802a981 */ /* 0x000f22000c1e1900 */
[----:B------:R-:W-:Y:S02]  /*1120*/  ISETP.NE.AND P4, PT, R14, RZ, PT ;  /* 0x000000ff0e00720c */ /* 0x000fe40003f85270 */
[----:B------:R-:W-:Y:S01]  /*1130*/  ISETP.LT.U32.OR P0, PT, R0, 0x5, !P5 ;  /* 0x000000050000780c */ /* 0x000fe20006f01470 */
[----:B------:R-:W5:Y:S01]  /*1140*/  @!P3 LDG.E R3, desc[UR8][R8.64+0xc] ;  /* 0x00000c080803b981 */ /* 0x000f62000c1e1900 */
[----:B------:R-:W-:Y:S01]  /*1150*/  IMAD.MOV.U32 R11, RZ, RZ, -0x800000 ;  /* 0xff800000ff0b7424 */ /* 0x000fe200078e00ff */
[----:B------:R-:W-:-:S02]  /*1160*/  ISETP.NE.AND P5, PT, R15, RZ, PT ;  /* 0x000000ff0f00720c */ /* 0x000fc40003fa5270 */
[C---:B------:R-:W-:Y:S02]  /*1170*/  ISETP.LT.U32.OR P2, PT, R0.reuse, 0x6, !P4 ;  /* 0x000000060000780c */ /* 0x040fe40006741470 */
[----:B------:R-:W-:Y:S02]  /*1180*/  MOV R12, 0xff800000 ;  /* 0xff800000000c7802 */ /* 0x000fe40000000f00 */
[----:B------:R-:W-:Y:S01]  /*1190*/  ISETP.LT.U32.OR P3, PT, R0, 0x7, !P5 ;  /* 0x000000070000780c */ /* 0x000fe20006f61470 */
[----:B------:R-:W5:Y:S01]  /*11a0*/  @!P1 LDG.E R11, desc[UR8][R8.64+0x10] ;  /* 0x00001008080b9981 */ /* 0x000f62000c1e1900 */
[----:B------:R-:W-:Y:S01]  /*11b0*/  IMAD.MOV.U32 R13, RZ, RZ, -0x800000 ;  /* 0xff800000ff0d7424 */ /* 0x000fe200078e00ff */
[----:B------:R-:W-:Y:S02]  /*11c0*/  MOV R14, 0xff800000 ;  /* 0xff800000000e7802 */ /* 0x000fe40000000f00 */
[----:B------:R-:W5:Y:S04]  /*11d0*/  @!P0 LDG.E R12, desc[UR8][R8.64+0x14] ;  /* 0x00001408080c8981 */ /* 0x000f68000c1e1900 */
[----:B------:R-:W5:Y:S04]  /*11e0*/  @!P2 LDG.E R13, desc[UR8][R8.64+0x18] ;  /* 0x00001808080da981 */ /* 0x000f68000c1e1900 */
[----:B------:R-:W5:Y:S01]  /*11f0*/  @!P3 LDG.E R14, desc[UR8][R8.64+0x1c] ;  /* 0x00001c08080eb981 */ /* 0x000f62000c1e1900 */
[----:B------:R-:W-:Y:S01]  /*1200*/  ULOP3.LUT UR4, UR11, 0x7ffffff8, URZ, 0xc0, !UPT ;  /* 0x7ffffff80b047892 */ /* 0x000fe2000f8ec0ff */
[----:B------:R-:W-:-:S04]  /*1210*/  IADD3 R20, P1, PT, R8, 0x30, RZ ;  /* 0x0000003008147810 */ /* 0x000fc80007f3e0ff */
[----:B------:R-:W-:Y:S02]  /*1220*/  IADD3.X R21, PT, PT, RZ, R9, RZ, P1, !PT ;  /* 0x00000009ff157210 */ /* 0x000fe40000ffe4ff */
[----:B--2---:R-:W-:-:S04]  /*1230*/  FMNMX R6, R6, -INF , !PT ;  /* 0xff80000006067809 */ /* 0x004fc80007800000 */
[----:B---3--:R-:W-:-:S04]  /*1240*/  FMNMX R7, R6, R7, !PT ;  /* 0x0000000706077209 */ /* 0x008fc80007800000 */
[----:B----4-:R-:W-:-:S04]  /*1250*/  FMNMX R2, R7, R2, !PT ;  /* 0x0000000207027209 */ /* 0x010fc80007800000 */
[----:B-----5:R-:W-:Y:S01]  /*1260*/  FMNMX R2, R2, R3, !PT ;  /* 0x0000000302027209 */ /* 0x020fe20007800000 */
[----:B------:R-:W-:-:S05]  /*1270*/  IMAD.U32 R3, RZ, RZ, UR4 ;  /* 0x00000004ff037e24 */ /* 0x000fca000f8e00ff */
[----:B------:R-:W-:Y:S02]  /*1280*/  ISETP.NE.AND P0, PT, R3, 0x8, PT ;  /* 0x000000080300780c */ /* 0x000fe40003f05270 */
[----:B------:R-:W-:-:S04]  /*1290*/  FMNMX R11, R2, R11, !PT ;  /* 0x0000000b020b7209 */ /* 0x000fc80007800000 */
[----:B------:R-:W-:-:S04]  /*12a0*/  FMNMX R12, R11, R12, !PT ;  /* 0x0000000c0b0c7209 */ /* 0x000fc80007800000 */
[----:B------:R-:W-:-:S04]  /*12b0*/  FMNMX R13, R12, R13, !PT ;  /* 0x0000000d0c0d7209 */ /* 0x000fc80007800000 */
[----:B------:R-:W-:Y:S01]  /*12c0*/  FMNMX R2, R13, R14, !PT ;  /* 0x0000000e0d027209 */ /* 0x000fe20007800000 */
[----:B------:R-:W-:Y:S06]  /*12d0*/  @!P0 BRA `(.L_x_23) ;  /* 0x0000000400088947 */ /* 0x000fec0003800000 */
[----:B------:R-:W-:Y:S01]  /*12e0*/  VIADD R10, R10, 0x8 ;  /* 0x000000080a0a7836 */ /* 0x000fe20000000000 */
[----:B------:R-:W-:-:S06]  /*12f0*/  UMOV UR10, 0x8 ;  /* 0x00000008000a7882 */ /* 0x000fcc0000000000 */
.L_x_24:
        /* <DEDUP_REMOVED lines=9> */
[----:B------:R0:W5:Y:S01]  /*1390*/  LDG.E.U8 R11, desc[UR8][R6.64+0x4] ;  /* 0x00000408060b7981 */ /* 0x000162000c1e1100 */
[----:B------:R-:W-:-:S02]  /*13a0*/  UIADD3 UR7, UPT, UPT, UR10, 0x2, URZ ;  /* 0x000000020a077890 */ /* 0x000fc4000fffe0ff */
[----:B------:R-:W-:Y:S01]  /*13b0*/  UIADD3 UR4, UPT, UPT, UR10, 0x3, URZ ;  /* 0x000000030a047890 */ /* 0x000fe2000fffe0ff */
[----:B0-----:R-:W-:Y:S01]  /*13c0*/  MOV R6, R20 ;  /* 0x0000001400067202 */ /* 0x001fe20000000f00 */
[----:B------:R-:W-:Y:S01]  /*13d0*/  IMAD.MOV.U32 R7, RZ, RZ, R21 ;  /* 0x000000ffff077224 */ /* 0x000fe200078e0015 */
[----:B--2---:R-:W-:Y:S02]  /*13e0*/  ISETP.NE.AND P6, PT, R19, RZ, PT ;  /* 0x000000ff1300720c */ /* 0x004fe40003fc5270 */
[----:B---3--:R-:W-:Y:S02]  /*13f0*/  ISETP.NE.AND P0, PT, R18, RZ, PT ;  /* 0x000000ff1200720c */ /* 0x008fe40003f05270 */
[C---:B------:R-:W-:Y:S02]  /*1400*/  ISETP.LT.U32.OR P6, PT, R0.reuse, UR10, !P6 ;  /* 0x0000000a00007c0c */ /* 0x040fe4000f7c1470 */
[----:B----4-:R-:W-:Y:S02]  /*1410*/  ISETP.NE.AND P2, PT, R17, RZ, PT ;  /* 0x000000ff1100720c */ /* 0x010fe40003f45270 */
[----:B------:R-:W-:-:S02]  /*1420*/  ISETP.LE.U32.OR P0, PT, R0, UR10, !P0 ;  /* 0x0000000a00007c0c */ /* 0x000fc4000c703470 */
[----:B-----5:R-:W-:Y:S02]  /*1430*/  ISETP.NE.AND P4, PT, R13, RZ, PT ;  /* 0x000000ff0d00720c */ /* 0x020fe40003f85270 */
[----:B------:R-:W-:Y:S02]  /*1440*/  MOV R13, 0xff800000 ;  /* 0xff800000000d7802 */ /* 0x000fe40000000f00 */
[----:B------:R-:W-:Y:S02]  /*1450*/  ISETP.NE.AND P1, PT, R15, RZ, PT ;  /* 0x000000ff0f00720c */ /* 0x000fe40003f25270 */
[----:B------:R-:W-:Y:S01]  /*1460*/  ISETP.LT.U32.OR P2, PT, R0, UR7, !P2 ;  /* 0x0000000700007c0c */ /* 0x000fe2000d741470 */
[----:B------:R-:W-:Y:S01]  /*1470*/  UIADD3 UR7, UPT, UPT, UR10, 0x4, URZ ;  /* 0x000000040a077890 */ /* 0x000fe2000fffe0ff */
[----:B------:R-:W-:Y:S01]  /*1480*/  ISETP.NE.AND P3, PT, R12, RZ, PT ;  /* 0x000000ff0c00720c */ /* 0x000fe20003f65270 */
[----:B------:R-:W-:Y:S01]  /*1490*/  IMAD.MOV.U32 R12, RZ, RZ, -0x800000 ;  /* 0xff800000ff0c7424 */ /* 0x000fe200078e00ff */
[----:B------:R-:W-:Y:S01]  /*14a0*/  ISETP.LT.U32.OR P1, PT, R0, UR4, !P1 ;  /* 0x0000000400007c0c */ /* 0x000fe2000cf21470 */
[----:B------:R-:W2:Y:S01]  /*14b0*/  @!P6 LDG.E R13, desc[UR8][R6.64+-0x10] ;  /* 0xfffff008060de981 */ /* 0x000ea2000c1e1900 */
[----:B------:R-:W-:Y:S01]  /*14c0*/  ISETP.NE.AND P5, PT, R14, RZ, PT ;  /* 0x000000ff0e00720c */ /* 0x000fe20003fa5270 */
[----:B------:R-:W-:-:S02]  /*14d0*/  UIADD3 UR4, UPT, UPT, UR10, 0x5, URZ ;  /* 0x000000050a047890 */ /* 0x000fc4000fffe0ff */
[----:B------:R-:W3:Y:S01]  /*14e0*/  @!P0 LDG.E R12, desc[UR8][R6.64+-0xc] ;  /* 0xfffff408060c8981 */ /* 0x000ee2000c1e1900 */
[----:B------:R-:W-:Y:S02]  /*14f0*/  ISETP.NE.AND P6, PT, R11, RZ, PT ;  /* 0x000000ff0b00720c */ /* 0x000fe40003fc5270 */
[----:B------:R-:W-:Y:S02]  /*1500*/  MOV R11, 0xff800000 ;  /* 0xff800000000b7802 */ /* 0x000fe40000000f00 */
[C---:B------:R-:W-:Y:S01]  /*1510*/  ISETP.LT.U32.OR P5, PT, R0.reuse, UR7, !P5 ;  /* 0x0000000700007c0c */ /* 0x040fe2000efa1470 */
[----:B------:R-:W-:Y:S01]  /*1520*/  UIADD3 UR7, UPT, UPT, UR10, 0x6, URZ ;  /* 0x000000060a077890 */ /* 0x000fe2000fffe0ff */
[----:B------:R-:W-:Y:S01]  /*1530*/  IMAD.MOV.U32 R14, RZ, RZ, -0x800000 ;  /* 0xff800000ff0e7424 */ /* 0x000fe200078e00ff */
[----:B------:R-:W-:Y:S01]  /*1540*/  ISETP.LT.U32.OR P4, PT, R0, UR4, !P4 ;  /* 0x0000000400007c0c */ /* 0x000fe2000e781470 */
[----:B------:R-:W4:Y:S01]  /*1550*/  @!P2 LDG.E R11, desc[UR8][R6.64+-0x8] ;  /* 0xfffff808060ba981 */ /* 0x000f22000c1e1900 */
[----:B------:R-:W-:Y:S01]  /*1560*/  UIADD3 UR4, UPT, UPT, UR10, 0x7, URZ ;  /* 0x000000070a047890 */ /* 0x000fe2000fffe0ff */
[----:B------:R-:W-:-:S02]  /*1570*/  MOV R15, 0xff800000 ;  /* 0xff800000000f7802 */ /* 0x000fc40000000f00 */
[C---:B------:R-:W-:Y:S01]  /*1580*/  ISETP.LT.U32.OR P3, PT, R0.reuse, UR7, !P3 ;  /* 0x0000000700007c0c */ /* 0x040fe2000df61470 */
[----:B------:R-:W5:Y:S01]  /*1590*/  @!P1 LDG.E R14, desc[UR8][R6.64+-0x4] ;  /* 0xfffffc08060e9981 */ /* 0x000f62000c1e1900 */
[----:B------:R-:W-:Y:S01]  /*15a0*/  IMAD.MOV.U32 R17, RZ, RZ, -0x800000 ;  /* 0xff800000ff117424 */ /* 0x000fe200078e00ff */
[----:B------:R-:W-:Y:S02]  /*15b0*/  ISETP.LT.U32.OR P6, PT, R0, UR4, !P6 ;  /* 0x0000000400007c0c */ /* 0x000fe4000f7c1470 */
[----:B------:R-:W5:Y:S01]  /*15c0*/  @!P5 LDG.E R15, desc[UR8][R6.64] ;  /* 0x00000008060fd981 */ /* 0x000f62000c1e1900 */
[----:B------:R-:W-:Y:S01]  /*15d0*/  MOV R18, 0xff800000 ;  /* 0xff80000000127802 */ /* 0x000fe20000000f00 */
[----:B------:R-:W-:Y:S02]  /*15e0*/  IMAD.MOV.U32 R19, RZ, RZ, -0x800000 ;  /* 0xff800000ff137424 */ /* 0x000fe400078e00ff */
[----:B------:R-:W5:Y:S04]  /*15f0*/  @!P4 LDG.E R17, desc[UR8][R6.64+0x4] ;  /* 0x000004080611c981 */ /* 0x000f68000c1e1900 */
[----:B------:R-:W5:Y:S04]  /*1600*/  @!P3 LDG.E R18, desc[UR8][R6.64+0x8] ;  /* 0x000008080612b981 */ /* 0x000f68000c1e1900 */
[----:B------:R-:W5:Y:S01]  /*1610*/  @!P6 LDG.E R19, desc[UR8][R6.64+0xc] ;  /* 0x00000c080613e981 */ /* 0x000f62000c1e1900 */
[----:B------:R-:W-:-:S06]  /*1620*/  UIADD3 UR10, UPT, UPT, UR10, 0x8, URZ ;  /* 0x000000080a0a7890 */ /* 0x000fcc000fffe0ff */
[----:B------:R-:W-:Y:S02]  /*1630*/  ISETP.NE.AND P0, PT, R3, UR10, PT ;  /* 0x0000000a03007c0c */ /* 0x000fe4000bf05270 */
[----:B------:R-:W-:Y:S01]  /*1640*/  IADD3 R20, P1, PT, R6, 0x20, RZ ;  /* 0x0000002006147810 */ /* 0x000fe20007f3e0ff */
[----:B------:R-:W-:-:S03]  /*1650*/  VIADD R10, R10, 0x8 ;  /* 0x000000080a0a7836 */ /* 0x000fc60000000000 */
[----:B------:R-:W-:Y:S02]  /*1660*/  IADD3.X R21, PT, PT, RZ, R7, RZ, P1, !PT ;  /* 0x00000007ff157210 */ /* 0x000fe40000ffe4ff */
[----:B--2---:R-:W-:-:S04]  /*1670*/  FMNMX R13, R13, R2, !PT ;  /* 0x000000020d0d7209 */ /* 0x004fc80007800000 */
[----:B---3--:R-:W-:-:S04]  /*1680*/  FMNMX R12, R13, R12, !PT ;  /* 0x0000000c0d0c7209 */ /* 0x008fc80007800000 */
[----:B----4-:R-:W-:-:S04]  /*1690*/  FMNMX R11, R12, R11, !PT ;  /* 0x0000000b0c0b7209 */ /* 0x010fc80007800000 */
[----:B-----5:R-:W-:-:S04]  /*16a0*/  FMNMX R14, R11, R14, !PT ;  /* 0x0000000e0b0e7209 */ /* 0x020fc80007800000 */
[----:B------:R-:W-:-:S04]  /*16b0*/  FMNMX R14, R14, R15, !PT ;  /* 0x0000000f0e0e7209 */ /* 0x000fc80007800000 */
[----:B------:R-:W-:-:S04]  /*16c0*/  FMNMX R17, R14, R17, !PT ;  /* 0x000000110e117209 */ /* 0x000fc80007800000 */
[----:B------:R-:W-:-:S04]  /*16d0*/  FMNMX R18, R17, R18, !PT ;  /* 0x0000001211127209 */ /* 0x000fc80007800000 */
[----:B------:R-:W-:Y:S01]  /*16e0*/  FMNMX R2, R18, R19, !PT ;  /* 0x0000001312027209 */ /* 0x000fe20007800000 */
[----:B------:R-:W-:Y:S06]  /*16f0*/  @P0 BRA `(.L_x_24) ;  /* 0xfffffffc00000947 */ /* 0x000fec000383ffff */
.L_x_23:
[----:B------:R-:W-:-:S09]  /*1700*/  UISETP.NE.AND UP0, UPT, UR12, URZ, UPT ;  /* 0x000000ff0c00728c */ /* 0x000fd2000bf05270 */
[----:B------:R-:W-:Y:S05]  /*1710*/  BRA.U !UP0, `(.L_x_19) ;  /* 0x0000000908647547 */ /* 0x000fea000b800000 */
[----:B------:R-:W0:Y:S01]  /*1720*/  LDCU UR4, c[0x0][0x394] ;  /* 0x00007280ff0477ac */ /* 0x000e220008000800 */
[----:B------:R-:W-:Y:S02]  /*1730*/  UISETP.GE.U32.AND UP0, UPT, UR12, 0x4, UPT ;  /* 0x000000040c00788c */ /* 0x000fe4000bf06070 */
[----:B0-----:R-:W-:-:S04]  /*1740*/  ULOP3.LUT UR5, UR4, 0x3, URZ, 0xc0, !UPT ;  /* 0x0000000304057892 */ /* 0x001fc8000f8ec0ff */
[----:B------:R-:W-:-:S03]  /*1750*/  UISETP.NE.AND UP1, UPT, UR5, URZ, UPT ;  /* 0x000000ff0500728c */ /* 0x000fc6000bf25270 */
[----:B------:R-:W-:Y:S08]  /*1760*/  BRA.U !UP0, `(.L_x_25) ;  /* 0x0000000108e87547 */ /* 0x000ff0000b800000 */
[----:B------:R-:W0:Y:S01]  /*1770*/  LDC R11, c[0x0][0x398] ;  /* 0x0000e600ff0b7b82 */ /* 0x000e220000000800 */
[----:B------:R-:W-:Y:S01]  /*1780*/  IABS R14, R16 ;  /* 0x00000010000e7213 */ /* 0x000fe20000000000 */
[----:B------:R-:W1:Y:S01]  /*1790*/  LDCU UR6, c[0x0][0x3a8] ;  /* 0x00007500ff0677ac */ /* 0x000e620008000800 */
[----:B------:R-:W2:Y:S01]  /*17a0*/  LDCU.64 UR10, c[0x0][0x3a0] ;  /* 0x00007400ff0a77ac */ /* 0x000ea20008000a00 */
[----:B0-----:R-:W-:-:S04]  /*17b0*/  IABS R10, R11 ;  /* 0x0000000b000a7213 */ /* 0x001fc80000000000 */
[----:B------:R-:W0:Y:S08]  /*17c0*/  I2F.RP R12, R10 ;  /* 0x0000000a000c7306 */ /* 0x000e300000209400 */
[----:B0-----:R-:W0:Y:S02]  /*17d0*/  MUFU.RCP R12, R12 ;  /* 0x0000000c000c7308 */ /* 0x001e240000001000 */
[----:B0-----:R-:W-:-:S06]  /*17e0*/  IADD3 R6, PT, PT, R12, 0xffffffe, RZ ;  /* 0x0ffffffe0c067810 */ /* 0x001fcc0007ffe0ff */
[----:B------:R0:W3:Y:S02]  /*17f0*/  F2I.FTZ.U32.TRUNC.NTZ R7, R6 ;  /* 0x0000000600077305 */ /* 0x0000e4000021f000 */
[----:B0-----:R-:W-:Y:S02]  /*1800*/  HFMA2 R6, -RZ, RZ, 0, 0 ;  /* 0x00000000ff067431 */ /* 0x001fe400000001ff */
[----:B---3--:R-:W-:-:S04]  /*1810*/  IMAD.MOV R13, RZ, RZ, -R7 ;  /* 0x000000ffff0d7224 */ /* 0x008fc800078e0a07 */
[----:B------:R-:W-:-:S04]  /*1820*/  IMAD R13, R13, R10, RZ ;  /* 0x0000000a0d0d7224 */ /* 0x000fc800078e02ff */
[----:B------:R-:W-:-:S04]  /*1830*/  IMAD.HI.U32 R13, R7, R13, R6 ;  /* 0x0000000d070d7227 */ /* 0x000fc800078e0006 */
[----:B------:R-:W-:-:S04]  /*1840*/  IMAD.MOV.U32 R7, RZ, RZ, R14 ;  /* 0x000000ffff077224 */ /* 0x000fc800078e000e */
[----:B------:R-:W-:-:S05]  /*1850*/  IMAD.HI.U32 R6, R13, R7, RZ ;  /* 0x000000070d067227 */ /* 0x000fca00078e00ff */
[----:B------:R-:W-:-:S05]  /*1860*/  IADD3 R12, PT, PT, -R6, RZ, RZ ;  /* 0x000000ff060c7210 */ /* 0x000fca0007ffe1ff */
[----:B------:R-:W-:-:S05]  /*1870*/  IMAD R7, R10, R12, R7 ;  /* 0x0000000c0a077224 */ /* 0x000fca00078e0207 */
[----:B------:R-:W-:-:S13]  /*1880*/  ISETP.GT.U32.AND P0, PT, R10, R7, PT ;  /* 0x000000070a00720c */ /* 0x000fda0003f04070 */
[----:B------:R-:W-:Y:S01]  /*1890*/  @!P0 IMAD.IADD R7, R7, 0x1, -R10 ;  /* 0x0000000107078824 */ /* 0x000fe200078e0a0a */
[----:B------:R-:W-:Y:S02]  /*18a0*/  @!P0 IADD3 R6, PT, PT, R6, 0x1, RZ ;  /* 0x0000000106068810 */ /* 0x000fe40007ffe0ff */
[----:B------:R-:W-:Y:S02]  /*18b0*/  ISETP.NE.AND P0, PT, R11, RZ, PT ;  /* 0x000000ff0b00720c */ /* 0x000fe40003f05270 */
[----:B------:R-:W-:Y:S02]  /*18c0*/  ISETP.GE.U32.AND P1, PT, R7, R10, PT ;  /* 0x0000000a0700720c */ /* 0x000fe40003f26070 */
[----:B------:R-:W-:-:S04]  /*18d0*/  LOP3.LUT R7, R16, R11, RZ, 0x3c, !PT ;  /* 0x0000000b10077212 */ /* 0x000fc800078e3cff */
[----:B------:R-:W-:-:S07]  /*18e0*/  ISETP.GE.AND P2, PT, R7, RZ, PT ;  /* 0x000000ff0700720c */ /* 0x000fce0003f46270 */
[----:B------:R-:W-:-:S06]  /*18f0*/  @P1 VIADD R6, R6, 0x1 ;  /* 0x0000000106061836 */ /* 0x000fcc0000000000 */
[----:B------:R-:W-:Y:S02]  /*1900*/  @!P2 IADD3 R6, PT, PT, -R6, RZ, RZ ;  /* 0x000000ff0606a210 */ /* 0x000fe40007ffe1ff */
[----:B------:R-:W-:-:S05]  /*1910*/  @!P0 LOP3.LUT R6, RZ, R11, RZ, 0x33, !PT ;  /* 0x0000000bff068212 */ /* 0x000fca00078e33ff */
[----:B-1----:R-:W-:-:S05]  /*1920*/  IMAD R7, R6, UR6, R3 ;  /* 0x0000000606077c24 */ /* 0x002fca000f8e0203 */
[----:B--2---:R-:W-:-:S04]  /*1930*/  IADD3 R6, P0, PT, R7, UR10, RZ ;  /* 0x0000000a07067c10 */ /* 0x004fc8000ff1e0ff */
[----:B------:R-:W-:-:S05]  /*1940*/  LEA.HI.X.SX32 R7, R7, UR11, 0x1, P0 ;  /* 0x0000000b07077c11 */ /* 0x000fca00080f0eff */
[----:B------:R-:W2:Y:S04]  /*1950*/  LDG.E.U8 R13, desc[UR8][R6.64] ;  /* 0x00000008060d7981 */ /* 0x000ea8000c1e1100 */
[----:B------:R-:W3:Y:S04]  /*1960*/  LDG.E.U8 R10, desc[UR8][R6.64+0x1] ;  /* 0x00000108060a7981 */ /* 0x000ee8000c1e1100 */
[----:B------:R-:W4:Y:S04]  /*1970*/  LDG.E.U8 R11, desc[UR8][R6.64+0x2] ;  /* 0x00000208060b7981 */ /* 0x000f28000c1e1100 */
[----:B------:R0:W5:Y:S02]  /*1980*/  LDG.E.U8 R12, desc[UR8][R6.64+0x3] ;  /* 0x00000308060c7981 */ /* 0x000164000c1e1100 */
[----:B0-----:R-:W-:Y:S01]  /*1990*/  IMAD.WIDE.U32 R6, R3, 0x4, R8 ;  /* 0x0000000403067825 */ /* 0x001fe200078e0008 */
[----:B--2---:R-:W-:-:S03]  /*19a0*/  ISETP.NE.AND P0, PT, R13, RZ, PT ;  /* 0x000000ff0d00720c */ /* 0x004fc60003f05270 */
[C---:B------:R-:W-:Y:S01]  /*19b0*/  VIADD R13, R3.reuse, 0x3 ;  /* 0x00000003030d7836 */ /* 0x040fe20000000000 */
[----:B---3--:R-:W-:Y:S02]  /*19c0*/  ISETP.NE.AND P1, PT, R10, RZ, PT ;  /* 0x000000ff0a00720c */ /* 0x008fe40003f25270 */
[-C--:B------:R-:W-:Y:S02]  /*19d0*/  ISETP.GT.U32.OR P0, PT, R3, R0.reuse, !P0 ;  /* 0x000000000300720c */ /* 0x080fe40004704470 */
[----:B----4-:R-:W-:Y:S01]  /*19e0*/  ISETP.NE.AND P2, PT, R11, RZ, PT ;  /* 0x000000ff0b00720c */ /* 0x010fe20003f45270 */
[C---:B------:R-:W-:Y:S01]  /*19f0*/  VIADD R11, R3.reuse, 0x2 ;  /* 0x00000002030b7836 */ /* 0x040fe20000000000 */
[-C--:B------:R-:W-:Y:S02]  /*1a00*/  ISETP.GE.U32.OR P1, PT, R3, R0.reuse, !P1 ;  /* 0x000000000300720c */ /* 0x080fe40004f26470 */
[----:B-----5:R-:W-:Y:S02]  /*1a10*/  ISETP.NE.AND P3, PT, R12, RZ, PT ;  /* 0x000000ff0c00720c */ /* 0x020fe40003f65270 */
[----:B------:R-:W-:-:S02]  /*1a20*/  ISETP.GT.U32.OR P2, PT, R11, R0, !P2 ;  /* 0x000000000b00720c */ /* 0x000fc40005744470 */
[----:B------:R-:W-:Y:S02]  /*1a30*/  MOV R11, 0xff800000 ;  /* 0xff800000000b7802 */ /* 0x000fe40000000f00 */
[----:B------:R-:W-:Y:S02]  /*1a40*/  MOV R10, 0xff800000 ;  /* 0xff800000000a7802 */ /* 0x000fe40000000f00 */
[----:B------:R-:W-:Y:S02]  /*1a50*/  ISETP.GT.U32.OR P3, PT, R13, R0, !P3 ;  /* 0x000000000d00720c */ /* 0x000fe40005f64470 */
[----:B------:R-:W2:Y:S01]  /*1a60*/  @!P0 LDG.E R11, desc[UR8][R6.64] ;  /* 0x00000008060b8981 */ /* 0x000ea2000c1e1900 */
[----:B------:R-:W-:Y:S01]  /*1a70*/  IMAD.MOV.U32 R12, RZ, RZ, -0x800000 ;  /* 0xff800000ff0c7424 */ /* 0x000fe200078e00ff */
[----:B------:R-:W-:Y:S02]  /*1a80*/  MOV R13, 0xff800000 ;  /* 0xff800000000d7802 */ /* 0x000fe40000000f00 */
        /* <DEDUP_REMOVED lines=8> */
.L_x_25:
[----:B------:R-:W-:Y:S05]  /*1b10*/  BRA.U !UP1, `(.L_x_19) ;  /* 0x0000000509647547 */ /* 0x000fea000b800000 */
[----:B------:R-:W-:Y:S02]  /*1b20*/  UISETP.NE.AND UP0, UPT, UR5, 0x1, UPT ;  /* 0x000000010500788c */ /* 0x000fe4000bf05270 */
[----:B------:R-:W-:-:S04]  /*1b30*/  ULOP3.LUT UR4, UR4, 0x1, URZ, 0xc0, !UPT ;  /* 0x0000000104047892 */ /* 0x000fc8000f8ec0ff */
[----:B------:R-:W-:-:S03]  /*1b40*/  UISETP.NE.U32.AND UP1, UPT, UR4, 0x1, UPT ;  /* 0x000000010400788c */ /* 0x000fc6000bf25070 */
        /* <DEDUP_REMOVED lines=32> */
[----:B------:R-:W3:Y:S01]  /*1d50*/  LDG.E.U8 R10, desc[UR8][R6.64+0x1] ;  /* 0x00000108060a7981 */ /* 0x000ee2000c1e1100 */
[----:B------:R-:W-:Y:S01]  /*1d60*/  IMAD.MOV.U32 R13, RZ, RZ, -0x800000 ;  /* 0xff800000ff0d7424 */ /* 0x000fe200078e00ff */
[----:B------:R-:W-:Y:S02]  /*1d70*/  MOV R12, 0xff800000 ;  /* 0xff800000000c7802 */ /* 0x000fe40000000f00 */
[----:B--2---:R-:W-:Y:S02]  /*1d80*/  ISETP.NE.AND P0, PT, R11, RZ, PT ;  /* 0x000000ff0b00720c */ /* 0x004fe40003f05270 */
[----:B---3--:R-:W-:Y:S01]  /*1d90*/  ISETP.NE.AND P1, PT, R10, RZ, PT ;  /* 0x000000ff0a00720c */ /* 0x008fe20003f25270 */
[C---:B------:R-:W-:Y:S01]  /*1da0*/  IMAD.WIDE.U32 R10, R3.reuse, 0x4, R8 ;  /* 0x00000004030a7825 */ /* 0x040fe200078e0008 */
[----:B------:R-:W-:-:S02]  /*1db0*/  ISETP.GT.U32.OR P0, PT, R3, R0, !P0 ;  /* 0x000000000300720c */ /* 0x000fc40004704470 */
[----:B------:R-:W-:-:S11]  /*1dc0*/  ISETP.GE.U32.OR P1, PT, R3, R0, !P1 ;  /* 0x000000000300720c */ /* 0x000fd60004f26470 */
[----:B------:R-:W2:Y:S04]  /*1dd0*/  @!P0 LDG.E R13, desc[UR8][R10.64] ;  /* 0x000000080a0d8981 */ /* 0x000ea8000c1e1900 */
[----:B------:R-:W3:Y:S01]  /*1de0*/  @!P1 LDG.E R12, desc[UR8][R10.64+0x4] ;  /* 0x000004080a0c9981 */ /* 0x000ee2000c1e1900 */
[----:B------:R-:W-:Y:S01]  /*1df0*/  VIADD R3, R3, 0x2 ;  /* 0x0000000203037836 */ /* 0x000fe20000000000 */
[----:B--2---:R-:W-:-:S04]  /*1e00*/  FMNMX R13, R2, R13, !PT ;  /* 0x0000000d020d7209 */ /* 0x004fc80007800000 */
[----:B---3--:R-:W-:-:S07]  /*1e10*/  FMNMX R2, R13, R12, !PT ;  /* 0x0000000c0d027209 */ /* 0x008fce0007800000 */
.L_x_26:
[----:B------:R-:W-:Y:S05]  /*1e20*/  BRA.U UP1, `(.L_x_19) ;  /* 0x0000000101a07547 */ /* 0x000fea000b800000 */
        /* <DEDUP_REMOVED lines=30> */
[----:B------:R-:W2:Y:S01]  /*2010*/  LDG.E.U8 R6, desc[UR8][R6.64] ;  /* 0x0000000806067981 */ /* 0x000ea2000c1e1100 */
[----:B------:R-:W-:Y:S01]  /*2020*/  BSSY.RECONVERGENT B0, `(.L_x_27) ;  /* 0x0000007000007945 */ /* 0x000fe20003800200 */
[----:B------:R-:W-:Y:S01]  /*2030*/  IMAD.MOV.U32 R11, RZ, RZ, -0x800000 ;  /* 0xff800000ff0b7424 */ /* 0x000fe200078e00ff */
[----:B--2---:R-:W-:-:S04]  /*2040*/  ISETP.NE.AND P0, PT, R6, RZ, PT ;  /* 0x000000ff0600720c */ /* 0x004fc80003f05270 */
[----:B------:R-:W-:-:S13]  /*2050*/  ISETP.GT.U32.OR P0, PT, R3, R0, !P0 ;  /* 0x000000000300720c */ /* 0x000fda0004704470 */
[----:B------:R-:W-:Y:S05]  /*2060*/  @P0 BRA `(.L_x_28) ;  /* 0x0000000000080947 */ /* 0x000fea0003800000 */
[----:B------:R-:W-:-:S05]  /*2070*/  IMAD.WIDE.U32 R6, R3, 0x4, R8 ;  /* 0x0000000403067825 */ /* 0x000fca00078e0008 */
[----:B------:R0:W5:Y:S02]  /*2080*/  LDG.E R11, desc[UR8][R6.64] ;  /* 0x00000008060b7981 */ /* 0x000164000c1e1900 */
.L_x_28:
[----:B------:R-:W-:Y:S05]  /*2090*/  BSYNC.RECONVERGENT B0 ;  /* 0x0000000000007941 */ /* 0x000fea0003800200 */
.L_x_27:
[----:B-----5:R-:W-:-:S07]  /*20a0*/  FMNMX R2, R2, R11, !PT ;  /* 0x0000000b02027209 */ /* 0x020fce0007800000 */
.L_x_19:
[----:B------:R-:W1:Y:S01]  /*20b0*/  LDCU.64 UR6, c[0x0][0x3a0] ;  /* 0x00007400ff0677ac */ /* 0x000e620008000a00 */
[----:B------:R-:W0:Y:S01]  /*20c0*/  LDCU.64 UR10, c[0x0][0x388] ;  /* 0x00007100ff0a77ac */ /* 0x000e220008000a00 */
[----:B------:R-:W2:Y:S01]  /*20d0*/  LDCU UR4, c[0x0][0x394] ;  /* 0x00007280ff0477ac */ /* 0x000ea20008000800 */
[----:B-1----:R-:W-:-:S04]  /*20e0*/  UISETP.NE.U32.AND UP0, UPT, UR6, URZ, UPT ;  /* 0x000000ff0600728c */ /* 0x002fc8000bf05070 */
[----:B------:R-:W-:Y:S01]  /*20f0*/  UISETP.NE.AND.EX UP0, UPT, UR7, URZ, UPT, UP0 ;  /* 0x000000ff0700728c */ /* 0x000fe2000bf05300 */
[----:B0-----:R-:W-:Y:S01]  /*2100*/  IADD3 R6, P0, PT, R4, UR10, RZ ;  /* 0x0000000a04067c10 */ /* 0x001fe2000ff1e0ff */
[----:B--2---:R-:W-:-:S03]  /*2110*/  UIADD3 UR5, UPT, UPT, UR4, -0x1, URZ ;  /* 0xffffffff04057890 */ /* 0x004fc6000fffe0ff */
[----:B------:R-:W-:-:S04]  /*2120*/  IADD3.X R7, PT, PT, R5, UR11, RZ, P0, !PT ;  /* 0x0000000b05077c10 */ /* 0x000fc800087fe4ff */
[----:B------:R-:W-:Y:S05]  /*2130*/  BRA.U UP0, `(.L_x_29) ;  /* 0x00000009007c7547 */ /* 0x000fea000b800000 */
[----:B------:R-:W-:Y:S01]  /*2140*/  UISETP.GE.U32.AND UP0, UPT, UR5, 0x3, UPT ;  /* 0x000000030500788c */ /* 0x000fe2000bf06070 */
[----:B------:R-:W-:Y:S01]  /*2150*/  MOV R3, RZ ;  /* 0x000000ff00037202 */ /* 0x000fe20000000f00 */
[----:B------:R-:W-:Y:S01]  /*2160*/  ULOP3.LUT UR12, UR4, 0x3, URZ, 0xc0, !UPT ;  /* 0x00000003040c7892 */ /* 0x000fe2000f8ec0ff */
[----:B------:R-:W-:-:S03]  /*2170*/  IMAD.MOV.U32 R13, RZ, RZ, RZ ;  /* 0x000000ffff0d7224 */ /* 0x000fc600078e00ff */
[----:B------:R-:W-:-:S03]  /*2180*/  UISETP.NE.AND UP1, UPT, UR12, URZ, UPT ;  /* 0x000000ff0c00728c */ /* 0x000fc6000bf25270 */
[----:B------:R-:W-:Y:S08]  /*2190*/  BRA.U !UP0, `(.L_x_30) ;  /* 0x0000000508587547 */ /* 0x000ff0000b800000 */
[----:B------:R-:W0:Y:S01]  /*21a0*/  LDCU.64 UR14, c[0x0][0x380] ;  /* 0x00007000ff0e77ac */ /* 0x000e220008000a00 */
[----:B------:R-:W-:Y:S01]  /*21b0*/  IADD3 R16, P0, PT, R4, 0x8, RZ ;  /* 0x0000000804107810 */ /* 0x000fe20007f1e0ff */
[----:B------:R-:W-:Y:S01]  /*21c0*/  IMAD.MOV.U32 R3, RZ, RZ, RZ ;  /* 0x000000ffff037224 */ /* 0x000fe200078e00ff */
[----:B------:R-:W-:Y:S02]  /*21d0*/  ULOP3.LUT UR4, UR4, 0x7ffffffc, URZ, 0xc0, !UPT ;  /* 0x7ffffffc04047892 */ /* 0x000fe4000f8ec0ff */
[----:B------:R-:W-:-:S04]  /*21e0*/  IADD3.X R17, PT, PT, RZ, R5, RZ, P0, !PT ;  /* 0x00000005ff117210 */ /* 0x000fc800007fe4ff */
[----:B------:R-:W-:Y:S01]  /*21f0*/  MOV R13, UR4 ;  /* 0x00000004000d7c02 */ /* 0x000fe20008000f00 */
[----:B------:R-:W-:Y:S01]  /*2200*/  UMOV UR4, URZ ;  /* 0x000000ff00047c82 */ /* 0x000fe20008000000 */
[C---:B0-----:R-:W-:Y:S02]  /*2210*/  IADD3 R10, P1, PT, R16.reuse, UR14, RZ ;  /* 0x0000000e100a7c10 */ /* 0x041fe4000ff3e0ff */
[----:B------:R-:W-:Y:S02]  /*2220*/  IADD3 R16, P0, PT, R16, UR10, RZ ;  /* 0x0000000a10107c10 */ /* 0x000fe4000ff1e0ff */
[C---:B------:R-:W-:Y:S02]  /*2230*/  IADD3.X R11, PT, PT, R17.reuse, UR15, RZ, P1, !PT ;  /* 0x0000000f110b7c10 */ /* 0x040fe40008ffe4ff */
[----:B------:R-:W-:-:S09]  /*2240*/  IADD3.X R17, PT, PT, R17, UR11, RZ, P0, !PT ;  /* 0x0000000b11117c10 */ /* 0x000fd200087fe4ff */
.L_x_31:
[----:B------:R-:W-:-:S13]  /*2250*/  ISETP.LT.U32.AND P0, PT, R0, UR4, PT ;  /* 0x0000000400007c0c */ /* 0x000fda000bf01070 */
[----:B--2---:R-:W2:Y:S01]  /*2260*/  @!P0 LDG.E R15, desc[UR8][R10.64+-0x8] ;  /* 0xfffff8080a0f8981 */ /* 0x004ea2000c1e1900 */
[----:B------:R-:W-:Y:S01]  /*2270*/  @!P0 IMAD.MOV.U32 R12, RZ, RZ, 0x3bbb989d ;  /* 0x3bbb989dff0c8424 */ /* 0x000fe200078e00ff */
[----:B------:R-:W-:Y:S02]  /*2280*/  @!P0 MOV R19, 0x437c0000 ;  /* 0x437c000000138802 */ /* 0x000fe40000000f00 */
[----:B------:R-:W-:Y:S01]  /*2290*/  ISETP.LE.U32.AND P1, PT, R0, UR4, PT ;  /* 0x0000000400007c0c */ /* 0x000fe2000bf23070 */
[----:B--2---:R-:W-:-:S04]  /*22a0*/  @!P0 FADD R15, R15, -R2 ;  /* 0x800000020f0f8221 */ /* 0x004fc80000000000 */
[----:B------:R-:W-:-:S04]  /*22b0*/  @!P0 FFMA.SAT R12, R15, R12, 0.5 ;  /* 0x3f0000000f0c8423 */ /* 0x000fc8000000200c */
[----:B------:R-:W-:-:S04]  /*22c0*/  @!P0 FFMA.RM R14, R12, R19, 12582913 ;  /* 0x4b4000010c0e8423 */ /* 0x000fc80000004013 */
[C---:B------:R-:W-:Y:S01]  /*22d0*/  @!P0 FADD R12, R14.reuse, -12583039 ;  /* 0xcb40007f0e0c8421 */ /* 0x040fe20000000000 */
[----:B------:R-:W-:-:S03]  /*22e0*/  @!P0 SHF.L.U32 R14, R14, 0x17, RZ ;  /* 0x000000170e0e8819 */ /* 0x000fc600000006ff */
[----:B------:R-:W-:-:S04]  /*22f0*/  @!P0 FFMA R12, R15, 1.4426950216293334961, -R12 ;  /* 0x3fb8aa3b0f0c8823 */ /* 0x000fc8000000080c */
[----:B------:R-:W-:Y:S01]  /*2300*/  @!P0 FFMA R15, R15, 1.925963033500011079e-08, R12 ;  /* 0x32a570600f0f8823 */ /* 0x000fe2000000000c */
[----:B------:R-:W-:-:S05]  /*2310*/  IMAD.MOV.U32 R12, RZ, RZ, RZ ;  /* 0x000000ffff0c7224 */ /* 0x000fca00078e00ff */
[----:B------:R-:W0:Y:S02]  /*2320*/  @!P0 MUFU.EX2 R15, R15 ;  /* 0x0000000f000f8308 */ /* 0x000e240000000800 */
[----:B0-----:R-:W-:Y:S01]  /*2330*/  @!P0 FMUL R12, R14, R15 ;  /* 0x0000000f0e0c8220 */ /* 0x001fe20000400000 */
[----:B------:R-:W-:Y:S01]  /*2340*/  IMAD.MOV.U32 R14, RZ, RZ, R16 ;  /* 0x000000ffff0e7224 */ /* 0x000fe200078e0010 */
[----:B------:R-:W-:-:S05]  /*2350*/  MOV R15, R17 ;  /* 0x00000011000f7202 */ /* 0x000fca0000000f00 */
[----:B------:R0:W-:Y:S04]  /*2360*/  STG.E desc[UR8][R14.64+-0x8], R12 ;  /* 0xfffff80c0e007986 */ /* 0x0001e8000c101908 */
[----:B------:R-:W2:Y:S01]  /*2370*/  @!P1 LDG.E R17, desc[UR8][R10.64+-0x4] ;  /* 0xfffffc080a119981 */ /* 0x000ea2000c1e1900 */
[----:B------:R-:W-:Y:S01]  /*2380*/  @!P1 IMAD.MOV.U32 R16, RZ, RZ, 0x3bbb989d ;  /* 0x3bbb989dff109424 */ /* 0x000fe200078e00ff */
[----:B------:R-:W-:Y:S01]  /*2390*/  @!P1 MOV R19, 0x437c0000 ;  /* 0x437c000000139802 */ /* 0x000fe20000000f00 */
[----:B------:R-:W-:-:S06]  /*23a0*/  UIADD3 UR5, UPT, UPT, UR4, 0x2, URZ ;  /* 0x0000000204057890 */ /* 0x000fcc000fffe0ff */
[----:B------:R-:W-:Y:S01]  /*23b0*/  ISETP.LT.U32.AND P0, PT, R0, UR5, PT ;  /* 0x0000000500007c0c */ /* 0x000fe2000bf01070 */
[----:B--2---:R-:W-:-:S04]  /*23c0*/  @!P1 FADD R17, R17, -R2 ;  /* 0x8000000211119221 */ /* 0x004fc80000000000 */
[----:B------:R-:W-:-:S04]  /*23d0*/  @!P1 FFMA.SAT R16, R17, R16, 0.5 ;  /* 0x3f00000011109423 */ /* 0x000fc80000002010 */
[----:B------:R-:W-:-:S04]  /*23e0*/  @!P1 FFMA.RM R16, R16, R19, 12582913 ;  /* 0x4b40000110109423 */ /* 0x000fc80000004013 */
[C---:B------:R-:W-:Y:S01]  /*23f0*/  @!P1 FADD R18, R16.reuse, -12583039 ;  /* 0xcb40007f10129421 */ /* 0x040fe20000000000 */
[----:B------:R-:W-:-:S03]  /*2400*/  @!P1 SHF.L.U32 R16, R16, 0x17, RZ ;  /* 0x0000001710109819 */ /* 0x000fc600000006ff */
[----:B------:R-:W-:-:S04]  /*2410*/  @!P1 FFMA R18, R17, 1.4426950216293334961, -R18 ;  /* 0x3fb8aa3b11129823 */ /* 0x000fc80000000812 */
[----:B------:R-:W-:Y:S01]  /*2420*/  @!P1 FFMA R18, R17, 1.925963033500011079e-08, R18 ;  /* 0x32a5706011129823 */ /* 0x000fe20000000012 */
[----:B------:R-:W-:-:S03]  /*2430*/  IMAD.MOV.U32 R17, RZ, RZ, RZ ;  /* 0x000000ffff117224 */ /* 0x000fc600078e00ff */
[----:B------:R-:W1:Y:S02]  /*2440*/  @!P1 MUFU.EX2 R19, R18 ;  /* 0x0000001200139308 */ /* 0x000e640000000800 */
[----:B-1----:R-:W-:-:S05]  /*2450*/  @!P1 FMUL R17, R16, R19 ;  /* 0x0000001310119220 */ /* 0x002fca0000400000 */
        /* <DEDUP_REMOVED lines=14> */
[----:B------:R-:W2:Y:S02]  /*2540*/  @!P0 MUFU.EX2 R21, R18 ;  /* 0x0000001200158308 */ /* 0x000ea40000000800 */
[----:B--2---:R-:W-:-:S05]  /*2550*/  @!P0 FMUL R19, R16, R21 ;  /* 0x0000001510138220 */ /* 0x004fca0000400000 */
[----:B------:R2:W-:Y:S04]  /*2560*/  STG.E desc[UR8][R14.64], R19 ;  /* 0x000000130e007986 */ /* 0x0005e8000c101908 */
[----:B------:R-:W3:Y:S01]  /*2570*/  @!P1 LDG.E R21, desc[UR8][R10.64+0x4] ;  /* 0x000004080a159981 */ /* 0x000ee2000c1e1900 */
[----:B------:R-:W-:Y:S01]  /*2580*/  @!P1 IMAD.MOV.U32 R16, RZ, RZ, 0x3bbb989d ;  /* 0x3bbb989dff109424 */ /* 0x000fe200078e00ff */
[----:B------:R-:W-:Y:S01]  /*2590*/  @!P1 MOV R23, 0x437c0000 ;  /* 0x437c000000179802 */ /* 0x000fe20000000f00 */
[----:B------:R-:W-:Y:S01]  /*25a0*/  UIADD3 UR4, UPT, UPT, UR4, 0x4, URZ ;  /* 0x0000000404047890 */ /* 0x000fe2000fffe0ff */
[----:B0-----:R-:W-:-:S04]  /*25b0*/  FADD R12, R12, R3 ;  /* 0x000000030c0c7221 */ /* 0x001fc80000000000 */
[----:B------:R-:W-:Y:S01]  /*25c0*/  FADD R12, R12, R17 ;  /* 0x000000110c0c7221 */ /* 0x000fe20000000000 */
[----:B------:R-:W-:-:S03]  /*25d0*/  ISETP.NE.AND P0, PT, R13, UR4, PT ;  /* 0x000000040d007c0c */ /* 0x000fc6000bf05270 */
[----:B------:R-:W-:Y:S01]  /*25e0*/  FADD R12, R12, R19 ;  /* 0x000000130c0c7221 */ /* 0x000fe20000000000 */
[----:B---3--:R-:W-:-:S04]  /*25f0*/  @!P1 FADD R21, R21, -R2 ;  /* 0x8000000215159221 */ /* 0x008fc80000000000 */
[----:B------:R-:W-:-:S04]  /*2600*/  @!P1 FFMA.SAT R16, R21, R16, 0.5 ;  /* 0x3f00000015109423 */ /* 0x000fc80000002010 */
[----:B------:R-:W-:-:S04]  /*2610*/  @!P1 FFMA.RM R16, R16, R23, 12582913 ;  /* 0x4b40000110109423 */ /* 0x000fc80000004017 */
[C---:B------:R-:W-:Y:S01]  /*2620*/  @!P1 FADD R18, R16.reuse, -12583039 ;  /* 0xcb40007f10129421 */ /* 0x040fe20000000000 */
[----:B------:R-:W-:-:S03]  /*2630*/  @!P1 SHF.L.U32 R16, R16, 0x17, RZ ;  /* 0x0000001710109819 */ /* 0x000fc600000006ff */
[----:B------:R-:W-:-:S04]  /*2640*/  @!P1 FFMA R18, R21, 1.4426950216293334961, -R18 ;  /* 0x3fb8aa3b15129823 */ /* 0x000fc80000000812 */
[----:B------:R-:W-:Y:S01]  /*2650*/  @!P1 FFMA R18, R21, 1.925963033500011079e-08, R18 ;  /* 0x32a5706015129823 */ /* 0x000fe20000000012 */
[----:B------:R-:W-:-:S03]  /*2660*/  IMAD.MOV.U32 R21, RZ, RZ, RZ ;  /* 0x000000ffff157224 */ /* 0x000fc600078e00ff */
[----:B------:R-:W0:Y:S02]  /*2670*/  @!P1 MUFU.EX2 R23, R18 ;  /* 0x0000001200179308 */ /* 0x000e240000000800 */
[----:B0-----:R-:W-:Y:S01]  /*2680*/  @!P1 FMUL R21, R16, R23 ;  /* 0x0000001710159220 */ /* 0x001fe20000400000 */
[----:B------:R-:W-:Y:S02]  /*2690*/  IADD3 R10, P1, PT, R10, 0x10, RZ ;  /* 0x000000100a0a7810 */ /* 0x000fe40007f3e0ff */
[----:B------:R-:W-:Y:S01]  /*26a0*/  IADD3 R16, P2, PT, R14, 0x10, RZ ;  /* 0x000000100e107810 */ /* 0x000fe20007f5e0ff */
[----:B------:R-:W-:Y:S01]  /*26b0*/  FADD R3, R12, R21 ;  /* 0x000000150c037221 */ /* 0x000fe20000000000 */
[----:B------:R2:W-:Y:S01]  /*26c0*/  STG.E desc[UR8][R14.64+0x4], R21 ;  /* 0x000004150e007986 */ /* 0x0005e2000c101908 */
[----:B------:R-:W-:Y:S01]  /*26d0*/  IMAD.X R11, RZ, RZ, R11, P1 ;  /* 0x000000ffff0b7224 */ /* 0x000fe200008e060b */
[----:B-1----:R-:W-:Y:S01]  /*26e0*/  IADD3.X R17, PT, PT, RZ, R15, RZ, P2, !PT ;  /* 0x0000000fff117210 */ /* 0x002fe200017fe4ff */
[----:B------:R-:W-:Y:S08]  /*26f0*/  @P0 BRA `(.L_x_31) ;  /* 0xfffffff800d40947 */ /* 0x000ff0000383ffff */
.L_x_30:
[----:B------:R-:W-:Y:S05]  /*2700*/  BRA.U !UP1, `(.L_x_32) ;  /* 0x00000015091c7547 */ /* 0x000fea000b800000 */
[----:B------:R-:W-:-:S09]  /*2710*/  UISETP.NE.AND UP0, UPT, UR12, 0x1, UPT ;  /* 0x000000010c00788c */ /* 0x000fd2000bf05270 */
[----:B------:R-:W-:Y:S05]  /*2720*/  BRA.U !UP0, `(.L_x_33) ;  /* 0x0000000108987547 */ /* 0x000fea000b800000 */
[C---:B------:R-:W-:Y:S01]  /*2730*/  ISETP.GT.U32.AND P0, PT, R13.reuse, R0, PT ;  /* 0x000000000d00720c */ /* 0x040fe20003f04070 */
[----:B------:R-:W-:-:S12]  /*2740*/  IMAD.WIDE.U32 R10, R13, 0x4, R8 ;  /* 0x000000040d0a7825 */ /* 0x000fd800078e0008 */
[----:B--2---:R-:W2:Y:S01]  /*2750*/  @!P0 LDG.E R15, desc[UR8][R10.64] ;  /* 0x000000080a0f8981 */ /* 0x004ea2000c1e1900 */
[----:B------:R-:W-:Y:S01]  /*2760*/  @!P0 IMAD.MOV.U32 R12, RZ, RZ, 0x3bbb989d ;  /* 0x3bbb989dff0c8424 */ /* 0x000fe200078e00ff */
[----:B------:R-:W-:Y:S01]  /*2770*/  @!P0 MOV R17, 0x437c0000 ;  /* 0x437c000000118802 */ /* 0x000fe20000000f00 */
[----:B------:R-:W-:Y:S01]  /*2780*/  BSSY.RECONVERGENT B0, `(.L_x_34) ;  /* 0x000001c000007945 */ /* 0x000fe20003800200 */
[----:B------:R-:W-:Y:S01]  /*2790*/  ISETP.GE.U32.AND P1, PT, R13, R0, PT ;  /* 0x000000000d00720c */ /* 0x000fe20003f26070 */
[----:B--2---:R-:W-:-:S04]  /*27a0*/  @!P0 FADD R15, R15, -R2 ;  /* 0x800000020f0f8221 */ /* 0x004fc80000000000 */
[----:B------:R-:W-:-:S04]  /*27b0*/  @!P0 FFMA.SAT R12, R15, R12, 0.5 ;  /* 0x3f0000000f0c8423 */ /* 0x000fc8000000200c */
[----:B------:R-:W-:-:S04]  /*27c0*/  @!P0 FFMA.RM R14, R12, R17, 12582913 ;  /* 0x4b4000010c0e8423 */ /* 0x000fc80000004011 */
[C---:B------:R-:W-:Y:S01]  /*27d0*/  @!P0 FADD R12, R14.reuse, -12583039 ;  /* 0xcb40007f0e0c8421 */ /* 0x040fe20000000000 */
[----:B------:R-:W-:-:S03]  /*27e0*/  @!P0 SHF.L.U32 R17, R14, 0x17, RZ ;  /* 0x000000170e118819 */ /* 0x000fc600000006ff */
[----:B------:R-:W-:-:S04]  /*27f0*/  @!P0 FFMA R12, R15, 1.4426950216293334961, -R12 ;  /* 0x3fb8aa3b0f0c8823 */ /* 0x000fc8000000080c */
[----:B------:R-:W-:Y:S01]  /*2800*/  @!P0 FFMA R16, R15, 1.925963033500011079e-08, R12 ;  /* 0x32a570600f108823 */ /* 0x000fe2000000000c */
[----:B------:R-:W-:Y:S02]  /*2810*/  IMAD.MOV.U32 R12, RZ, RZ, RZ ;  /* 0x000000ffff0c7224 */ /* 0x000fe400078e00ff */
[----:B------:R-:W-:-:S03]  /*2820*/  IMAD.WIDE.U32 R14, R13, 0x4, R6 ;  /* 0x000000040d0e7825 */ /* 0x000fc600078e0006 */
[----:B------:R-:W0:Y:S02]  /*2830*/  @!P0 MUFU.EX2 R16, R16 ;  /* 0x0000001000108308 */ /* 0x000e240000000800 */
[----:B0-----:R-:W-:Y:S01]  /*2840*/  @!P0 FMUL R12, R17, R16 ;  /* 0x00000010110c8220 */ /* 0x001fe20000400000 */
[----:B------:R-:W-:-:S04]  /*2850*/  IMAD.MOV.U32 R17, RZ, RZ, RZ ;  /* 0x000000ffff117224 */ /* 0x000fc800078e00ff */
[----:B------:R0:W-:Y:S01]  /*2860*/  STG.E desc[UR8][R14.64], R12 ;  /* 0x0000000c0e007986 */ /* 0x0001e2000c101908 */
[----:B------:R-:W-:Y:S05]  /*2870*/  @P1 BRA `(.L_x_35) ;  /* 0x0000000000301947 */ /* 0x000fea0003800000 */
[----:B------:R-:W2:Y:S01]  /*2880*/  LDG.E R11, desc[UR8][R10.64+0x4] ;  /* 0x000004080a0b7981 */ /* 0x000ea2000c1e1900 */
[----:B------:R-:W-:Y:S02]  /*2890*/  HFMA2 R17, -RZ, RZ, 0.96630859375, -0.0022525787353515625 ;  /* 0x3bbb989dff117431 */ /* 0x000fe400000001ff */
[----:B------:R-:W-:Y:S02]  /*28a0*/  IMAD.MOV.U32 R18, RZ, RZ, 0x437c0000 ;  /* 0x437c0000ff127424 */ /* 0x000fe400078e00ff */
[----:B--2---:R-:W-:-:S04]  /*28b0*/  FADD R16, R11, -R2 ;  /* 0x800000020b107221 */ /* 0x004fc80000000000 */
[----:B------:R-:W-:-:S04]  /*28c0*/  FFMA.SAT R17, R16, R17, 0.5 ;  /* 0x3f00000010117423 */ /* 0x000fc80000002011 */
[----:B------:R-:W-:-:S04]  /*28d0*/  FFMA.RM R17, R17, R18, 12582913 ;  /* 0x4b40000111117423 */ /* 0x000fc80000004012 */
[C---:B------:R-:W-:Y:S01]  /*28e0*/  FADD R19, R17.reuse, -12583039 ;  /* 0xcb40007f11137421 */ /* 0x040fe20000000000 */
[----:B------:R-:W-:-:S03]  /*28f0*/  SHF.L.U32 R17, R17, 0x17, RZ ;  /* 0x0000001711117819 */ /* 0x000fc600000006ff */
[----:B------:R-:W-:-:S04]  /*2900*/  FFMA R19, R16, 1.4426950216293334961, -R19 ;  /* 0x3fb8aa3b10137823 */ /* 0x000fc80000000813 */
[----:B------:R-:W-:-:S04]  /*2910*/  FFMA R19, R16, 1.925963033500011079e-08, R19 ;  /* 0x32a5706010137823 */ /* 0x000fc80000000013 */
[----:B------:R-:W1:Y:S02]  /*2920*/  MUFU.EX2 R16, R19 ;  /* 0x0000001300107308 */ /* 0x000e640000000800 */
[----:B-1----:R-:W-:-:S07]  /*2930*/  FMUL R17, R17, R16 ;  /* 0x0000001011117220 */ /* 0x002fce0000400000 */
.L_x_35:
[----:B------:R-:W-:Y:S05]  /*2940*/  BSYNC.RECONVERGENT B0 ;  /* 0x0000000000007941 */ /* 0x000fea0003800200 */
.L_x_34:
[----:B------:R1:W-:Y:S01]  /*2950*/  STG.E desc[UR8][R14.64+0x4], R17 ;  /* 0x000004110e007986 */ /* 0x0003e2000c101908 */
[----:B0-----:R-:W-:Y:S01]  /*2960*/  FADD R12, R3, R12 ;  /* 0x0000000c030c7221 */ /* 0x001fe20000000000 */
[----:B------:R-:W-:-:S03]  /*2970*/  VIADD R13, R13, 0x2 ;  /* 0x000000020d0d7836 */ /* 0x000fc60000000000 */
[----:B------:R-:W-:-:S07]  /*2980*/  FADD R3, R12, R17 ;  /* 0x000000110c037221 */ /* 0x000fce0000000000 */
.L_x_33:
[----:B------:R-:W0:Y:S02]  /*2990*/  LDCU UR4, c[0x0][0x394] ;  /* 0x00007280ff0477ac */ /* 0x000e240008000800 */
[----:B0-----:R-:W-:-:S04]  /*29a0*/  ULOP3.LUT UR4, UR4, 0x1, URZ, 0xc0, !UPT ;  /* 0x0000000104047892 */ /* 0x001fc8000f8ec0ff */
[----:B------:R-:W-:-:S09]  /*29b0*/  UISETP.NE.U32.AND UP0, UPT, UR4, 0x1, UPT ;  /* 0x000000010400788c */ /* 0x000fd2000bf05070 */
[----:B------:R-:W-:Y:S05]  /*29c0*/  BRA.U UP0, `(.L_x_32) ;  /* 0x00000011006c7547 */ /* 0x000fea000b800000 */
[C---:B------:R-:W-:Y:S01]  /*29d0*/  ISETP.GT.U32.AND P0, PT, R13.reuse, R0, PT ;  /* 0x000000000d00720c */ /* 0x040fe20003f04070 */
[----:B------:R-:W-:Y:S01]  /*29e0*/  BSSY.RECONVERGENT B0, `(.L_x_36) ;  /* 0x0000011000007945 */ /* 0x000fe20003800200 */
[----:B------:R-:W-:Y:S01]  /*29f0*/  IMAD.WIDE.U32 R10, R13, 0x4, R6 ;  /* 0x000000040d0a7825 */ /* 0x000fe200078e0006 */
[----:B------:R-:W-:-:S10]  /*2a00*/  MOV R0, RZ ;  /* 0x000000ff00007202 */ /* 0x000fd40000000f00 */
[----:B------:R-:W-:Y:S05]  /*2a10*/  @P0 BRA `(.L_x_37) ;  /* 0x0000000000340947 */ /* 0x000fea0003800000 */
[----:B------:R-:W-:-:S06]  /*2a20*/  IMAD.WIDE.U32 R8, R13, 0x4, R8 ;  /* 0x000000040d087825 */ /* 0x000fcc00078e0008 */
[----:B------:R-:W3:Y:S01]  /*2a30*/  LDG.E R9, desc[UR8][R8.64] ;  /* 0x0000000808097981 */ /* 0x000ee2000c1e1900 */
[----:B-12---:R-:W-:Y:S02]  /*2a40*/  HFMA2 R15, -RZ, RZ, 3.7421875, 0 ;  /* 0x437c0000ff0f7431 */ /* 0x006fe400000001ff */
[----:B------:R-:W-:Y:S02]  /*2a50*/  IMAD.MOV.U32 R13, RZ, RZ, 0x3bbb989d ;  /* 0x3bbb989dff0d7424 */ /* 0x000fe400078e00ff */
[----:B---3--:R-:W-:-:S04]  /*2a60*/  FADD R2, R9, -R2 ;  /* 0x8000000209027221 */ /* 0x008fc80000000000 */
[----:B------:R-:W-:-:S04]  /*2a70*/  FFMA.SAT R0, R2, R13, 0.5 ;  /* 0x3f00000002007423 */ /* 0x000fc8000000200d */
[----:B------:R-:W-:-:S04]  /*2a80*/  FFMA.RM R0, R0, R15, 12582913 ;  /* 0x4b40000100007423 */ /* 0x000fc8000000400f */
[C---:B------:R-:W-:Y:S01]  /*2a90*/  FADD R13, R0.reuse, -12583039 ;  /* 0xcb40007f000d7421 */ /* 0x040fe20000000000 */
[----:B------:R-:W-:-:S03]  /*2aa0*/  IMAD.SHL.U32 R0, R0, 0x800000, RZ ;  /* 0x0080000000007824 */ /* 0x000fc600078e00ff */
[----:B------:R-:W-:-:S04]  /*2ab0*/  FFMA R13, R2, 1.4426950216293334961, -R13 ;  /* 0x3fb8aa3b020d7823 */ /* 0x000fc8000000080d */
[----:B------:R-:W-:-:S06]  /*2ac0*/  FFMA R13, R2, 1.925963033500011079e-08, R13 ;  /* 0x32a57060020d7823 */ /* 0x000fcc000000000d */
[----:B------:R-:W0:Y:S02]  /*2ad0*/  MUFU.EX2 R13, R13 ;  /* 0x0000000d000d7308 */ /* 0x000e240000000800 */
[----:B0-----:R-:W-:-:S07]  /*2ae0*/  FMUL R0, R0, R13 ;  /* 0x0000000d00007220 */ /* 0x001fce0000400000 */
.L_x_37:
[----:B------:R-:W-:Y:S05]  /*2af0*/  BSYNC.RECONVERGENT B0 ;  /* 0x0000000000007941 */ /* 0x000fea0003800200 */
.L_x_36:
[----:B------:R0:W-:Y:S01]  /*2b00*/  STG.E desc[UR8][R10.64], R0 ;  /* 0x000000000a007986 */ /* 0x0001e2000c101908 */
[----:B------:R-:W-:Y:S01]  /*2b10*/  FADD R3, R3, R0 ;  /* 0x0000000003037221 */ /* 0x000fe20000000000 */
[----:B------:R-:W-:Y:S06]  /*2b20*/  BRA `(.L_x_32) ;  /* 0x0000001000147947 */ /* 0x000fec0003800000 */
.L_x_29:
[----:B------:R-:W-:Y:S01]  /*2b30*/  UISETP.GE.U32.AND UP0, UPT, UR5, 0x3, UPT ;  /* 0x000000030500788c */ /* 0x000fe2000bf06070 */
[----:B------:R-:W-:Y:S01]  /*2b40*/  MOV R3, RZ ;  /* 0x000000ff00037202 */ /* 0x000fe20000000f00 */
[----:B------:R-:W-:Y:S01]  /*2b50*/  ULOP3.LUT UR12, UR4, 0x3, URZ, 0xc0, !UPT ;  /* 0x00000003040c7892 */ /* 0x000fe2000f8ec0ff */
[----:B------:R-:W-:-:S03]  /*2b60*/  IMAD.MOV.U32 R17, RZ, RZ, RZ ;  /* 0x000000ffff117224 */ /* 0x000fc600078e00ff */
[----:B------:R-:W-:-:S03]  /*2b70*/  UISETP.NE.AND UP1, UPT, UR12, URZ, UPT ;  /* 0x000000ff0c00728c */ /* 0x000fc6000bf25270 */
[----:B------:R-:W-:Y:S08]  /*2b80*/  BRA.U !UP0, `(.L_x_38) ;  /* 0x0000000508f47547 */ /* 0x000ff0000b800000 */
[----:B------:R-:W0:Y:S01]  /*2b90*/  LDC R3, c[0x0][0x398] ;  /* 0x0000e600ff037b82 */ /* 0x000e220000000800 */
[----:B------:R-:W-:Y:S01]  /*2ba0*/  IABS R14, R16 ;  /* 0x00000010000e7213 */ /* 0x000fe20000000000 */
[----:B------:R-:W1:Y:S01]  /*2bb0*/  LDCU.64 UR14, c[0x0][0x380] ;  /* 0x00007000ff0e77ac */ /* 0x000e620008000a00 */
[----:B------:R-:W2:Y:S01]  /*2bc0*/  LDCU UR5, c[0x0][0x3a8] ;  /* 0x00007500ff0577ac */ /* 0x000ea20008000800 */
[----:B------:R-:W-:Y:S01]  /*2bd0*/  ULOP3.LUT UR4, UR4, 0x7ffffffc, URZ, 0xc0, !UPT ;  /* 0x7ffffffc04047892 */ /* 0x000fe2000f8ec0ff */
[----:B------:R-:W3:Y:S05]  /*2be0*/  LDCU.64 UR6, c[0x0][0x3a0] ;  /* 0x00007400ff0677ac */ /* 0x000eea0008000a00 */
[----:B------:R-:W-:Y:S01]  /*2bf0*/  IMAD.U32 R17, RZ, RZ, UR4 ;  /* 0x00000004ff117e24 */ /* 0x000fe2000f8e00ff */
[----:B------:R-:W-:Y:S01]  /*2c00*/  UMOV UR4, URZ ;  /* 0x000000ff00047c82 */ /* 0x000fe20008000000 */
[----:B0-----:R-:W-:-:S04]  /*2c10*/  IABS R12, R3 ;  /* 0x00000003000c7213 */ /* 0x001fc80000000000 */
[----:B------:R-:W0:Y:S08]  /*2c20*/  I2F.RP R13, R12 ;  /* 0x0000000c000d7306 */ /* 0x000e300000209400 */
[----:B0-----:R-:W0:Y:S02]  /*2c30*/  MUFU.RCP R13, R13 ;  /* 0x0000000d000d7308 */ /* 0x001e240000001000 */
[----:B0-----:R-:W-:-:S06]  /*2c40*/  IADD3 R10, PT, PT, R13, 0xffffffe, RZ ;  /* 0x0ffffffe0d0a7810 */ /* 0x001fcc0007ffe0ff */
[----:B------:R0:W4:Y:S02]  /*2c50*/  F2I.FTZ.U32.TRUNC.NTZ R11, R10 ;  /* 0x0000000a000b7305 */ /* 0x000124000021f000 */
[----:B0-----:R-:W-:Y:S02]  /*2c60*/  HFMA2 R10, -RZ, RZ, 0, 0 ;  /* 0x00000000ff0a7431 */ /* 0x001fe400000001ff */
[----:B----4-:R-:W-:-:S04]  /*2c70*/  IMAD.MOV R15, RZ, RZ, -R11 ;  /* 0x000000ffff0f7224 */ /* 0x010fc800078e0a0b */
[----:B------:R-:W-:-:S04]  /*2c80*/  IMAD R15, R15, R12, RZ ;  /* 0x0000000c0f0f7224 */ /* 0x000fc800078e02ff */
[----:B------:R-:W-:Y:S01]  /*2c90*/  IMAD.HI.U32 R15, R11, R15, R10 ;  /* 0x0000000f0b0f7227 */ /* 0x000fe200078e000a */
[----:B------:R-:W-:-:S03]  /*2ca0*/  LOP3.LUT R10, R16, R3, RZ, 0x3c, !PT ;  /* 0x00000003100a7212 */ /* 0x000fc600078e3cff */
[----:B------:R-:W-:Y:S01]  /*2cb0*/  IMAD.MOV.U32 R11, RZ, RZ, R14 ;  /* 0x000000ffff0b7224 */ /* 0x000fe200078e000e */
[----:B------:R-:W-:-:S03]  /*2cc0*/  ISETP.GE.AND P2, PT, R10, RZ, PT ;  /* 0x000000ff0a00720c */ /* 0x000fc60003f46270 */
        /* <DEDUP_REMOVED lines=8> */
[----:B------:R-:W-:Y:S01]  /*2d50*/  @P1 VIADD R19, R19, 0x1 ;  /* 0x0000000113131836 */ /* 0x000fe20000000000 */
[----:B------:R-:W-:-:S04]  /*2d60*/  IADD3 R18, P1, PT, R4, 0x8, RZ ;  /* 0x0000000804127810 */ /* 0x000fc80007f3e0ff */
[----:B------:R-:W-:Y:S01]  /*2d70*/  @!P2 IADD3 R19, PT, PT, -R19, RZ, RZ ;  /* 0x000000ff1313a210 */ /* 0x000fe20007ffe1ff */
[----:B------:R-:W-:Y:S01]  /*2d80*/  IMAD.X R21, RZ, RZ, R5, P1 ;  /* 0x000000ffff157224 */ /* 0x000fe200008e0605 */
[C---:B-1----:R-:W-:Y:S02]  /*2d90*/  IADD3 R10, P3, PT, R18.reuse, UR14, RZ ;  /* 0x0000000e120a7c10 */ /* 0x042fe4000ff7e0ff */
[----:B------:R-:W-:Y:S02]  /*2da0*/  @!P0 LOP3.LUT R19, RZ, R3, RZ, 0x33, !PT ;  /* 0x00000003ff138212 */ /* 0x000fe400078e33ff */
[----:B------:R-:W-:Y:S02]  /*2db0*/  IADD3 R18, P1, PT, R18, UR10, RZ ;  /* 0x0000000a12127c10 */ /* 0x000fe4000ff3e0ff */
[----:B------:R-:W-:Y:S01]  /*2dc0*/  IADD3.X R11, PT, PT, R21, UR15, RZ, P3, !PT ;  /* 0x0000000f150b7c10 */ /* 0x000fe20009ffe4ff */
[----:B--2---:R-:W-:Y:S01]  /*2dd0*/  IMAD R19, R19, UR5, RZ ;  /* 0x0000000513137c24 */ /* 0x004fe2000f8e02ff */
[----:B------:R-:W-:-:S02]  /*2de0*/  IADD3.X R21, PT, PT, R21, UR11, RZ, P1, !PT ;  /* 0x0000000b15157c10 */ /* 0x000fc40008ffe4ff */
[----:B---3--:R-:W-:-:S07]  /*2df0*/  MOV R3, RZ ;  /* 0x000000ff00037202 */ /* 0x008fce0000000f00 */
.L_x_39:
[----:B------:R-:W-:-:S04]  /*2e00*/  IADD3 R12, P0, PT, R19, UR6, RZ ;  /* 0x00000006130c7c10 */ /* 0x000fc8000ff1e0ff */
[----:B--2---:R-:W-:-:S05]  /*2e10*/  LEA.HI.X.SX32 R13, R19, UR7, 0x1, P0 ;  /* 0x00000007130d7c11 */ /* 0x004fca00080f0eff */
[----:B------:R-:W2:Y:S02]  /*2e20*/  LDG.E.U8 R14, desc[UR8][R12.64] ;  /* 0x000000080c0e7981 */ /* 0x000ea4000c1e1100 */
[----:B--2---:R-:W-:-:S04]  /*2e30*/  ISETP.NE.AND P0, PT, R14, RZ, PT ;  /* 0x000000ff0e00720c */ /* 0x004fc80003f05270 */
[----:B------:R-:W-:-:S13]  /*2e40*/  ISETP.LT.U32.OR P0, PT, R0, UR4, !P0 ;  /* 0x0000000400007c0c */ /* 0x000fda000c701470 */
[----:B------:R-:W2:Y:S01]  /*2e50*/  @!P0 LDG.E R15, desc[UR8][R10.64+-0x8] ;  /* 0xfffff8080a0f8981 */ /* 0x000ea2000c1e1900 */
[----:B------:R-:W-:Y:S01]  /*2e60*/  @!P0 MOV R14, 0x3bbb989d ;  /* 0x3bbb989d000e8802 */ /* 0x000fe20000000f00 */
[----:B------:R-:W-:Y:S02]  /*2e70*/  @!P0 IMAD.MOV.U32 R23, RZ, RZ, 0x437c0000 ;  /* 0x437c0000ff178424 */ /* 0x000fe400078e00ff */
[----:B--2---:R-:W-:-:S04]  /*2e80*/  @!P0 FADD R15, R15, -R2 ;  /* 0x800000020f0f8221 */ /* 0x004fc80000000000 */
[----:B------:R-:W-:-:S04]  /*2e90*/  @!P0 FFMA.SAT R14, R15, R14, 0.5 ;  /* 0x3f0000000f0e8423 */ /* 0x000fc8000000200e */
[----:B------:R-:W-:-:S04]  /*2ea0*/  @!P0 FFMA.RM R14, R14, R23, 12582913 ;  /* 0x4b4000010e0e8423 */ /* 0x000fc80000004017 */
[C---:B------:R-:W-:Y:S01]  /*2eb0*/  @!P0 FADD R20, R14.reuse, -12583039 ;  /* 0xcb40007f0e148421 */ /* 0x040fe20000000000 */
[----:B------:R-:W-:-:S03]  /*2ec0*/  @!P0 IMAD.SHL.U32 R14, R14, 0x800000, RZ ;  /* 0x008000000e0e8824 */ /* 0x000fc600078e00ff */
[----:B------:R-:W-:-:S04]  /*2ed0*/  @!P0 FFMA R20, R15, 1.4426950216293334961, -R20 ;  /* 0x3fb8aa3b0f148823 */ /* 0x000fc80000000814 */
[----:B------:R-:W-:Y:S01]  /*2ee0*/  @!P0 FFMA R15, R15, 1.925963033500011079e-08, R20 ;  /* 0x32a570600f0f8823 */ /* 0x000fe20000000014 */
[----:B------:R-:W-:-:S05]  /*2ef0*/  MOV R20, RZ ;  /* 0x000000ff00147202 */ /* 0x000fca0000000f00 */
[----:B------:R-:W0:Y:S02]  /*2f00*/  @!P0 MUFU.EX2 R15, R15 ;  /* 0x0000000f000f8308 */ /* 0x000e240000000800 */
[----:B0-----:R-:W-:Y:S01]  /*2f10*/  @!P0 FMUL R20, R14, R15 ;  /* 0x0000000f0e148220 */ /* 0x001fe20000400000 */
[----:B------:R-:W-:Y:S01]  /*2f20*/  MOV R14, R18 ;  /* 0x00000012000e7202 */ /* 0x000fe20000000f00 */
[----:B------:R-:W-:-:S05]  /*2f30*/  IMAD.MOV.U32 R15, RZ, RZ, R21 ;  /* 0x000000ffff0f7224 */ /* 0x000fca00078e0015 */
[----:B------:R0:W-:Y:S04]  /*2f40*/  STG.E desc[UR8][R14.64+-0x8], R20 ;  /* 0xfffff8140e007986 */ /* 0x0001e8000c101908 */
[----:B------:R-:W2:Y:S02]  /*2f50*/  LDG.E.U8 R18, desc[UR8][R12.64+0x1] ;  /* 0x000001080c127981 */ /* 0x000ea4000c1e1100 */
[----:B--2---:R-:W-:-:S04]  /*2f60*/  ISETP.NE.AND P0, PT, R18, RZ, PT ;  /* 0x000000ff1200720c */ /* 0x004fc80003f05270 */
[----:B------:R-:W-:-:S13]  /*2f70*/  ISETP.LE.U32.OR P0, PT, R0, UR4, !P0 ;  /* 0x0000000400007c0c */ /* 0x000fda000c703470 */
        /* <DEDUP_REMOVED lines=10> */
[----:B------:R-:W-:-:S03]  /*3020*/  MOV R21, RZ ;  /* 0x000000ff00157202 */ /* 0x000fc60000000f00 */
[----:B------:R-:W1:Y:S02]  /*3030*/  @!P0 MUFU.EX2 R23, R22 ;  /* 0x0000001600178308 */ /* 0x000e640000000800 */
[----:B-1----:R-:W-:-:S05]  /*3040*/  @!P0 FMUL R21, R18, R23 ;  /* 0x0000001712158220 */ /* 0x002fca0000400000 */
[----:B------:R1:W-:Y:S04]  /*3050*/  STG.E desc[UR8][R14.64+-0x4], R21 ;  /* 0xfffffc150e007986 */ /* 0x0003e8000c101908 */
[----:B------:R-:W2:Y:S01]  /*3060*/  LDG.E.U8 R18, desc[UR8][R12.64+0x2] ;  /* 0x000002080c127981 */ /* 0x000ea2000c1e1100 */
[----:B------:R-:W-:Y:S01]  /*3070*/  UIADD3 UR5, UPT, UPT, UR4, 0x2, URZ ;  /* 0x0000000204057890 */ /* 0x000fe2000fffe0ff */
[----:B--2---:R-:W-:-:S05]  /*3080*/  ISETP.NE.AND P0, PT, R18, RZ, PT ;  /* 0x000000ff1200720c */ /* 0x004fca0003f05270 */
        /* <DEDUP_REMOVED lines=15> */
[----:B------:R-:W3:Y:S01]  /*3180*/  LDG.E.U8 R12, desc[UR8][R12.64+0x3] ;  /* 0x000003080c0c7981 */ /* 0x000ee2000c1e1100 */
[----:B------:R-:W-:Y:S01]  /*3190*/  UIADD3 UR5, UPT, UPT, UR4, 0x3, URZ ;  /* 0x0000000304057890 */ /* 0x000fe2000fffe0ff */
[----:B---3--:R-:W-:-:S05]  /*31a0*/  ISETP.NE.AND P0, PT, R12, RZ, PT ;  /* 0x000000ff0c00720c */ /* 0x008fca0003f05270 */
[----:B------:R-:W-:-:S13]  /*31b0*/  ISETP.LT.U32.OR P0, PT, R0, UR5, !P0 ;  /* 0x0000000500007c0c */ /* 0x000fda000c701470 */
[----:B------:R3:W4:Y:S01]  /*31c0*/  @!P0 LDG.E R25, desc[UR8][R10.64+0x4] ;  /* 0x000004080a198981 */ /* 0x000722000c1e1900 */
[----:B------:R-:W-:Y:S01]  /*31d0*/  @!P0 MOV R18, 0x3bbb989d ;  /* 0x3bbb989d00128802 */ /* 0x000fe20000000f00 */
[----:B------:R-:W-:Y:S01]  /*31e0*/  @!P0 IMAD.MOV.U32 R27, RZ, RZ, 0x437c0000 ;  /* 0x437c0000ff1b8424 */ /* 0x000fe200078e00ff */
[----:B------:R-:W-:Y:S01]  /*31f0*/  MOV R13, RZ ;  /* 0x000000ff000d7202 */ /* 0x000fe20000000f00 */
[----:B------:R-:W-:Y:S01]  /*3200*/  UIADD3 UR4, UPT, UPT, UR4, 0x4, URZ ;  /* 0x0000000404047890 */ /* 0x000fe2000fffe0ff */
[----:B0-----:R-:W-:Y:S01]  /*3210*/  FADD R20, R20, R3 ;  /* 0x0000000314147221 */ /* 0x001fe20000000000 */
[----:B------:R-:W-:-:S03]  /*3220*/  IADD3 R19, PT, PT, R19, 0x4, RZ ;  /* 0x0000000413137810 */ /* 0x000fc60007ffe0ff */
[----:B------:R-:W-:Y:S01]  /*3230*/  FADD R20, R20, R21 ;  /* 0x0000001514147221 */ /* 0x000fe20000000000 */
[----:B---3--:R-:W-:-:S03]  /*3240*/  IADD3 R10, P1, PT, R10, 0x10, RZ ;  /* 0x000000100a0a7810 */ /* 0x008fc60007f3e0ff */
[----:B------:R-:W-:Y:S01]  /*3250*/  FADD R20, R20, R23 ;  /* 0x0000001714147221 */ /* 0x000fe20000000000 */
[----:B------:R-:W-:Y:S01]  /*3260*/  IADD3.X R11, PT, PT, RZ, R11, RZ, P1, !PT ;  /* 0x0000000bff0b7210 */ /* 0x000fe20000ffe4ff */
[----:B----4-:R-:W-:-:S04]  /*3270*/  @!P0 FADD R25, R25, -R2 ;  /* 0x8000000219198221 */ /* 0x010fc80000000000 */
[----:B------:R-:W-:-:S04]  /*3280*/  @!P0 FFMA.SAT R18, R25, R18, 0.5 ;  /* 0x3f00000019128423 */ /* 0x000fc80000002012 */
[----:B------:R-:W-:-:S04]  /*3290*/  @!P0 FFMA.RM R18, R18, R27, 12582913 ;  /* 0x4b40000112128423 */ /* 0x000fc8000000401b */
[C---:B------:R-:W-:Y:S01]  /*32a0*/  @!P0 FADD R22, R18.reuse, -12583039 ;  /* 0xcb40007f12168421 */ /* 0x040fe20000000000 */
[----:B------:R-:W-:-:S03]  /*32b0*/  @!P0 IMAD.SHL.U32 R18, R18, 0x800000, RZ ;  /* 0x0080000012128824 */ /* 0x000fc600078e00ff */
[----:B------:R-:W-:-:S04]  /*32c0*/  @!P0 FFMA R22, R25, 1.4426950216293334961, -R22 ;  /* 0x3fb8aa3b19168823 */ /* 0x000fc80000000816 */
[----:B------:R-:W-:-:S04]  /*32d0*/  @!P0 FFMA R22, R25, 1.925963033500011079e-08, R22 ;  /* 0x32a5706019168823 */ /* 0x000fc80000000016 */
[----:B------:R-:W0:Y:S02]  /*32e0*/  @!P0 MUFU.EX2 R25, R22 ;  /* 0x0000001600198308 */ /* 0x000e240000000800 */
[----:B0-----:R-:W-:Y:S01]  /*32f0*/  @!P0 FMUL R13, R18, R25 ;  /* 0x00000019120d8220 */ /* 0x001fe20000400000 */
[----:B------:R-:W-:Y:S02]  /*3300*/  ISETP.NE.AND P0, PT, R17, UR4, PT ;  /* 0x0000000411007c0c */ /* 0x000fe4000bf05270 */
[----:B------:R-:W-:Y:S01]  /*3310*/  IADD3 R18, P2, PT, R14, 0x10, RZ ;  /* 0x000000100e127810 */ /* 0x000fe20007f5e0ff */
[----:B------:R-:W-:Y:S01]  /*3320*/  FADD R3, R20, R13 ;  /* 0x0000000d14037221 */ /* 0x000fe20000000000 */
[----:B------:R2:W-:Y:S03]  /*3330*/  STG.E desc[UR8][R14.64+0x4], R13 ;  /* 0x0000040d0e007986 */ /* 0x0005e6000c101908 */
[----:B-1----:R-:W-:-:S06]  /*3340*/  IMAD.X R21, RZ, RZ, R15, P2 ;  /* 0x000000ffff157224 */ /* 0x002fcc00010e060f */
[----:B------:R-:W-:Y:S05]  /*3350*/  @P0 BRA `(.L_x_39) ;  /* 0xfffffff800a80947 */ /* 0x000fea000383ffff */
.L_x_38:
[----:B------:R-:W-:Y:S05]  /*3360*/  BRA.U !UP1, `(.L_x_32) ;  /* 0x0000000909047547 */ /* 0x000fea000b800000 */
[----:B------:R-:W-:-:S09]  /*3370*/  UISETP.NE.AND UP0, UPT, UR12, 0x1, UPT ;  /* 0x000000010c00788c */ /* 0x000fd2000bf05270 */
[----:B------:R-:W-:Y:S05]  /*3380*/  BRA.U !UP0, `(.L_x_40) ;  /* 0x00000005081c7547 */ /* 0x000fea000b800000 */
[----:B--2---:R-:W0:Y:S01]  /*3390*/  LDC R13, c[0x0][0x398] ;  /* 0x0000e600ff0d7b82 */ /* 0x004e220000000800 */
[----:B------:R-:W-:Y:S01]  /*33a0*/  IABS R18, R16 ;  /* 0x0000001000127213 */ /* 0x000fe20000000000 */
[----:B------:R-:W1:Y:S01]  /*33b0*/  LDCU UR4, c[0x0][0x3a8] ;  /* 0x00007500ff0477ac */ /* 0x000e620008000800 */
[----:B0-----:R-:W-:-:S04]  /*33c0*/  IABS R12, R13 ;  /* 0x0000000d000c7213 */ /* 0x001fc80000000000 */
[----:B------:R-:W0:Y:S08]  /*33d0*/  I2F.RP R14, R12 ;  /* 0x0000000c000e7306 */ /* 0x000e300000209400 */
[----:B0-----:R-:W0:Y:S02]  /*33e0*/  MUFU.RCP R14, R14 ;  /* 0x0000000e000e7308 */ /* 0x001e240000001000 */
[----:B0-----:R-:W-:-:S06]  /*33f0*/  VIADD R10, R14, 0xffffffe ;  /* 0x0ffffffe0e0a7836 */ /* 0x001fcc0000000000 */
[----:B------:R0:W2:Y:S02]  /*3400*/  F2I.FTZ.U32.TRUNC.NTZ R11, R10 ;  /* 0x0000000a000b7305 */ /* 0x0000a4000021f000 */
[----:B0-----:R-:W-:Y:S01]  /*3410*/  IMAD.MOV.U32 R10, RZ, RZ, RZ ;  /* 0x000000ffff0a7224 */ /* 0x001fe200078e00ff */
[----:B--2---:R-:W-:-:S05]  /*3420*/  IADD3 R15, PT, PT, RZ, -R11, RZ ;  /* 0x8000000bff0f7210 */ /* 0x004fca0007ffe0ff */
[----:B------:R-:W-:-:S04]  /*3430*/  IMAD R15, R15, R12, RZ ;  /* 0x0000000c0f0f7224 */ /* 0x000fc800078e02ff */
[----:B------:R-:W-:Y:S01]  /*3440*/  IMAD.HI.U32 R15, R11, R15, R10 ;  /* 0x0000000f0b0f7227 */ /* 0x000fe200078e000a */
[----:B------:R-:W-:-:S05]  /*3450*/  MOV R11, R18 ;  /* 0x00000012000b7202 */ /* 0x000fca0000000f00 */
[----:B------:R-:W-:-:S04]  /*3460*/  IMAD.HI.U32 R10, R15, R11, RZ ;  /* 0x0000000b0f0a7227 */ /* 0x000fc800078e00ff */
[----:B------:R-:W-:-:S04]  /*3470*/  IMAD.MOV R14, RZ, RZ, -R10 ;  /* 0x000000ffff0e7224 */ /* 0x000fc800078e0a0a */
[----:B------:R-:W-:-:S05]  /*3480*/  IMAD R11, R12, R14, R11 ;  /* 0x0000000e0c0b7224 */ /* 0x000fca00078e020b */
[----:B------:R-:W-:-:S13]  /*3490*/  ISETP.GT.U32.AND P0, PT, R12, R11, PT ;  /* 0x0000000b0c00720c */ /* 0x000fda0003f04070 */
[-C--:B------:R-:W-:Y:S01]  /*34a0*/  @!P0 IADD3 R11, PT, PT, R11, -R12.reuse, RZ ;  /* 0x8000000c0b0b8210 */ /* 0x080fe20007ffe0ff */
[----:B------:R-:W-:Y:S01]  /*34b0*/  @!P0 VIADD R10, R10, 0x1 ;  /* 0x000000010a0a8836 */ /* 0x000fe20000000000 */
[----:B------:R-:W-:Y:S02]  /*34c0*/  ISETP.NE.AND P0, PT, R13, RZ, PT ;  /* 0x000000ff0d00720c */ /* 0x000fe40003f05270 */
[----:B------:R-:W-:Y:S02]  /*34d0*/  ISETP.GE.U32.AND P1, PT, R11, R12, PT ;  /* 0x0000000c0b00720c */ /* 0x000fe40003f26070 */
[----:B------:R-:W-:-:S04]  /*34e0*/  LOP3.LUT R11, R16, R13, RZ, 0x3c, !PT ;  /* 0x0000000d100b7212 */ /* 0x000fc800078e3cff */
[----:B------:R-:W-:-:S07]  /*34f0*/  ISETP.GE.AND P2, PT, R11, RZ, PT ;  /* 0x000000ff0b00720c */ /* 0x000fce0003f46270 */
[----:B------:R-:W-:-:S06]  /*3500*/  @P1 IADD3 R10, PT, PT, R10, 0x1, RZ ;  /* 0x000000010a0a1810 */ /* 0x000fcc0007ffe0ff */
[----:B------:R-:W-:Y:S01]  /*3510*/  @!P2 IMAD.MOV R10, RZ, RZ, -R10 ;  /* 0x000000ffff0aa224 */ /* 0x000fe200078e0a0a */
[----:B------:R-:W-:-:S05]  /*3520*/  @!P0 LOP3.LUT R10, RZ, R13, RZ, 0x33, !PT ;  /* 0x0000000dff0a8212 */ /* 0x000fca00078e33ff */
[----:B-1----:R-:W-:-:S05]  /*3530*/  IMAD R11, R10, UR4, R17 ;  /* 0x000000040a0b7c24 */ /* 0x002fca000f8e0211 */
[----:B------:R-:W-:-:S04]  /*3540*/  IADD3 R10, P0, PT, R11, UR6, RZ ;  /* 0x000000060b0a7c10 */ /* 0x000fc8000ff1e0ff */
[----:B------:R-:W-:-:S05]  /*3550*/  LEA.HI.X.SX32 R11, R11, UR7, 0x1, P0 ;  /* 0x000000070b0b7c11 */ /* 0x000fca00080f0eff */
[----:B------:R-:W2:Y:S02]  /*3560*/  LDG.E.U8 R12, desc[UR8][R10.64] ;  /* 0x000000080a0c7981 */ /* 0x000ea4000c1e1100 */
[----:B--2---:R-:W-:Y:S01]  /*3570*/  ISETP.NE.AND P0, PT, R12, RZ, PT ;  /* 0x000000ff0c00720c */ /* 0x004fe20003f05270 */
[----:B------:R-:W-:-:S03]  /*3580*/  IMAD.WIDE.U32 R12, R17, 0x4, R8 ;  /* 0x00000004110c7825 */ /* 0x000fc600078e0008 */
[----:B------:R-:W-:-:S13]  /*3590*/  ISETP.GT.U32.OR P0, PT, R17, R0, !P0 ;  /* 0x000000001100720c */ /* 0x000fda0004704470 */
        /* <DEDUP_REMOVED lines=10> */
[----:B------:R-:W-:Y:S02]  /*3640*/  HFMA2 R18, -RZ, RZ, 0, 0 ;  /* 0x00000000ff127431 */ /* 0x000fe400000001ff */
[----:B------:R-:W-:-:S03]  /*3650*/  IMAD.WIDE.U32 R14, R17, 0x4, R6 ;  /* 0x00000004110e7825 */ /* 0x000fc600078e0006 */
[----:B------:R-:W0:Y:S02]  /*3660*/  @!P0 MUFU.EX2 R19, R19 ;  /* 0x0000001300138308 */ /* 0x000e240000000800 */
[----:B0-----:R-:W-:-:S05]  /*3670*/  @!P0 FMUL R18, R20, R19 ;  /* 0x0000001314128220 */ /* 0x001fca0000400000 */
[----:B------:R0:W-:Y:S04]  /*3680*/  STG.E desc[UR8][R14.64], R18 ;  /* 0x000000120e007986 */ /* 0x0001e8000c101908 */
[----:B------:R-:W2:Y:S01]  /*3690*/  LDG.E.U8 R10, desc[UR8][R10.64+0x1] ;  /* 0x000001080a0a7981 */ /* 0x000ea2000c1e1100 */
[----:B------:R-:W-:Y:S01]  /*36a0*/  BSSY.RECONVERGENT B0, `(.L_x_41) ;  /* 0x0000011000007945 */ /* 0x000fe20003800200 */
[----:B------:R-:W-:Y:S02]  /*36b0*/  MOV R21, RZ ;  /* 0x000000ff00157202 */ /* 0x000fe40000000f00 */
[----:B--2---:R-:W-:-:S04]  /*36c0*/  ISETP.NE.AND P0, PT, R10, RZ, PT ;  /* 0x000000ff0a00720c */ /* 0x004fc80003f05270 */
[----:B------:R-:W-:-:S13]  /*36d0*/  ISETP.GE.U32.OR P0, PT, R17, R0, !P0 ;  /* 0x000000001100720c */ /* 0x000fda0004706470 */
[----:B0-----:R-:W-:Y:S05]  /*36e0*/  @P0 BRA `(.L_x_42) ;  /* 0x0000000000300947 */ /* 0x001fea0003800000 */
[----:B------:R-:W2:Y:S01]  /*36f0*/  LDG.E R13, desc[UR8][R12.64+0x4] ;  /* 0x000004080c0d7981 */ /* 0x000ea2000c1e1900 */
[----:B------:R-:W-:Y:S01]  /*3700*/  IMAD.MOV.U32 R11, RZ, RZ, 0x3bbb989d ;  /* 0x3bbb989dff0b7424 */ /* 0x000fe200078e00ff */
[----:B------:R-:W-:Y:S01]  /*3710*/  MOV R20, 0x437c0000 ;  /* 0x437c000000147802 */ /* 0x000fe20000000f00 */
[----:B--2---:R-:W-:-:S04]  /*3720*/  FADD R10, R13, -R2 ;  /* 0x800000020d0a7221 */ /* 0x004fc80000000000 */
[----:B------:R-:W-:-:S04]  /*3730*/  FFMA.SAT R11, R10, R11, 0.5 ;  /* 0x3f0000000a0b7423 */ /* 0x000fc8000000200b */
[----:B------:R-:W-:-:S04]  /*3740*/  FFMA.RM R11, R11, R20, 12582913 ;  /* 0x4b4000010b0b7423 */ /* 0x000fc80000004014 */
[C---:B------:R-:W-:Y:S01]  /*3750*/  FADD R19, R11.reuse, -12583039 ;  /* 0xcb40007f0b137421 */ /* 0x040fe20000000000 */
[----:B------:R-:W-:-:S03]  /*3760*/  IMAD.SHL.U32 R11, R11, 0x800000, RZ ;  /* 0x008000000b0b7824 */ /* 0x000fc600078e00ff */
[----:B------:R-:W-:-:S04]  /*3770*/  FFMA R19, R10, 1.4426950216293334961, -R19 ;  /* 0x3fb8aa3b0a137823 */ /* 0x000fc80000000813 */
[----:B------:R-:W-:-:S04]  /*3780*/  FFMA R19, R10, 1.925963033500011079e-08, R19 ;  /* 0x32a570600a137823 */ /* 0x000fc80000000013 */
[----:B------:R-:W0:Y:S02]  /*3790*/  MUFU.EX2 R10, R19 ;  /* 0x00000013000a7308 */ /* 0x000e240000000800 */
[----:B0-----:R-:W-:-:S07]  /*37a0*/  FMUL R21, R11, R10 ;  /* 0x0000000a0b157220 */ /* 0x001fce0000400000 */
.L_x_42:
[----:B------:R-:W-:Y:S05]  /*37b0*/  BSYNC.RECONVERGENT B0 ;  /* 0x0000000000007941 */ /* 0x000fea0003800200 */
.L_x_41:
[----:B------:R0:W-:Y:S01]  /*37c0*/  STG.E desc[UR8][R14.64+0x4], R21 ;  /* 0x000004150e007986 */ /* 0x0001e2000c101908 */
[----:B------:R-:W-:Y:S01]  /*37d0*/  FADD R18, R3, R18 ;  /* 0x0000001203127221 */ /* 0x000fe20000000000 */
[----:B------:R-:W-:-:S03]  /*37e0*/  IADD3 R17, PT, PT, R17, 0x2, RZ ;  /* 0x0000000211117810 */ /* 0x000fc60007ffe0ff */
[----:B------:R-:W-:-:S07]  /*37f0*/  FADD R3, R18, R21 ;  /* 0x0000001512037221 */ /* 0x000fce0000000000 */
.L_x_40:
[----:B------:R-:W1:Y:S02]  /*3800*/  LDCU UR4, c[0x0][0x394] ;  /* 0x00007280ff0477ac */ /* 0x000e640008000800 */
[----:B-1----:R-:W-:-:S04]  /*3810*/  ULOP3.LUT UR4, UR4, 0x1, URZ, 0xc0, !UPT ;  /* 0x0000000104047892 */ /* 0x002fc8000f8ec0ff */
[----:B------:R-:W-:-:S09]  /*3820*/  UISETP.NE.U32.AND UP0, UPT, UR4, 0x1, UPT ;  /* 0x000000010400788c */ /* 0x000fd2000bf05070 */
[----:B------:R-:W-:Y:S05]  /*3830*/  BRA.U UP0, `(.L_x_32) ;  /* 0x0000000100d07547 */ /* 0x000fea000b800000 */
[----:B--2---:R-:W1:Y:S01]  /*3840*/  LDC R13, c[0x0][0x398] ;  /* 0x0000e600ff0d7b82 */ /* 0x004e620000000800 */
[----:B------:R-:W-:Y:S01]  /*3850*/  IABS R18, R16 ;  /* 0x0000001000127213 */ /* 0x000fe20000000000 */
[----:B------:R-:W2:Y:S01]  /*3860*/  LDCU UR4, c[0x0][0x3a8] ;  /* 0x00007500ff0477ac */ /* 0x000ea20008000800 */
[-C--:B-1----:R-:W-:Y:S02]  /*3870*/  IABS R12, R13.reuse ;  /* 0x0000000d000c7213 */ /* 0x082fe40000000000 */
[----:B------:R-:W-:Y:S02]  /*3880*/  LOP3.LUT R16, R16, R13, RZ, 0x3c, !PT ;  /* 0x0000000d10107212 */ /* 0x000fe400078e3cff */
[----:B0-----:R-:W0:Y:S02]  /*3890*/  I2F.RP R14, R12 ;  /* 0x0000000c000e7306 */ /* 0x001e240000209400 */
[----:B------:R-:W-:-:S06]  /*38a0*/  ISETP.GE.AND P2, PT, R16, RZ, PT ;  /* 0x000000ff1000720c */ /* 0x000fcc0003f46270 */
[----:B0-----:R-:W0:Y:S02]  /*38b0*/  MUFU.RCP R14, R14 ;  /* 0x0000000e000e7308 */ /* 0x001e240000001000 */
[----:B0-----:R-:W-:-:S06]  /*38c0*/  VIADD R10, R14, 0xffffffe ;  /* 0x0ffffffe0e0a7836 */ /* 0x001fcc0000000000 */
[----:B------:R0:W1:Y:S02]  /*38d0*/  F2I.FTZ.U32.TRUNC.NTZ R11, R10 ;  /* 0x0000000a000b7305 */ /* 0x000064000021f000 */
[----:B0-----:R-:W-:Y:S01]  /*38e0*/  IMAD.MOV.U32 R10, RZ, RZ, RZ ;  /* 0x000000ffff0a7224 */ /* 0x001fe200078e00ff */
[----:B-1----:R-:W-:-:S05]  /*38f0*/  IADD3 R15, PT, PT, RZ, -R11, RZ ;  /* 0x8000000bff0f7210 */ /* 0x002fca0007ffe0ff */
        /* <DEDUP_REMOVED lines=10> */
[----:B------:R-:W-:-:S13]  /*39a0*/  ISETP.GE.U32.AND P1, PT, R11, R12, PT ;  /* 0x0000000c0b00720c */ /* 0x000fda0003f26070 */
[----:B------:R-:W-:-:S05]  /*39b0*/  @P1 IADD3 R10, PT, PT, R10, 0x1, RZ ;  /* 0x000000010a0a1810 */ /* 0x000fca0007ffe0ff */
[----:B------:R-:W-:Y:S01]  /*39c0*/  @!P2 IMAD.MOV R10, RZ, RZ, -R10 ;  /* 0x000000ffff0aa224 */ /* 0x000fe200078e0a0a */
[----:B------:R-:W-:-:S05]  /*39d0*/  @!P0 LOP3.LUT R10, RZ, R13, RZ, 0x33, !PT ;  /* 0x0000000dff0a8212 */ /* 0x000fca00078e33ff */
[----:B--2---:R-:W-:-:S05]  /*39e0*/  IMAD R10, R10, UR4, R17 ;  /* 0x000000040a0a7c24 */ /* 0x004fca000f8e0211 */
[----:B------:R-:W-:-:S04]  /*39f0*/  IADD3 R12, P0, PT, R10, UR6, RZ ;  /* 0x000000060a0c7c10 */ /* 0x000fc8000ff1e0ff */
[----:B------:R-:W-:-:S05]  /*3a00*/  LEA.HI.X.SX32 R13, R10, UR7, 0x1, P0 ;  /* 0x000000070a0d7c11 */ /* 0x000fca00080f0eff */
[----:B------:R-:W2:Y:S01]  /*3a10*/  LDG.E.U8 R12, desc[UR8][R12.64] ;  /* 0x000000080c0c7981 */ /* 0x000ea2000c1e1100 */
[----:B------:R-:W-:Y:S01]  /*3a20*/  BSSY.RECONVERGENT B0, `(.L_x_43) ;  /* 0x0000013000007945 */ /* 0x000fe20003800200 */
[----:B------:R-:W-:Y:S01]  /*3a30*/  IMAD.WIDE.U32 R10, R17, 0x4, R6 ;  /* 0x00000004110a7825 */ /* 0x000fe200078e0006 */
[----:B--2---:R-:W-:-:S04]  /*3a40*/  ISETP.NE.AND P0, PT, R12, RZ, PT ;  /* 0x000000ff0c00720c */ /* 0x004fc80003f05270 */
[----:B------:R-:W-:Y:S01]  /*3a50*/  ISETP.GT.U32.OR P0, PT, R17, R0, !P0 ;  /* 0x000000001100720c */ /* 0x000fe20004704470 */
[----:B------:R-:W-:-:S12]  /*3a60*/  HFMA2 R0, -RZ, RZ, 0, 0 ;  /* 0x00000000ff007431 */ /* 0x000fd800000001ff */
[----:B------:R-:W-:Y:S05]  /*3a70*/  @P0 BRA `(.L_x_44) ;  /* 0x0000000000340947 */ /* 0x000fea0003800000 */
[----:B------:R-:W-:-:S06]  /*3a80*/  IMAD.WIDE.U32 R8, R17, 0x4, R8 ;  /* 0x0000000411087825 */ /* 0x000fcc00078e0008 */
        /* <DEDUP_REMOVED lines=12> */
.L_x_44:
[----:B------:R-:W-:Y:S05]  /*3b50*/  BSYNC.RECONVERGENT B0 ;  /* 0x0000000000007941 */ /* 0x000fea0003800200 */
.L_x_43:
[----:B------:R3:W-:Y:S01]  /*3b60*/  STG.E desc[UR8][R10.64], R0 ;  /* 0x000000000a007986 */ /* 0x0007e2000c101908 */
[----:B------:R-:W-:-:S07]  /*3b70*/  FADD R3, R3, R0 ;  /* 0x0000000003037221 */ /* 0x000fce0000000000 */
.L_x_32:
[----:B------:R-:W-:-:S13]  /*3b80*/  FSETP.GT.AND P0, PT, R3, RZ, PT ;  /* 0x000000ff0300720b */ /* 0x000fda0003f04000 */
[----:B------:R-:W-:Y:S05]  /*3b90*/  @!P0 EXIT ;  /* 0x000000000000894d */ /* 0x000fea0003800000 */
[----:B------:R-:W4:Y:S01]  /*3ba0*/  LDCU UR4, c[0x0][0x394] ;  /* 0x00007280ff0477ac */ /* 0x000f220008000800 */
[----:B0--3--:R-:W-:Y:S01]  /*3bb0*/  MOV R11, RZ ;  /* 0x000000ff000b7202 */ /* 0x009fe20000000f00 */
[----:B----4-:R-:W-:Y:S02]  /*3bc0*/  UIADD3 UR5, UPT, UPT, UR4, -0x1, URZ ;  /* 0xffffffff04057890 */ /* 0x010fe4000fffe0ff */
[----:B------:R-:W-:Y:S02]  /*3bd0*/  ULOP3.LUT UR6, UR4, 0xf, URZ, 0xc0, !UPT ;  /* 0x0000000f04067892 */ /* 0x000fe4000f8ec0ff */
[----:B------:R-:W-:-:S09]  /*3be0*/  UISETP.GE.U32.AND UP0, UPT, UR5, 0xf, UPT ;  /* 0x0000000f0500788c */ /* 0x000fd2000bf06070 */
[----:B------:R-:W-:Y:S05]  /*3bf0*/  BRA.U !UP0, `(.L_x_45) ;  /* 0x00000011080c7547 */ /* 0x000fea000b800000 */
[----:B------:R-:W-:Y:S01]  /*3c00*/  ULOP3.LUT UR4, UR4, 0x7ffffff0, URZ, 0xc0, !UPT ;  /* 0x7ffffff004047892 */ /* 0x000fe2000f8ec0ff */
[----:B------:R-:W-:-:S03]  /*3c10*/  IADD3 R0, P0, PT, R6, 0x20, RZ ;  /* 0x0000002006007810 */ /* 0x000fc60007f1e0ff */
[----:B------:R-:W-:Y:S02]  /*3c20*/  UIADD3 UR5, UPT, UPT, -UR4, URZ, URZ ;  /* 0x000000ff04057290 */ /* 0x000fe4000fffe1ff */
[----:B--2---:R-:W-:Y:S01]  /*3c30*/  IMAD.X R13, RZ, RZ, R7, P0 ;  /* 0x000000ffff0d7224 */ /* 0x004fe200000e0607 */
[----:B------:R-:W-:-:S09]  /*3c40*/  MOV R11, UR4 ;  /* 0x00000004000b7c02 */ /* 0x000fd20008000f00 */
.L_x_78:
[----:B0-----:R-:W-:Y:S01]  /*3c50*/  IMAD.MOV.U32 R8, RZ, RZ, R0 ;  /* 0x000000ffff087224 */ /* 0x001fe200078e0000 */
[----:B------:R-:W-:-:S05]  /*3c60*/  MOV R9, R13 ;  /* 0x0000000d00097202 */ /* 0x000fca0000000f00 */
[----:B------:R-:W2:Y:S01]  /*3c70*/  LDG.E R0, desc[UR8][R8.64+-0x20] ;  /* 0xffffe00808007981 */ /* 0x000ea2000c1e1900 */
[----:B------:R-:W0:Y:S01]  /*3c80*/  MUFU.RCP R2, R3 ;  /* 0x0000000300027308 */ /* 0x000e220000001000 */
[----:B------:R-:W-:Y:S01]  /*3c90*/  UIADD3 UR5, UPT, UPT, UR5, 0x10, URZ ;  /* 0x0000001005057890 */ /* 0x000fe2000fffe0ff */
[----:B------:R-:W-:Y:S03]  /*3ca0*/  BSSY.RECONVERGENT B2, `(.L_x_46) ;  /* 0x000000c000027945 */ /* 0x000fe60003800200 */
[----:B------:R-:W-:Y:S01]  /*3cb0*/  UISETP.NE.AND UP0, UPT, UR5, URZ, UPT ;  /* 0x000000ff0500728c */ /* 0x000fe2000bf05270 */
[----:B0-----:R-:W-:-:S04]  /*3cc0*/  FFMA R13, R2, -R3, 1 ;  /* 0x3f800000020d7423 */ /* 0x001fc80000000803 */
[----:B------:R-:W-:Y:S01]  /*3cd0*/  FFMA R13, R2, R13, R2 ;  /* 0x0000000d020d7223 */ /* 0x000fe20000000002 */
[----:B--2---:R-:W0:Y:S03]  /*3ce0*/  FCHK P0, R0, R3 ;  /* 0x0000000300007302 */ /* 0x004e260000000000 */
[----:B------:R-:W-:-:S04]  /*3cf0*/  FFMA R2, R0, R13, RZ ;  /* 0x0000000d00027223 */ /* 0x000fc800000000ff */
[----:B------:R-:W-:-:S04]  /*3d00*/  FFMA R10, R2, -R3, R0 ;  /* 0x80000003020a7223 */ /* 0x000fc80000000000 */
[----:B------:R-:W-:Y:S01]  /*3d10*/  FFMA R13, R13, R10, R2 ;  /* 0x0000000a0d0d7223 */ /* 0x000fe20000000002 */
[----:B0-----:R-:W-:Y:S06]  /*3d20*/  @!P0 BRA `(.L_x_47) ;  /* 0x00000000000c8947 */ /* 0x001fec0003800000 */
[----:B------:R-:W-:-:S07]  /*3d30*/  MOV R2, 0x3d50 ;  /* 0x00003d5000027802 */ /* 0x000fce0000000f00 */
[----:B-1----:R-:W-:Y:S05]  /*3d40*/  CALL.REL.NOINC `($__internal_0_$__cuda_sm3x_div_rn_noftz_f32_slowpath) ;  /* 0x0000001c00647944 */ /* 0x002fea0003c00000 */
[----:B------:R-:W-:-:S07]  /*3d50*/  IMAD.MOV.U32 R13, RZ, RZ, R15 ;  /* 0x000000ffff0d7224 */ /* 0x000fce00078e000f */
.L_x_47:
[----:B------:R-:W-:Y:S05]  /*3d60*/  BSYNC.RECONVERGENT B2 ;  /* 0x0000000000027941 */ /* 0x000fea0003800200 */
.L_x_46:
[----:B-1----:R-:W2:Y:S01]  /*3d70*/  LDG.E R17, desc[UR8][R8.64+-0x1c] ;  /* 0xffffe40808117981 */ /* 0x002ea2000c1e1900 */
[----:B------:R-:W0:Y:S01]  /*3d80*/  MUFU.RCP R0, R3 ;  /* 0x0000000300007308 */ /* 0x000e220000001000 */
[----:B------:R-:W-:Y:S02]  /*3d90*/  BSSY.RECONVERGENT B2, `(.L_x_48) ;  /* 0x000000c000027945 */ /* 0x000fe40003800200 */
[----:B------:R1:W-:Y:S01]  /*3da0*/  STG.E desc[UR8][R8.64+-0x20], R13 ;  /* 0xffffe00d08007986 */ /* 0x0003e2000c101908 */
[----:B0-----:R-:W-:-:S04]  /*3db0*/  FFMA R15, R0, -R3, 1 ;  /* 0x3f800000000f7423 */ /* 0x001fc80000000803 */
[----:B------:R-:W-:Y:S01]  /*3dc0*/  FFMA R0, R0, R15, R0 ;  /* 0x0000000f00007223 */ /* 0x000fe20000000000 */
[----:B--2---:R-:W0:Y:S03]  /*3dd0*/  FCHK P0, R17, R3 ;  /* 0x0000000311007302 */ /* 0x004e260000000000 */
[----:B------:R-:W-:-:S04]  /*3de0*/  FFMA R2, R0, R17, RZ ;  /* 0x0000001100027223 */ /* 0x000fc800000000ff */
[----:B------:R-:W-:-:S04]  /*3df0*/  FFMA R15, R2, -R3, R17 ;  /* 0x80000003020f7223 */ /* 0x000fc80000000011 */
[----:B------:R-:W-:Y:S01]  /*3e00*/  FFMA R15, R0, R15, R2 ;  /* 0x0000000f000f7223 */ /* 0x000fe20000000002 */
[----:B01----:R-:W-:Y:S06]  /*3e10*/  @!P0 BRA `(.L_x_49) ;  /* 0x00000000000c8947 */ /* 0x003fec0003800000 */
[----:B------:R-:W-:Y:S02]  /*3e20*/  MOV R0, R17 ;  /* 0x0000001100007202 */ /* 0x000fe40000000f00 */
[----:B------:R-:W-:-:S07]  /*3e30*/  MOV R2, 0x3e50 ;  /* 0x00003e5000027802 */ /* 0x000fce0000000f00 */
[----:B------:R-:W-:Y:S05]  /*3e40*/  CALL.REL.NOINC `($__internal_0_$__cuda_sm3x_div_rn_noftz_f32_slowpath) ;  /* 0x0000001c00247944 */ /* 0x000fea0003c00000 */
.L_x_49:
[----:B------:R-:W-:Y:S05]  /*3e50*/  BSYNC.RECONVERGENT B2 ;  /* 0x0000000000027941 */ /* 0x000fea0003800200 */
.L_x_48:
[----:B------:R-:W2:Y:S01]  /*3e60*/  LDG.E R17, desc[UR8][R8.64+-0x18] ;  /* 0xffffe80808117981 */ /* 0x000ea2000c1e1900 */
        /* <DEDUP_REMOVED lines=10> */
[----:B------:R-:W-:Y:S01]  /*3f10*/  IMAD.MOV.U32 R0, RZ, RZ, R17 ;  /* 0x000000ffff007224 */ /* 0x000fe200078e0011 */
[----:B------:R-:W-:-:S07]  /*3f20*/  MOV R2, 0x3f40 ;  /* 0x00003f4000027802 */ /* 0x000fce0000000f00 */
[----:B------:R-:W-:Y:S05]  /*3f30*/  CALL.REL.NOINC `($__internal_0_$__cuda_sm3x_div_rn_noftz_f32_slowpath) ;  /* 0x0000001800e87944 */ /* 0x000fea0003c00000 */
[----:B------:R-:W-:-:S07]  /*3f40*/  MOV R13, R15 ;  /* 0x0000000f000d7202 */ /* 0x000fce0000000f00 */
.L_x_51:
[----:B------:R-:W-:Y:S05]  /*3f50*/  BSYNC.RECONVERGENT B2 ;  /* 0x0000000000027941 */ /* 0x000fea0003800200 */
.L_x_50:
        /* <DEDUP_REMOVED lines=14> */
.L_x_53:
[----:B------:R-:W-:Y:S05]  /*4040*/  BSYNC.RECONVERGENT B2 ;  /* 0x0000000000027941 */ /* 0x000fea0003800200 */
.L_x_52:
        /* <DEDUP_REMOVED lines=14> */
[----:B------:R-:W-:-:S07]  /*4130*/  IMAD.MOV.U32 R13, RZ, RZ, R15 ;  /* 0x000000ffff0d7224 */ /* 0x000fce00078e000f */
.L_x_55:
[----:B------:R-:W-:Y:S05]  /*4140*/  BSYNC.RECONVERGENT B2 ;  /* 0x0000000000027941 */ /* 0x000fea0003800200 */
.L_x_54:
        /* <DEDUP_REMOVED lines=14> */
.L_x_57:
[----:B------:R-:W-:Y:S05]  /*4230*/  BSYNC.RECONVERGENT B2 ;  /* 0x0000000000027941 */ /* 0x000fea0003800200 */
.L_x_56:
        /* <DEDUP_REMOVED lines=15> */
.L_x_59:
[----:B------:R-:W-:Y:S05]  /*4330*/  BSYNC.RECONVERGENT B2 ;  /* 0x0000000000027941 */ /* 0x000fea0003800200 */
.L_x_58:
        /* <DEDUP_REMOVED lines=14> */
.L_x_61:
[----:B------:R-:W-:Y:S05]  /*4420*/  BSYNC.RECONVERGENT B2 ;  /* 0x0000000000027941 */ /* 0x000fea0003800200 */
.L_x_60:
        /* <DEDUP_REMOVED lines=15> */
.L_x_63:
[----:B------:R-:W-:Y:S05]  /*4520*/  BSYNC.RECONVERGENT B2 ;  /* 0x0000000000027941 */ /* 0x000fea0003800200 */
.L_x_62:
        /* <DEDUP_REMOVED lines=14> */
.L_x_65:
[----:B------:R-:W-:Y:S05]  /*4610*/  BSYNC.RECONVERGENT B2 ;  /* 0x0000000000027941 */ /* 0x000fea0003800200 */
.L_x_64:
        /* <DEDUP_REMOVED lines=15> */
.L_x_67:
[----:B------:R-:W-:Y:S05]  /*4710*/  BSYNC.RECONVERGENT B2 ;  /* 0x0000000000027941 */ /* 0x000fea0003800200 */
.L_x_66:
        /* <DEDUP_REMOVED lines=14> */
.L_x_69:
[----:B------:R-:W-:Y:S05]  /*4800*/  BSYNC.RECONVERGENT B2 ;  /* 0x0000000000027941 */ /* 0x000fea0003800200 */
.L_x_68:
        /* <DEDUP_REMOVED lines=15> */
.L_x_71:
[----:B------:R-:W-:Y:S05]  /*4900*/  BSYNC.RECONVERGENT B2 ;  /* 0x0000000000027941 */ /* 0x000fea0003800200 */
.L_x_70:
        /* <DEDUP_REMOVED lines=14> */
.L_x_73:
[----:B------:R-:W-:Y:S05]  /*49f0*/  BSYNC.RECONVERGENT B2 ;  /* 0x0000000000027941 */ /* 0x000fea0003800200 */
.L_x_72:
        /* <DEDUP_REMOVED lines=15> */
.L_x_75:
[----:B------:R-:W-:Y:S05]  /*4af0*/  BSYNC.RECONVERGENT B2 ;  /* 0x0000000000027941 */ /* 0x000fea0003800200 */
.L_x_74:
        /* <DEDUP_REMOVED lines=14> */
.L_x_77:
[----:B------:R-:W-:Y:S05]  /*4be0*/  BSYNC.RECONVERGENT B2 ;  /* 0x0000000000027941 */ /* 0x000fea0003800200 */
.L_x_76:
[----:B------:R0:W-:Y:S01]  /*4bf0*/  STG.E desc[UR8][R8.64+0x1c], R15 ;  /* 0x00001c0f08007986 */ /* 0x0001e2000c101908 */
[----:B------:R-:W-:-:S04]  /*4c00*/  IADD3 R0, P0, PT, R8, 0x40, RZ ;  /* 0x0000004008007810 */ /* 0x000fc80007f1e0ff */
[----:B------:R-:W-:Y:S01]  /*4c10*/  IADD3.X R13, PT, PT, RZ, R9, RZ, P0, !PT ;  /* 0x00000009ff0d7210 */ /* 0x000fe200007fe4ff */
[----:B------:R-:W-:Y:S08]  /*4c20*/  BRA.U UP0, `(.L_x_78) ;  /* 0xfffffff100087547 */ /* 0x000ff0000b83ffff */
.L_x_45:
[----:B------:R-:W-:-:S13]  /*4c30*/  ISETP.NE.AND P0, PT, RZ, UR6, PT ;  /* 0x00000006ff007c0c */ /* 0x000fda000bf05270 */
[----:B------:R-:W-:Y:S05]  /*4c40*/  @!P0 EXIT ;  /* 0x000000000000894d */ /* 0x000fea0003800000 */
[----:B------:R-:W3:Y:S01]  /*4c50*/  LDCU UR4, c[0x0][0x394] ;  /* 0x00007280ff0477ac */ /* 0x000ee20008000800 */
[----:B------:R-:W-:Y:S02]  /*4c60*/  UISETP.GE.U32.AND UP0, UPT, UR6, 0x8, UPT ;  /* 0x000000080600788c */ /* 0x000fe4000bf06070 */
[----:B---3--:R-:W-:-:S07]  /*4c70*/  ULOP3.LUT UR4, UR4, 0x7, URZ, 0xc0, !UPT ;  /* 0x0000000704047892 */ /* 0x008fce000f8ec0ff */
[----:B------:R-:W-:Y:S05]  /*4c80*/  BRA.U !UP0, `(.L_x_79) ;  /* 0x0000000508f87547 */ /* 0x000fea000b800000 */
[----:B0-----:R-:W-:-:S05]  /*4c90*/  IMAD.WIDE.U32 R8, R11, 0x4, R6 ;  /* 0x000000040b087825 */ /* 0x001fca00078e0006 */
[----:B-12---:R-:W2:Y:S01]  /*4ca0*/  LDG.E R15, desc[UR8][R8.64] ;  /* 0x00000008080f7981 */ /* 0x006ea2000c1e1900 */
[----:B------:R-:W0:Y:S01]  /*4cb0*/  MUFU.RCP R0, R3 ;  /* 0x0000000300007308 */ /* 0x000e220000001000 */
[----:B------:R-:W-:Y:S01]  /*4cc0*/  BSSY.RECONVERGENT B2, `(.L_x_80) ;  /* 0x000000c000027945 */ /* 0x000fe20003800200 */
[----:B0-----:R-:W-:-:S04]  /*4cd0*/  FFMA R13, R0, -R3, 1 ;  /* 0x3f800000000d7423 */ /* 0x001fc80000000803 */
[----:B------:R-:W-:Y:S02]  /*4ce0*/  FFMA R0, R0, R13, R0 ;  /* 0x0000000d00007223 */ /* 0x000fe40000000000 */
[----:B--2---:R-:W0:Y:S02]  /*4cf0*/  FCHK P0, R15, R3 ;  /* 0x000000030f007302 */ /* 0x004e240000000000 */
[----:B------:R-:W-:-:S04]  /*4d00*/  FFMA R2, R0, R15, RZ ;  /* 0x0000000f00027223 */ /* 0x000fc800000000ff */
[----:B------:R-:W-:-:S04]  /*4d10*/  FFMA R13, R2, -R3, R15 ;  /* 0x80000003020d7223 */ /* 0x000fc8000000000f */
[----:B------:R-:W-:Y:S01]  /*4d20*/  FFMA R13, R0, R13, R2 ;  /* 0x0000000d000d7223 */ /* 0x000fe20000000002 */
[----:B0-----:R-:W-:Y:S06]  /*4d30*/  @!P0 BRA `(.L_x_81) ;  /* 0x0000000000108947 */ /* 0x001fec0003800000 */
[----:B------:R-:W-:Y:S01]  /*4d40*/  IMAD.MOV.U32 R0, RZ, RZ, R15 ;  /* 0x000000ffff007224 */ /* 0x000fe200078e000f */
[----:B------:R-:W-:-:S07]  /*4d50*/  MOV R2, 0x4d70 ;  /* 0x00004d7000027802 */ /* 0x000fce0000000f00 */
[----:B------:R-:W-:Y:S05]  /*4d60*/  CALL.REL.NOINC `($__internal_0_$__cuda_sm3x_div_rn_noftz_f32_slowpath) ;  /* 0x0000000c005c7944 */ /* 0x000fea0003c00000 */
[----:B------:R-:W-:-:S07]  /*4d70*/  MOV R13, R15 ;  /* 0x0000000f000d7202 */ /* 0x000fce0000000f00 */
.L_x_81:
[----:B------:R-:W-:Y:S05]  /*4d80*/  BSYNC.RECONVERGENT B2 ;  /* 0x0000000000027941 */ /* 0x000fea0003800200 */
.L_x_80:
        /* <DEDUP_REMOVED lines=14> */
.L_x_83:
[----:B------:R-:W-:Y:S05]  /*4e70*/  BSYNC.RECONVERGENT B2 ;  /* 0x0000000000027941 */ /* 0x000fea0003800200 */
.L_x_82:
        /* <DEDUP_REMOVED lines=15> */
.L_x_85:
[----:B------:R-:W-:Y:S05]  /*4f70*/  BSYNC.RECONVERGENT B2 ;  /* 0x0000000000027941 */ /* 0x000fea0003800200 */
.L_x_84:
        /* <DEDUP_REMOVED lines=14> */
.L_x_87:
[----:B------:R-:W-:Y:S05]  /*5060*/  BSYNC.RECONVERGENT B2 ;  /* 0x0000000000027941 */ /* 0x000fea0003800200 */
.L_x_86:
        /* <DEDUP_REMOVED lines=15> */
.L_x_89:
[----:B------:R-:W-:Y:S05]  /*5160*/  BSYNC.RECONVERGENT B2 ;  /* 0x0000000000027941 */ /* 0x000fea0003800200 */
.L_x_88:
        /* <DEDUP_REMOVED lines=14> */
.L_x_91:
[----:B------:R-:W-:Y:S05]  /*5250*/  BSYNC.RECONVERGENT B2 ;  /* 0x0000000000027941 */ /* 0x000fea0003800200 */
.L_x_90:
        /* <DEDUP_REMOVED lines=15> */
.L_x_93:
[----:B------:R-:W-:Y:S05]  /*5350*/  BSYNC.RECONVERGENT B2 ;  /* 0x0000000000027941 */ /* 0x000fea0003800200 */
.L_x_92:
        /* <DEDUP_REMOVED lines=14> */
.L_x_95:
[----:B------:R-:W-:Y:S05]  /*5440*/  BSYNC.RECONVERGENT B2 ;  /* 0x0000000000027941 */ /* 0x000fea0003800200 */
.L_x_94:
[----:B------:R3:W-:Y:S01]  /*5450*/  STG.E desc[UR8][R8.64+0x1c], R15 ;  /* 0x00001c0f08007986 */ /* 0x0007e2000c101908 */
[----:B------:R-:W-:-:S07]  /*5460*/  VIADD R11, R11, 0x8 ;  /* 0x000000080b0b7836 */ /* 0x000fce0000000000 */
.L_x_79:
[----:B------:R-:W-:-:S13]  /*5470*/  ISETP.NE.AND P0, PT, RZ, UR4, PT ;  /* 0x00000004ff007c0c */ /* 0x000fda000bf05270 */
[----:B------:R-:W-:Y:S05]  /*5480*/  @!P0 EXIT ;  /* 0x000000000000894d */ /* 0x000fea0003800000 */
[----:B------:R-:W4:Y:S01]  /*5490*/  LDCU UR5, c[0x0][0x394] ;  /* 0x00007280ff0577ac */ /* 0x000f220008000800 */
[----:B------:R-:W-:Y:S02]  /*54a0*/  UISETP.GE.U32.AND UP0, UPT, UR4, 0x4, UPT ;  /* 0x000000040400788c */ /* 0x000fe4000bf06070 */
[----:B----4-:R-:W-:-:S07]  /*54b0*/  ULOP3.LUT UR5, UR5, 0x3, URZ, 0xc0, !UPT ;  /* 0x0000000305057892 */ /* 0x010fce000f8ec0ff */
[----:B------:R-:W-:Y:S05]  /*54c0*/  BRA.U !UP0, `(.L_x_96) ;  /* 0x0000000508087547 */ /* 0x000fea000b800000 */
[----:B------:R-:W-:-:S05]  /*54d0*/  IMAD.WIDE.U32 R6, R11, 0x4, R6 ;  /* 0x000000040b067825 */ /* 0x000fca00078e0006 */
[----:B--2---:R-:W2:Y:S01]  /*54e0*/  LDG.E R13, desc[UR8][R6.64] ;  /* 0x00000008060d7981 */ /* 0x004ea2000c1e1900 */
[----:B------:R-:W0:Y:S01]  /*54f0*/  MUFU.RCP R0, R3 ;  /* 0x0000000300007308 */ /* 0x000e220000001000 */
[----:B------:R-:W-:Y:S01]  /*5500*/  BSSY.RECONVERGENT B2, `(.L_x_97) ;  /* 0x000000c000027945 */ /* 0x000fe20003800200 */
[----:B0--3--:R-:W-:-:S04]  /*5510*/  FFMA R9, R0, -R3, 1 ;  /* 0x3f80000000097423 */ /* 0x009fc80000000803 */
[----:B------:R-:W-:Y:S02]  /*5520*/  FFMA R0, R0, R9, R0 ;  /* 0x0000000900007223 */ /* 0x000fe40000000000 */
[----:B--2---:R-:W0:Y:S02]  /*5530*/  FCHK P0, R13, R3 ;  /* 0x000000030d007302 */ /* 0x004e240000000000 */
[----:B------:R-:W-:-:S04]  /*5540*/  FFMA R2, R0, R13, RZ ;  /* 0x0000000d00027223 */ /* 0x000fc800000000ff */
[----:B------:R-:W-:-:S04]  /*5550*/  FFMA R9, R2, -R3, R13 ;  /* 0x8000000302097223 */ /* 0x000fc8000000000d */
[----:B------:R-:W-:Y:S01]  /*5560*/  FFMA R9, R0, R9, R2 ;  /* 0x0000000900097223 */ /* 0x000fe20000000002 */
[----:B0-----:R-:W-:Y:S06]  /*5570*/  @!P0 BRA `(.L_x_98) ;  /* 0x0000000000108947 */ /* 0x001fec0003800000 */
[----:B------:R-:W-:Y:S02]  /*5580*/  MOV R0, R13 ;  /* 0x0000000d00007202 */ /* 0x000fe40000000f00 */
[----:B------:R-:W-:-:S07]  /*5590*/  MOV R2, 0x55b0 ;  /* 0x000055b000027802 */ /* 0x000fce0000000f00 */
[----:B-1----:R-:W-:Y:S05]  /*55a0*/  CALL.REL.NOINC `($__internal_0_$__cuda_sm3x_div_rn_noftz_f32_slowpath) ;  /* 0x00000004004c7944 */ /* 0x002fea0003c00000 */
[----:B------:R-:W-:-:S07]  /*55b0*/  IMAD.MOV.U32 R9, RZ, RZ, R15 ;  /* 0x000000ffff097224 */ /* 0x000fce00078e000f */
.L_x_98:
[----:B------:R-:W-:Y:S05]  /*55c0*/  BSYNC.RECONVERGENT B2 ;  /* 0x0000000000027941 */ /* 0x000fea0003800200 */
.L_x_97:
        /* <DEDUP_REMOVED lines=15> */
.L_x_100:
[----:B------:R-:W-:Y:S05]  /*56c0*/  BSYNC.RECONVERGENT B2 ;  /* 0x0000000000027941 */ /* 0x000fea0003800200 */
.L_x_99:
        /* <DEDUP_REMOVED lines=15> */
.L_x_102:
[----:B------:R-:W-:Y:S05]  /*57c0*/  BSYNC.RECONVERGENT B2 ;  /* 0x0000000000027941 */ /* 0x000fea0003800200 */
.L_x_101:
        /* <DEDUP_REMOVED lines=15> */
.L_x_104:
[----:B------:R-:W-:Y:S05]  /*58c0*/  BSYNC.RECONVERGENT B2 ;  /* 0x0000000000027941 */ /* 0x000fea0003800200 */
.L_x_103:
[----:B------:R4:W-:Y:S01]  /*58d0*/  STG.E desc[UR8][R6.64+0xc], R13 ;  /* 0x00000c0d06007986 */ /* 0x0009e2000c101908 */
[----:B------:R-:W-:-:S07]  /*58e0*/  IADD3 R11, PT, PT, R11, 0x4, RZ ;  /* 0x000000040b0b7810 */ /* 0x000fce0007ffe0ff */
.L_x_96:
[----:B------:R-:W-:-:S13]  /*58f0*/  ISETP.NE.AND P0, PT, RZ, UR5, PT ;  /* 0x00000005ff007c0c */ /* 0x000fda000bf05270 */
[----:B------:R-:W-:Y:S05]  /*5900*/  @!P0 EXIT ;  /* 0x000000000000894d */ /* 0x000fea0003800000 */
[----:B------:R-:W5:Y:S01]  /*5910*/  LDCU.64 UR6, c[0x0][0x388] ;  /* 0x00007100ff0677ac */ /* 0x000f620008000a00 */
[----:B------:R-:W-:Y:S01]  /*5920*/  IMAD.WIDE.U32 R4, R11, 0x4, R4 ;  /* 0x000000040b047825 */ /* 0x000fe200078e0004 */
[----:B------:R-:W-:Y:S02]  /*5930*/  UIADD3 UR4, UPT, UPT, -UR5, URZ, URZ ;  /* 0x000000ff05047290 */ /* 0x000fe4000fffe1ff */
[----:B-----5:R-:W-:-:S04]  /*5940*/  IADD3 R0, P0, PT, R4, UR6, RZ ;  /* 0x0000000604007c10 */ /* 0x020fc8000ff1e0ff */
[----:B0--3--:R-:W-:-:S09]  /*5950*/  IADD3.X R9, PT, PT, R5, UR7, RZ, P0, !PT ;  /* 0x0000000705097c10 */ /* 0x009fd200087fe4ff */
.L_x_107:
[----:B0-----:R-:W-:Y:S01]  /*5960*/  IMAD.MOV.U32 R4, RZ, RZ, R0 ;  /* 0x000000ffff047224 */ /* 0x001fe200078e0000 */
[----:B------:R-:W-:-:S05]  /*5970*/  MOV R5, R9 ;  /* 0x0000000900057202 */ /* 0x000fca0000000f00 */
[----:B------:R-:W3:Y:S01]  /*5980*/  LDG.E R9, desc[UR8][R4.64] ;  /* 0x0000000804097981 */ /* 0x000ee2000c1e1900 */
[----:B------:R-:W4:Y:S01]  /*5990*/  MUFU.RCP R0, R3 ;  /* 0x0000000300007308 */ /* 0x000f220000001000 */
[----:B------:R-:W-:Y:S01]  /*59a0*/  UIADD3 UR4, UPT, UPT, UR4, 0x1, URZ ;  /* 0x0000000104047890 */ /* 0x000fe2000fffe0ff */
[----:B------:R-:W-:Y:S03]  /*59b0*/  BSSY.RECONVERGENT B2, `(.L_x_105) ;  /* 0x000000d000027945 */ /* 0x000fe60003800200 */
[----:B------:R-:W-:Y:S01]  /*59c0*/  UISETP.NE.AND UP0, UPT, UR4, URZ, UPT ;  /* 0x000000ff0400728c */ /* 0x000fe2000bf05270 */
[----:B----4-:R-:W-:-:S04]  /*59d0*/  FFMA R7, R0, -R3, 1 ;  /* 0x3f80000000077423 */ /* 0x010fc80000000803 */
[----:B------:R-:W-:Y:S01]  /*59e0*/  FFMA R0, R0, R7, R0 ;  /* 0x0000000700007223 */ /* 0x000fe20000000000 */
[----:B---3--:R-:W0:Y:S03]  /*59f0*/  FCHK P0, R9, R3 ;  /* 0x0000000309007302 */ /* 0x008e260000000000 */
[----:B------:R-:W-:-:S04]  /*5a00*/  FFMA R2, R0, R9, RZ ;  /* 0x0000000900027223 */ /* 0x000fc800000000ff */
[----:B------:R-:W-:-:S04]  /*5a10*/  FFMA R7, R2, -R3, R9 ;  /* 0x8000000302077223 */ /* 0x000fc80000000009 */
[----:B------:R-:W-:Y:S01]  /*5a20*/  FFMA R7, R0, R7, R2 ;  /* 0x0000000700077223 */ /* 0x000fe20000000002 */
[----:B0-----:R-:W-:Y:S06]  /*5a30*/  @!P0 BRA `(.L_x_106) ;  /* 0x0000000000108947 */ /* 0x001fec0003800000 */
[----:B------:R-:W-:Y:S01]  /*5a40*/  IMAD.MOV.U32 R0, RZ, RZ, R9 ;  /* 0x000000ffff007224 */ /* 0x000fe200078e0009 */
[----:B------:R-:W-:-:S07]  /*5a50*/  MOV R2, 0x5a70 ;  /* 0x00005a7000027802 */ /* 0x000fce0000000f00 */
[----:B-12---:R-:W-:Y:S05]  /*5a60*/  CALL.REL.NOINC `($__internal_0_$__cuda_sm3x_div_rn_noftz_f32_slowpath) ;  /* 0x00000000001c7944 */ /* 0x006fea0003c00000 */
[----:B------:R-:W-:-:S07]  /*5a70*/  MOV R7, R15 ;  /* 0x0000000f00077202 */ /* 0x000fce0000000f00 */
.L_x_106:
[----:B------:R-:W-:Y:S05]  /*5a80*/  BSYNC.RECONVERGENT B2 ;  /* 0x0000000000027941 */ /* 0x000fea0003800200 */
.L_x_105:
[----:B------:R0:W-:Y:S01]  /*5a90*/  STG.E desc[UR8][R4.64], R7 ;  /* 0x0000000704007986 */ /* 0x0001e2000c101908 */
[----:B------:R-:W-:-:S05]  /*5aa0*/  IADD3 R0, P0, PT, R4, 0x4, RZ ;  /* 0x0000000404007810 */ /* 0x000fca0007f1e0ff */
[----:B------:R-:W-:Y:S01]  /*5ab0*/  IMAD.X R9, RZ, RZ, R5, P0 ;  /* 0x000000ffff097224 */ /* 0x000fe200000e0605 */
[----:B------:R-:W-:Y:S07]  /*5ac0*/  BRA.U UP0, `(.L_x_107) ;  /* 0xfffffffd00a47547 */ /* 0x000fee000b83ffff */
[----:B------:R-:W-:Y:S05]  /*5ad0*/  EXIT ;  /* 0x000000000000794d */ /* 0x000fea0003800000 */
        .weak           $__internal_0_$__cuda_sm3x_div_rn_noftz_f32_slowpath
        .type           $__internal_0_$__cuda_sm3x_div_rn_noftz_f32_slowpath,@function
        .size           $__internal_0_$__cuda_sm3x_div_rn_noftz_f32_slowpath,(.L_x_256 - $__internal_0_$__cuda_sm3x_div_rn_noftz_f32_slowpath)
$__internal_0_$__cuda_sm3x_div_rn_noftz_f32_slowpath:
[----:B------:R-:W-:Y:S01]  /*5ae0*/  SHF.R.U32.HI R10, RZ, 0x17, R3 ;  /* 0x00000017ff0a7819 */ /* 0x000fe20000011603 */
[----:B------:R-:W-:Y:S01]  /*5af0*/  BSSY.RECONVERGENT B0, `(.L_x_108) ;  /* 0x0000063000007945 */ /* 0x000fe20003800200 */
[----:B------:R-:W-:Y:S02]  /*5b00*/  SHF.R.U32.HI R12, RZ, 0x17, R0 ;  /* 0x00000017ff0c7819 */ /* 0x000fe40000011600 */
[----:B------:R-:W-:Y:S02]  /*5b10*/  LOP3.LUT R10, R10, 0xff, RZ, 0xc0, !PT ;  /* 0x000000ff0a0a7812 */ /* 0x000fe400078ec0ff */
[----:B------:R-:W-:Y:S02]  /*5b20*/  LOP3.LUT R17, R12, 0xff, RZ, 0xc0, !PT ;  /* 0x000000ff0c117812 */ /* 0x000fe400078ec0ff */
[----:B------:R-:W-:Y:S02]  /*5b30*/  IADD3 R15, PT, PT, R10, -0x1, RZ ;  /* 0xffffffff0a0f7810 */ /* 0x000fe40007ffe0ff */
[----:B------:R-:W-:Y:S01]  /*5b40*/  MOV R13, R3 ;  /* 0x00000003000d7202 */ /* 0x000fe20000000f00 */
[----:B------:R-:W-:Y:S01]  /*5b50*/  VIADD R14, R17, 0xffffffff ;  /* 0xffffffff110e7836 */ /* 0x000fe20000000000 */
[----:B------:R-:W-:-:S04]  /*5b60*/  ISETP.GT.U32.AND P0, PT, R15, 0xfd, PT ;  /* 0x000000fd0f00780c */ /* 0x000fc80003f04070 */
[----:B------:R-:W-:-:S13]  /*5b70*/  ISETP.GT.U32.OR P0, PT, R14, 0xfd, P0 ;  /* 0x000000fd0e00780c */ /* 0x000fda0000704470 */
[----:B------:R-:W-:Y:S01]  /*5b80*/  @!P0 IMAD.MOV.U32 R12, RZ, RZ, RZ ;  /* 0x000000ffff0c8224 */ /* 0x000fe200078e00ff */
[----:B------:R-:W-:Y:S06]  /*5b90*/  @!P0 BRA `(.L_x_109) ;  /* 0x00000000005c8947 */ /* 0x000fec0003800000 */
[----:B------:R-:W-:Y:S02]  /*5ba0*/  FSETP.GTU.FTZ.AND P0, PT, |R0|, +INF , PT ;  /* 0x7f8000000000780b */ /* 0x000fe40003f1c200 */
[----:B------:R-:W-:-:S04]  /*5bb0*/  FSETP.GTU.FTZ.AND P1, PT, |R3|, +INF , PT ;  /* 0x7f8000000300780b */ /* 0x000fc80003f3c200 */
[----:B------:R-:W-:-:S13]  /*5bc0*/  PLOP3.LUT P0, PT, P0, P1, PT, 0xf8, 0x8f ;  /* 0x00000000008f781c */ /* 0x000fda0000703f70 */
[----:B------:R-:W-:Y:S05]  /*5bd0*/  @P0 BRA `(.L_x_110) ;  /* 0x00000004004c0947 */ /* 0x000fea0003800000 */
[----:B------:R-:W-:-:S13]  /*5be0*/  LOP3.LUT P0, RZ, R13, 0x7fffffff, R0, 0xc8, !PT ;  /* 0x7fffffff0dff7812 */ /* 0x000fda000780c800 */
[----:B------:R-:W-:Y:S05]  /*5bf0*/  @!P0 BRA `(.L_x_111) ;  /* 0x00000004003c8947 */ /* 0x000fea0003800000 */
[C---:B------:R-:W-:Y:S02]  /*5c00*/  FSETP.NEU.FTZ.AND P0, PT, |R0|.reuse, +INF , PT ;  /* 0x7f8000000000780b */ /* 0x040fe40003f1d200 */
[----:B------:R-:W-:Y:S02]  /*5c10*/  FSETP.NEU.FTZ.AND P2, PT, |R3|, +INF , PT ;  /* 0x7f8000000300780b */ /* 0x000fe40003f5d200 */
[----:B------:R-:W-:-:S11]  /*5c20*/  FSETP.NEU.FTZ.AND P1, PT, |R0|, +INF , PT ;  /* 0x7f8000000000780b */ /* 0x000fd60003f3d200 */
[----:B------:R-:W-:Y:S05]  /*5c30*/  @!P2 BRA !P0, `(.L_x_111) ;  /* 0x00000004002ca947 */ /* 0x000fea0004000000 */
[----:B------:R-:W-:-:S04]  /*5c40*/  LOP3.LUT P0, RZ, R0, 0x7fffffff, RZ, 0xc0, !PT ;  /* 0x7fffffff00ff7812 */ /* 0x000fc8000780c0ff */
[----:B------:R-:W-:-:S13]  /*5c50*/  PLOP3.LUT P0, PT, P2, P0, PT, 0x2f, 0xf2 ;  /* 0x0000000000f2781c */ /* 0x000fda0001700577 */
[----:B------:R-:W-:Y:S05]  /*5c60*/  @P0 BRA `(.L_x_112) ;  /* 0x0000000400180947 */ /* 0x000fea0003800000 */
[----:B------:R-:W-:-:S04]  /*5c70*/  LOP3.LUT P0, RZ, R13, 0x7fffffff, RZ, 0xc0, !PT ;  /* 0x7fffffff0dff7812 */ /* 0x000fc8000780c0ff */
[----:B------:R-:W-:-:S13]  /*5c80*/  PLOP3.LUT P0, PT, P1, P0, PT, 0x2f, 0xf2 ;  /* 0x0000000000f2781c */ /* 0x000fda0000f00577 */
[----:B------:R-:W-:Y:S05]  /*5c90*/  @P0 BRA `(.L_x_113) ;  /* 0x0000000400000947 */ /* 0x000fea0003800000 */
[----:B------:R-:W-:Y:S02]  /*5ca0*/  ISETP.GE.AND P0, PT, R14, RZ, PT ;  /* 0x000000ff0e00720c */ /* 0x000fe40003f06270 */
[----:B------:R-:W-:-:S11]  /*5cb0*/  ISETP.GE.AND P1, PT, R15, RZ, PT ;  /* 0x000000ff0f00720c */ /* 0x000fd60003f26270 */
[----:B------:R-:W-:Y:S01]  /*5cc0*/  @P0 MOV R12, RZ ;  /* 0x000000ff000c0202 */ /* 0x000fe20000000f00 */
[----:B------:R-:W-:Y:S02]  /*5cd0*/  @!P0 IMAD.MOV.U32 R12, RZ, RZ, -0x40 ;  /* 0xffffffc0ff0c8424 */ /* 0x000fe400078e00ff */
[----:B------:R-:W-:Y:S01]  /*5ce0*/  @!P0 FFMA R0, R0, 1.84467440737095516160e+19, RZ ;  /* 0x5f80000000008823 */ /* 0x000fe200000000ff */
[----:B------:R-:W-:Y:S02]  /*5cf0*/  @!P1 FFMA R13, R3, 1.84467440737095516160e+19, RZ ;  /* 0x5f800000030d9823 */ /* 0x000fe400000000ff */
[----:B------:R-:W-:-:S07]  /*5d00*/  @!P1 IADD3 R12, PT, PT, R12, 0x40, RZ ;  /* 0x000000400c0c9810 */ /* 0x000fce0007ffe0ff */
.L_x_109:
[----:B------:R-:W-:Y:S01]  /*5d10*/  LEA R14, R10, 0xc0800000, 0x17 ;  /* 0xc08000000a0e7811 */ /* 0x000fe200078eb8ff */
[----:B------:R-:W-:Y:S01]  /*5d20*/  BSSY.RECONVERGENT B1, `(.L_x_114) ;  /* 0x0000036000017945 */ /* 0x000fe20003800200 */
[----:B------:R-:W-:-:S03]  /*5d30*/  IADD3 R17, PT, PT, R17, -0x7f, RZ ;  /* 0xffffff8111117810 */ /* 0x000fc60007ffe0ff */
[----:B------:R-:W-:Y:S02]  /*5d40*/  IMAD.IADD R16, R13, 0x1, -R14 ;  /* 0x000000010d107824 */ /* 0x000fe400078e0a0e */
[C---:B------:R-:W-:Y:S01]  /*5d50*/  IMAD R0, R17.reuse, -0x800000, R0 ;  /* 0xff80000011007824 */ /* 0x040fe200078e0200 */
[----:B------:R-:W-:Y:S01]  /*5d60*/  IADD3 R17, PT, PT, R17, 0x7f, -R10 ;  /* 0x0000007f11117810 */ /* 0x000fe20007ffe80a */
[----:B------:R-:W0:Y:S01]  /*5d70*/  MUFU.RCP R13, R16 ;  /* 0x00000010000d7308 */ /* 0x000e220000001000 */
[----:B------:R-:W-:-:S03]  /*5d80*/  FADD.FTZ R15, -R16, -RZ ;  /* 0x800000ff100f7221 */ /* 0x000fc60000010100 */
[----:B------:R-:W-:Y:S02]  /*5d90*/  IMAD.IADD R17, R17, 0x1, R12 ;  /* 0x0000000111117824 */ /* 0x000fe400078e020c */
[----:B0-----:R-:W-:-:S04]  /*5da0*/  FFMA R14, R13, R15, 1 ;  /* 0x3f8000000d0e7423 */ /* 0x001fc8000000000f */
[----:B------:R-:W-:-:S04]  /*5db0*/  FFMA R13, R13, R14, R13 ;  /* 0x0000000e0d0d7223 */ /* 0x000fc8000000000d */
[----:B------:R-:W-:-:S04]  /*5dc0*/  FFMA R14, R0, R13, RZ ;  /* 0x0000000d000e7223 */ /* 0x000fc800000000ff */
[----:B------:R-:W-:-:S04]  /*5dd0*/  FFMA R18, R15, R14, R0 ;  /* 0x0000000e0f127223 */ /* 0x000fc80000000000 */
[----:B------:R-:W-:-:S04]  /*5de0*/  FFMA R14, R13, R18, R14 ;  /* 0x000000120d0e7223 */ /* 0x000fc8000000000e */
[----:B------:R-:W-:-:S04]  /*5df0*/  FFMA R15, R15, R14, R0 ;  /* 0x0000000e0f0f7223 */ /* 0x000fc80000000000 */
[----:B------:R-:W-:-:S05]  /*5e00*/  FFMA R0, R13, R15, R14 ;  /* 0x0000000f0d007223 */ /* 0x000fca000000000e */
[----:B------:R-:W-:-:S04]  /*5e10*/  SHF.R.U32.HI R10, RZ, 0x17, R0 ;  /* 0x00000017ff0a7819 */ /* 0x000fc80000011600 */
[----:B------:R-:W-:-:S04]  /*5e20*/  LOP3.LUT R10, R10, 0xff, RZ, 0xc0, !PT ;  /* 0x000000ff0a0a7812 */ /* 0x000fc800078ec0ff */
[----:B------:R-:W-:-:S05]  /*5e30*/  IADD3 R16, PT, PT, R10, R17, RZ ;  /* 0x000000110a107210 */ /* 0x000fca0007ffe0ff */
[----:B------:R-:W-:-:S05]  /*5e40*/  VIADD R10, R16, 0xffffffff ;  /* 0xffffffff100a7836 */ /* 0x000fca0000000000 */
[----:B------:R-:W-:-:S13]  /*5e50*/  ISETP.GE.U32.AND P0, PT, R10, 0xfe, PT ;  /* 0x000000fe0a00780c */ /* 0x000fda0003f06070 */
[----:B------:R-:W-:Y:S05]  /*5e60*/  @!P0 BRA `(.L_x_115) ;  /* 0x0000000000808947 */ /* 0x000fea0003800000 */
[----:B------:R-:W-:-:S13]  /*5e70*/  ISETP.GT.AND P0, PT, R16, 0xfe, PT ;  /* 0x000000fe1000780c */ /* 0x000fda0003f04270 */
[----:B------:R-:W-:Y:S05]  /*5e80*/  @P0 BRA `(.L_x_116) ;  /* 0x00000000006c0947 */ /* 0x000fea0003800000 */
[----:B------:R-:W-:-:S13]  /*5e90*/  ISETP.GE.AND P0, PT, R16, 0x1, PT ;  /* 0x000000011000780c */ /* 0x000fda0003f06270 */
[----:B------:R-:W-:Y:S05]  /*5ea0*/  @P0 BRA `(.L_x_117) ;  /* 0x0000000000740947 */ /* 0x000fea0003800000 */
[----:B------:R-:W-:Y:S02]  /*5eb0*/  ISETP.GE.AND P0, PT, R16, -0x18, PT ;  /* 0xffffffe81000780c */ /* 0x000fe40003f06270 */
[----:B------:R-:W-:-:S11]  /*5ec0*/  LOP3.LUT R0, R0, 0x80000000, RZ, 0xc0, !PT ;  /* 0x8000000000007812 */ /* 0x000fd600078ec0ff */
[----:B------:R-:W-:Y:S05]  /*5ed0*/  @!P0 BRA `(.L_x_117) ;  /* 0x0000000000688947 */ /* 0x000fea0003800000 */
[CCC-:B------:R-:W-:Y:S01]  /*5ee0*/  FFMA.RZ R10, R13.reuse, R15.reuse, R14.reuse ;  /* 0x0000000f0d0a7223 */ /* 0x1c0fe2000000c00e */
[C---:B------:R-:W-:Y:S02]  /*5ef0*/  ISETP.NE.AND P2, PT, R16.reuse, RZ, PT ;  /* 0x000000ff1000720c */ /* 0x040fe40003f45270 */
[----:B------:R-:W-:Y:S02]  /*5f00*/  ISETP.NE.AND P1, PT, R16, RZ, PT ;  /* 0x000000ff1000720c */ /* 0x000fe40003f25270 */
[----:B------:R-:W-:Y:S01]  /*5f10*/  LOP3.LUT R12, R10, 0x7fffff, RZ, 0xc0, !PT ;  /* 0x007fffff0a0c7812 */ /* 0x000fe200078ec0ff */
[CCC-:B------:R-:W-:Y:S01]  /*5f20*/  FFMA.RP R10, R13.reuse, R15.reuse, R14.reuse ;  /* 0x0000000f0d0a7223 */ /* 0x1c0fe2000000800e */
[----:B------:R-:W-:Y:S01]  /*5f30*/  FFMA.RM R13, R13, R15, R14 ;  /* 0x0000000f0d0d7223 */ /* 0x000fe2000000400e */
[----:B------:R-:W-:Y:S01]  /*5f40*/  IADD3 R15, PT, PT, R16, 0x20, RZ ;  /* 0x00000020100f7810 */ /* 0x000fe20007ffe0ff */
[----:B------:R-:W-:Y:S01]  /*5f50*/  IMAD.MOV R14, RZ, RZ, -R16 ;  /* 0x000000ffff0e7224 */ /* 0x000fe200078e0a10 */
[----:B------:R-:W-:-:S02]  /*5f60*/  LOP3.LUT R12, R12, 0x800000, RZ, 0xfc, !PT ;  /* 0x008000000c0c7812 */ /* 0x000fc400078efcff */
[----:B------:R-:W-:Y:S02]  /*5f70*/  FSETP.NEU.FTZ.AND P0, PT, R10, R13, PT ;  /* 0x0000000d0a00720b */ /* 0x000fe40003f1d000 */
[----:B------:R-:W-:Y:S02]  /*5f80*/  SHF.L.U32 R15, R12, R15, RZ ;  /* 0x0000000f0c0f7219 */ /* 0x000fe400000006ff */
[----:B------:R-:W-:Y:S02]  /*5f90*/  SEL R13, R14, RZ, P2 ;  /* 0x000000ff0e0d7207 */ /* 0x000fe40001000000 */
[----:B------:R-:W-:Y:S02]  /*5fa0*/  ISETP.NE.AND P1, PT, R15, RZ, P1 ;  /* 0x000000ff0f00720c */ /* 0x000fe40000f25270 */
[----:B------:R-:W-:Y:S02]  /*5fb0*/  SHF.R.U32.HI R13, RZ, R13, R12 ;  /* 0x0000000dff0d7219 */ /* 0x000fe4000001160c */
[----:B------:R-:W-:-:S02]  /*5fc0*/  PLOP3.LUT P0, PT, P0, P1, PT, 0xf8, 0x8f ;  /* 0x00000000008f781c */ /* 0x000fc40000703f70 */
[----:B------:R-:W-:Y:S02]  /*5fd0*/  SHF.R.U32.HI R15, RZ, 0x1, R13 ;  /* 0x00000001ff0f7819 */ /* 0x000fe4000001160d */
[----:B------:R-:W-:-:S04]  /*5fe0*/  SEL R10, RZ, 0x1, !P0 ;  /* 0x00000001ff0a7807 */ /* 0x000fc80004000000 */
[----:B------:R-:W-:-:S04]  /*5ff0*/  LOP3.LUT R10, R10, 0x1, R15, 0xf8, !PT ;  /* 0x000000010a0a7812 */ /* 0x000fc800078ef80f */
[----:B------:R-:W-:-:S04]  /*6000*/  LOP3.LUT R10, R10, R13, RZ, 0xc0, !PT ;  /* 0x0000000d0a0a7212 */ /* 0x000fc800078ec0ff */
[----:B------:R-:W-:-:S04]  /*6010*/  IADD3 R15, PT, PT, R15, R10, RZ ;  /* 0x0000000a0f0f7210 */ /* 0x000fc80007ffe0ff */
[----:B------:R-:W-:Y:S01]  /*6020*/  LOP3.LUT R0, R15, R0, RZ, 0xfc, !PT ;  /* 0x000000000f007212 */ /* 0x000fe200078efcff */
[----:B------:R-:W-:Y:S06]  /*6030*/  BRA `(.L_x_117) ;  /* 0x0000000000107947 */ /* 0x000fec0003800000 */
.L_x_116:
[----:B------:R-:W-:-:S04]  /*6040*/  LOP3.LUT R0, R0, 0x80000000, RZ, 0xc0, !PT ;  /* 0x8000000000007812 */ /* 0x000fc800078ec0ff */
[----:B------:R-:W-:Y:S01]  /*6050*/  LOP3.LUT R0, R0, 0x7f800000, RZ, 0xfc, !PT ;  /* 0x7f80000000007812 */ /* 0x000fe200078efcff */
[----:B------:R-:W-:Y:S06]  /*6060*/  BRA `(.L_x_117) ;  /* 0x0000000000047947 */ /* 0x000fec0003800000 */
.L_x_115:
[----:B------:R-:W-:-:S07]  /*6070*/  IMAD R0, R17, 0x800000, R0 ;  /* 0x0080000011007824 */ /* 0x000fce00078e0200 */
.L_x_117:
[----:B------:R-:W-:Y:S05]  /*6080*/  BSYNC.RECONVERGENT B1 ;  /* 0x0000000000017941 */ /* 0x000fea0003800200 */
.L_x_114:
[----:B------:R-:W-:Y:S05]  /*6090*/  BRA `(.L_x_118) ;  /* 0x0000000000207947 */ /* 0x000fea0003800000 */
.L_x_113:
[----:B------:R-:W-:-:S04]  /*60a0*/  LOP3.LUT R0, R13, 0x80000000, R0, 0x48, !PT ;  /* 0x800000000d007812 */ /* 0x000fc800078e4800 */
[----:B------:R-:W-:Y:S01]  /*60b0*/  LOP3.LUT R0, R0, 0x7f800000, RZ, 0xfc, !PT ;  /* 0x7f80000000007812 */ /* 0x000fe200078efcff */
[----:B------:R-:W-:Y:S06]  /*60c0*/  BRA `(.L_x_118) ;  /* 0x0000000000147947 */ /* 0x000fec0003800000 */
.L_x_112:
[----:B------:R-:W-:Y:S01]  /*60d0*/  LOP3.LUT R0, R13, 0x80000000, R0, 0x48, !PT ;  /* 0x800000000d007812 */ /* 0x000fe200078e4800 */
[----:B------:R-:W-:Y:S06]  /*60e0*/  BRA `(.L_x_118) ;  /* 0x00000000000c7947 */ /* 0x000fec0003800000 */
.L_x_111:
[----:B------:R-:W0:Y:S01]  /*60f0*/  MUFU.RSQ R0, -QNAN ;  /* 0xffc0000000007908 */ /* 0x000e220000001400 */
[----:B------:R-:W-:Y:S05]  /*6100*/  BRA `(.L_x_118) ;  /* 0x0000000000047947 */ /* 0x000fea0003800000 */
.L_x_110:
[----:B------:R-:W-:-:S07]  /*6110*/  FADD.FTZ R0, R0, R3 ;  /* 0x0000000300007221 */ /* 0x000fce0000010000 */
.L_x_118:
[----:B------:R-:W-:Y:S05]  /*6120*/  BSYNC.RECONVERGENT B0 ;  /* 0x0000000000007941 */ /* 0x000fea0003800200 */
.L_x_108:
[----:B------:R-:W-:Y:S02]  /*6130*/  HFMA2 R13, -RZ, RZ, 0, 0 ;  /* 0x00000000ff0d7431 */ /* 0x000fe400000001ff */
[----:B------:R-:W-:Y:S01]  /*6140*/  IMAD.MOV.U32 R12, RZ, RZ, R2 ;  /* 0x000000ffff0c7224 */ /* 0x000fe200078e0002 */
[----:B0-----:R-:W-:-:S03]  /*6150*/  MOV R15, R0 ;  /* 0x00000000000f7202 */ /* 0x001fc60000000f00 */
[----:B------:R-:W-:Y:S05]  /*6160*/  RET.REL.NODEC R12 `(_ZN7cuda_nn21masked_softmax_kernelEPKfPfiiiPKbi) ;  /* 0xffffff9c0ca47950 */ /* 0x000fea0003c3ffff */
.L_x_119:
        /* <DEDUP_REMOVED lines=9> */
.L_x_256:


//--------------------- .text._ZN7cuda_nn25reshape_from_heads_kernelEPKfPfiiii --------------------------
	.section	.text._ZN7cuda_nn25reshape_from_heads_kernelEPKfPfiiii,"ax",@progbits
	.align	128
        .global         _ZN7cuda_nn25reshape_from_heads_kernelEPKfPfiiii
        .type           _ZN7cuda_nn25reshape_from_heads_kernelEPKfPfiiii,@function
        .size           _ZN7cuda_nn25reshape_from_heads_kernelEPKfPfiiii,(.L_x_263 - _ZN7cuda_nn25reshape_from_heads_kernelEPKfPfiiii)
        .other          _ZN7cuda_nn25reshape_from_heads_kernelEPKfPfiiii,@"STO_CUDA_ENTRY STV_DEFAULT"
_ZN7cuda_nn25reshape_from_heads_kernelEPKfPfiiii:
.text._ZN7cuda_nn25reshape_from_heads_kernelEPKfPfiiii:
[----:B------:R-:W-:Y:S01]  /*0000*/  LDC R1, c[0x0][0x37c] ;  /* 0x0000df00ff017b82 */ /* 0x000fe20000000800 */
[----:B------:R-:W0:Y:S07]  /*0010*/  S2R R9, SR_TID.X ;  /* 0x0000000000097919 */ /* 0x000e2e0000002100 */
[----:B------:R-:W1:Y:S08]  /*0020*/  LDC.64 R2, c[0x0][0x390] ;  /* 0x0000e400ff027b82 */ /* 0x000e700000000a00 */
[----:B------:R-:W2:Y:S08]  /*0030*/  LDC.64 R4, c[0x0][0x398] ;  /* 0x0000e600ff047b82 */ /* 0x000eb00000000a00 */
[----:B------:R-:W0:Y:S08]  /*0040*/  S2UR UR4, SR_CTAID.X ;  /* 0x00000000000479c3 */ /* 0x000e300000002500 */
[----:B------:R-:W0:Y:S01]  /*0050*/  LDC R0, c[0x0][0x360] ;  /* 0x0000d800ff007b82 */ /* 0x000e220000000800 */
[----:B-1----:R-:W-:-:S04]  /*0060*/  IMAD R7, R3, R2, RZ ;  /* 0x0000000203077224 */ /* 0x002fc800078e02ff */
[----:B--2---:R-:W-:-:S04]  /*0070*/  IMAD R2, R7, R4, RZ ;  /* 0x0000000407027224 */ /* 0x004fc800078e02ff */
[----:B------:R-:W-:Y:S02]  /*0080*/  IMAD R7, R2, R5, RZ ;  /* 0x0000000502077224 */ /* 0x000fe400078e02ff */
[----:B0-----:R-:W-:-:S05]  /*0090*/  IMAD R0, R0, UR4, R9 ;  /* 0x0000000400007c24 */ /* 0x001fca000f8e0209 */
[----:B------:R-:W-:-:S13]  /*00a0*/  ISETP.GE.AND P0, PT, R0, R7, PT ;  /* 0x000000070000720c */ /* 0x000fda0003f06270 */
[----:B------:R-:W-:Y:S05]  /*00b0*/  @P0 EXIT ;  /* 0x000000000000094d */ /* 0x000fea0003800000 */
[-C--:B------:R-:W-:Y:S01]  /*00c0*/  IABS R11, R5.reuse ;  /* 0x00000005000b7213 */ /* 0x080fe20000000000 */
[----:B------:R-:W-:Y:S01]  /*00d0*/  IMAD R15, R4, R5, RZ ;  /* 0x00000005040f7224 */ /* 0x000fe200078e02ff */
[-C--:B------:R-:W-:Y:S01]  /*00e0*/  IABS R14, R4.reuse ;  /* 0x00000004000e7213 */ /* 0x080fe20000000000 */
[----:B------:R-:W-:Y:S01]  /*00f0*/  IMAD R6, R3, R4, RZ ;  /* 0x0000000403067224 */ /* 0x000fe200078e02ff */
[----:B------:R-:W0:Y:S01]  /*0100*/  I2F.RP R7, R11 ;  /* 0x0000000b00077306 */ /* 0x000e220000209400 */
[----:B------:R-:W-:Y:S01]  /*0110*/  IABS R2, R3 ;  /* 0x0000000300027213 */ /* 0x000fe20000000000 */
[----:B------:R-:W1:Y:S01]  /*0120*/  LDCU.64 UR4, c[0x0][0x358] ;  /* 0x00006b00ff0477ac */ /* 0x000e620008000a00 */
[----:B------:R-:W-:Y:S01]  /*0130*/  IABS R10, R15 ;  /* 0x0000000f000a7213 */ /* 0x000fe20000000000 */
[----:B------:R-:W-:Y:S01]  /*0140*/  IMAD R13, R6, R5, RZ ;  /* 0x00000005060d7224 */ /* 0x000fe200078e02ff */
[----:B------:R-:W-:-:S03]  /*0150*/  IABS R21, R15 ;  /* 0x0000000f00157213 */ /* 0x000fc60000000000 */
[----:B------:R-:W2:Y:S02]  /*0160*/  I2F.RP R12, R10 ;  /* 0x0000000a000c7306 */ /* 0x000ea40000209400 */
[----:B------:R-:W-:-:S06]  /*0170*/  IMAD.MOV R21, RZ, RZ, -R21 ;  /* 0x000000ffff157224 */ /* 0x000fcc00078e0a15 */
[----:B0-----:R-:W0:Y:S08]  /*0180*/  MUFU.RCP R7, R7 ;  /* 0x0000000700077308 */ /* 0x001e300000001000 */
[----:B--2---:R-:W2:Y:S08]  /*0190*/  MUFU.RCP R12, R12 ;  /* 0x0000000c000c7308 */ /* 0x004eb00000001000 */
[----:B------:R-:W-:Y:S01]  /*01a0*/  I2F.RP R19, R14 ;  /* 0x0000000e00137306 */ /* 0x000fe20000209400 */
[----:B0-----:R-:W-:-:S07]  /*01b0*/  VIADD R8, R7, 0xffffffe ;  /* 0x0ffffffe07087836 */ /* 0x001fce0000000000 */
[----:B------:R0:W3:Y:S01]  /*01c0*/  F2I.FTZ.U32.TRUNC.NTZ R9, R8 ;  /* 0x0000000800097305 */ /* 0x0000e2000021f000 */
[----:B--2---:R-:W-:Y:S01]  /*01d0*/  VIADD R7, R12, 0xffffffe ;  /* 0x0ffffffe0c077836 */ /* 0x004fe20000000000 */
[----:B------:R-:W-:-:S06]  /*01e0*/  IABS R12, R13 ;  /* 0x0000000d000c7213 */ /* 0x000fcc0000000000 */
[----:B------:R-:W2:Y:S01]  /*01f0*/  F2I.FTZ.U32.TRUNC.NTZ R7, R7 ;  /* 0x0000000700077305 */ /* 0x000ea2000021f000 */
[----:B0-----:R-:W-:Y:S01]  /*0200*/  IMAD.MOV.U32 R8, RZ, RZ, RZ ;  /* 0x000000ffff087224 */ /* 0x001fe200078e00ff */
[----:B---3--:R-:W-:-:S06]  /*0210*/  IADD3 R16, PT, PT, RZ, -R9, RZ ;  /* 0x80000009ff107210 */ /* 0x008fcc0007ffe0ff */
[----:B------:R-:W0:Y:S01]  /*0220*/  I2F.RP R6, R12 ;  /* 0x0000000c00067306 */ /* 0x000e220000209400 */
[----:B------:R-:W-:Y:S01]  /*0230*/  IMAD R17, R16, R11, RZ ;  /* 0x0000000b10117224 */ /* 0x000fe200078e02ff */
[----:B------:R-:W-:-:S03]  /*0240*/  IABS R16, R0 ;  /* 0x0000000000107213 */ /* 0x000fc60000000000 */
[----:B------:R-:W-:-:S03]  /*0250*/  IMAD.HI.U32 R9, R9, R17, R8 ;  /* 0x0000001109097227 */ /* 0x000fc600078e0008 */
[----:B------:R-:W-:Y:S01]  /*0260*/  MUFU.RCP R19, R19 ;  /* 0x0000001300137308 */ /* 0x000fe20000001000 */
[----:B--2---:R-:W-:Y:S02]  /*0270*/  IMAD.MOV R17, RZ, RZ, -R7 ;  /* 0x000000ffff117224 */ /* 0x004fe400078e0a07 */
[----:B------:R-:W-:-:S05]  /*0280*/  IMAD.HI.U32 R8, R9, R16, RZ ;  /* 0x0000001009087227 */ /* 0x000fca00078e00ff */
[----:B0-----:R0:W2:Y:S01]  /*0290*/  MUFU.RCP R9, R6 ;  /* 0x0000000600097308 */ /* 0x0010a20000001000 */
[----:B------:R-:W-:Y:S01]  /*02a0*/  IMAD R17, R17, R10, RZ ;  /* 0x0000000a11117224 */ /* 0x000fe200078e02ff */
[----:B------:R-:W-:-:S05]  /*02b0*/  IADD3 R20, PT, PT, -R8, RZ, RZ ;  /* 0x000000ff08147210 */ /* 0x000fca0007ffe1ff */
[----:B------:R-:W-:Y:S01]  /*02c0*/  IMAD R20, R11, R20, R16 ;  /* 0x000000140b147224 */ /* 0x000fe200078e0210 */
[----:B------:R-:W3:Y:S01]  /*02d0*/  I2F.RP R18, R2 ;  /* 0x0000000200127306 */ /* 0x000ee20000209400 */
[----:B0-----:R-:W-:-:S03]  /*02e0*/  IMAD.MOV.U32 R6, RZ, RZ, RZ ;  /* 0x000000ffff067224 */ /* 0x001fc600078e00ff */
[----:B------:R-:W-:Y:S01]  /*02f0*/  ISETP.GT.U32.AND P5, PT, R11, R20, PT ;  /* 0x000000140b00720c */ /* 0x000fe20003fa4070 */
[----:B------:R-:W-:Y:S01]  /*0300*/  IMAD.HI.U32 R7, R7, R17, R6 ;  /* 0x0000001107077227 */ /* 0x000fe200078e0006 */
[----:B------:R-:W-:-:S03]  /*0310*/  LOP3.LUT R6, R0, R15, RZ, 0x3c, !PT ;  /* 0x0000000f00067212 */ /* 0x000fc600078e3cff */
[----:B--2---:R-:W-:Y:S01]  /*0320*/  VIADD R9, R9, 0xffffffe ;  /* 0x0ffffffe09097836 */ /* 0x004fe20000000000 */
[----:B------:R-:W-:Y:S01]  /*0330*/  ISETP.GE.AND P3, PT, R6, RZ, PT ;  /* 0x000000ff0600720c */ /* 0x000fe20003f66270 */
[----:B------:R-:W-:Y:S01]  /*0340*/  IMAD.HI.U32 R17, R7, R16, RZ ;  /* 0x0000001007117227 */ /* 0x000fe200078e00ff */
[----:B------:R-:W-:-:S03]  /*0350*/  IADD3 R7, PT, PT, R19, 0xffffffe, RZ ;  /* 0x0ffffffe13077810 */ /* 0x000fc60007ffe0ff */
[----:B------:R-:W-:Y:S02]  /*0360*/  HFMA2 R6, -RZ, RZ, 0, 0 ;  /* 0x00000000ff067431 */ /* 0x000fe400000001ff */
[----:B------:R-:W-:Y:S01]  /*0370*/  IMAD R19, R17, R21, R16 ;  /* 0x0000001511137224 */ /* 0x000fe200078e0210 */
[----:B---3--:R-:W0:Y:S01]  /*0380*/  MUFU.RCP R18, R18 ;  /* 0x0000001200127308 */ /* 0x008e220000001000 */
[----:B------:R-:W-:Y:S02]  /*0390*/  @!P5 IMAD.IADD R20, R20, 0x1, -R11 ;  /* 0x000000011414d824 */ /* 0x000fe400078e0a0b */
[----:B------:R-:W-:Y:S01]  /*03a0*/  @!P5 VIADD R8, R8, 0x1 ;  /* 0x000000010808d836 */ /* 0x000fe20000000000 */
[----:B------:R-:W-:Y:S02]  /*03b0*/  ISETP.GT.U32.AND P0, PT, R10, R19, PT ;  /* 0x000000130a00720c */ /* 0x000fe40003f04070 */
[----:B------:R-:W-:Y:S02]  /*03c0*/  ISETP.GE.U32.AND P4, PT, R20, R11, PT ;  /* 0x0000000b1400720c */ /* 0x000fe40003f86070 */
[----:B------:R-:W2:Y:S01]  /*03d0*/  F2I.FTZ.U32.TRUNC.NTZ R7, R7 ;  /* 0x0000000700077305 */ /* 0x000ea2000021f000 */
[----:B------:R-:W-:-:S02]  /*03e0*/  LOP3.LUT R20, R0, R5, RZ, 0x3c, !PT ;  /* 0x0000000500147212 */ /* 0x000fc400078e3cff */
[----:B------:R-:W-:Y:S02]  /*03f0*/  ISETP.NE.AND P5, PT, R5, RZ, PT ;  /* 0x000000ff0500720c */ /* 0x000fe40003fa5270 */
[----:B------:R-:W-:-:S03]  /*0400*/  ISETP.GE.AND P1, PT, R20, RZ, PT ;  /* 0x000000ff1400720c */ /* 0x000fc60003f26270 */
[----:B------:R-:W3:Y:S01]  /*0410*/  F2I.FTZ.U32.TRUNC.NTZ R9, R9 ;  /* 0x0000000900097305 */ /* 0x000ee2000021f000 */
[-C--:B------:R-:W-:Y:S02]  /*0420*/  @!P0 IADD3 R19, PT, PT, R19, -R10.reuse, RZ ;  /* 0x8000000a13138210 */ /* 0x080fe40007ffe0ff */
[----:B0-----:R-:W-:Y:S01]  /*0430*/  IADD3 R18, PT, PT, R18, 0xffffffe, RZ ;  /* 0x0ffffffe12127810 */ /* 0x001fe20007ffe0ff */
[----:B------:R-:W-:Y:S01]  /*0440*/  @P4 VIADD R8, R8, 0x1 ;  /* 0x0000000108084836 */ /* 0x000fe20000000000 */
[----:B------:R-:W-:Y:S01]  /*0450*/  ISETP.GE.U32.AND P2, PT, R19, R10, PT ;  /* 0x0000000a1300720c */ /* 0x000fe20003f46070 */
[----:B--2---:R-:W-:Y:S02]  /*0460*/  IMAD.MOV R21, RZ, RZ, -R7 ;  /* 0x000000ffff157224 */ /* 0x004fe400078e0a07 */
[----:B------:R-:W0:Y:S01]  /*0470*/  F2I.FTZ.U32.TRUNC.NTZ R11, R18 ;  /* 0x00000012000b7305 */ /* 0x000e22000021f000 */
[----:B------:R-:W-:Y:S01]  /*0480*/  ISETP.NE.AND P4, PT, R15, RZ, PT ;  /* 0x000000ff0f00720c */ /* 0x000fe20003f85270 */
[----:B------:R-:W-:Y:S01]  /*0490*/  IMAD R19, R21, R14, RZ ;  /* 0x0000000e15137224 */ /* 0x000fe200078e02ff */
[----:B------:R-:W-:-:S02]  /*04a0*/  @!P0 IADD3 R17, PT, PT, R17, 0x1, RZ ;  /* 0x0000000111118810 */ /* 0x000fc40007ffe0ff */
[----:B------:R-:W-:Y:S01]  /*04b0*/  IABS R10, R13 ;  /* 0x0000000d000a7213 */ /* 0x000fe20000000000 */
[----:B------:R-:W-:Y:S01]  /*04c0*/  IMAD.HI.U32 R7, R7, R19, R6 ;  /* 0x0000001307077227 */ /* 0x000fe200078e0006 */
[----:B---3--:R-:W-:-:S03]  /*04d0*/  IADD3 R19, PT, PT, RZ, -R9, RZ ;  /* 0x80000009ff137210 */ /* 0x008fc60007ffe0ff */
[----:B------:R-:W-:Y:S01]  /*04e0*/  @P2 IADD3 R17, PT, PT, R17, 0x1, RZ ;  /* 0x0000000111112810 */ /* 0x000fe20007ffe0ff */
[----:B------:R-:W-:Y:S02]  /*04f0*/  IMAD.MOV.U32 R6, RZ, RZ, R8 ;  /* 0x000000ffff067224 */ /* 0x000fe400078e0008 */
[----:B------:R-:W-:Y:S01]  /*0500*/  IMAD R19, R19, R12, RZ ;  /* 0x0000000c13137224 */ /* 0x000fe200078e02ff */
[----:B------:R-:W-:Y:S01]  /*0510*/  @!P3 IADD3 R17, PT, PT, -R17, RZ, RZ ;  /* 0x000000ff1111b210 */ /* 0x000fe20007ffe1ff */
[----:B------:R-:W-:Y:S01]  /*0520*/  @!P1 IMAD.MOV R6, RZ, RZ, -R6 ;  /* 0x000000ffff069224 */ /* 0x000fe200078e0a06 */
[----:B------:R-:W-:Y:S01]  /*0530*/  @!P5 LOP3.LUT R6, RZ, R5, RZ, 0x33, !PT ;  /* 0x00000005ff06d212 */ /* 0x000fe200078e33ff */
[----:B------:R-:W-:Y:S01]  /*0540*/  IMAD.MOV.U32 R8, RZ, RZ, RZ ;  /* 0x000000ffff087224 */ /* 0x000fe200078e00ff */
[----:B------:R-:W-:Y:S01]  /*0550*/  @!P4 LOP3.LUT R17, RZ, R15, RZ, 0x33, !PT ;  /* 0x0000000fff11c212 */ /* 0x000fe200078e33ff */
[----:B0-----:R-:W-:Y:S01]  /*0560*/  IMAD.MOV R21, RZ, RZ, -R11 ;  /* 0x000000ffff157224 */ /* 0x001fe200078e0a0b */
[----:B------:R-:W-:Y:S01]  /*0570*/  IABS R18, R6 ;  /* 0x0000000600127213 */ /* 0x000fe20000000000 */
[----:B------:R-:W-:Y:S01]  /*0580*/  IMAD.HI.U32 R9, R9, R19, R8 ;  /* 0x0000001309097227 */ /* 0x000fe200078e0008 */
[----:B------:R-:W-:-:S02]  /*0590*/  IADD3 R8, PT, PT, RZ, -R10, RZ ;  /* 0x8000000aff087210 */ /* 0x000fc40007ffe0ff */
[----:B------:R-:W-:Y:S01]  /*05a0*/  IABS R19, R17 ;  /* 0x0000001100137213 */ /* 0x000fe20000000000 */
[----:B------:R-:W-:Y:S01]  /*05b0*/  IMAD R15, R21, R2, RZ ;  /* 0x00000002150f7224 */ /* 0x000fe200078e02ff */
[----:B------:R-:W-:Y:S01]  /*05c0*/  ISETP.GE.AND P6, PT, R17, RZ, PT ;  /* 0x000000ff1100720c */ /* 0x000fe20003fc6270 */
[----:B------:R-:W-:Y:S02]  /*05d0*/  IMAD.MOV.U32 R10, RZ, RZ, RZ ;  /* 0x000000ffff0a7224 */ /* 0x000fe400078e00ff */
[----:B------:R-:W-:-:S04]  /*05e0*/  IMAD.HI.U32 R7, R7, R18, RZ ;  /* 0x0000001207077227 */ /* 0x000fc800078e00ff */
[----:B------:R-:W-:-:S04]  /*05f0*/  IMAD.HI.U32 R9, R9, R16, RZ ;  /* 0x0000001009097227 */ /* 0x000fc800078e00ff */
[----:B------:R-:W-:Y:S01]  /*0600*/  IMAD.HI.U32 R10, R11, R15, R10 ;  /* 0x0000000f0b0a7227 */ /* 0x000fe200078e000a */
[----:B------:R-:W-:-:S03]  /*0610*/  MOV R11, R19 ;  /* 0x00000013000b7202 */ /* 0x000fc60000000f00 */
[----:B------:R-:W-:Y:S02]  /*0620*/  IMAD.MOV R15, RZ, RZ, -R7 ;  /* 0x000000ffff0f7224 */ /* 0x000fe400078e0a07 */
[----:B------:R-:W-:Y:S02]  /*0630*/  IMAD R7, R9, R8, R16 ;  /* 0x0000000809077224 */ /* 0x000fe400078e0210 */
[----:B------:R-:W-:-:S03]  /*0640*/  IMAD.HI.U32 R10, R10, R11, RZ ;  /* 0x0000000b0a0a7227 */ /* 0x000fc600078e00ff */
[----:B------:R-:W-:Y:S01]  /*0650*/  ISETP.GT.U32.AND P0, PT, R12, R7, PT ;  /* 0x000000070c00720c */ /* 0x000fe20003f04070 */
[----:B------:R-:W-:Y:S01]  /*0660*/  IMAD R15, R14, R15, R18 ;  /* 0x0000000f0e0f7224 */ /* 0x000fe200078e0212 */
[----:B------:R-:W-:-:S04]  /*0670*/  IADD3 R10, PT, PT, -R10, RZ, RZ ;  /* 0x000000ff0a0a7210 */ /* 0x000fc80007ffe1ff */
[----:B------:R-:W-:Y:S01]  /*0680*/  ISETP.GT.U32.AND P2, PT, R14, R15, PT ;  /* 0x0000000f0e00720c */ /* 0x000fe20003f44070 */
[----:B------:R-:W-:-:S05]  /*0690*/  IMAD R11, R2, R10, R11 ;  /* 0x0000000a020b7224 */ /* 0x000fca00078e020b */
[----:B------:R-:W-:Y:S01]  /*06a0*/  ISETP.GT.U32.AND P1, PT, R2, R11, PT ;  /* 0x0000000b0200720c */ /* 0x000fe20003f24070 */
[----:B------:R-:W-:Y:S01]  /*06b0*/  @!P0 IMAD.IADD R7, R7, 0x1, -R12 ;  /* 0x0000000107078824 */ /* 0x000fe200078e0a0c */
[----:B------:R-:W-:Y:S02]  /*06c0*/  @!P0 IADD3 R9, PT, PT, R9, 0x1, RZ ;  /* 0x0000000109098810 */ /* 0x000fe40007ffe0ff */
[----:B------:R-:W-:Y:S02]  /*06d0*/  ISETP.NE.AND P0, PT, R13, RZ, PT ;  /* 0x000000ff0d00720c */ /* 0x000fe40003f05270 */
[----:B------:R-:W-:Y:S02]  /*06e0*/  ISETP.GE.U32.AND P5, PT, R7, R12, PT ;  /* 0x0000000c0700720c */ /* 0x000fe40003fa6070 */
[----:B------:R-:W-:Y:S02]  /*06f0*/  @!P2 IADD3 R15, PT, PT, R15, -R14, RZ ;  /* 0x8000000e0f0fa210 */ /* 0x000fe40007ffe0ff */
[----:B------:R-:W-:-:S02]  /*0700*/  LOP3.LUT R7, R0, R13, RZ, 0x3c, !PT ;  /* 0x0000000d00077212 */ /* 0x000fc400078e3cff */
[----:B------:R-:W-:Y:S01]  /*0710*/  ISETP.GT.U32.AND P4, PT, R14, R15, PT ;  /* 0x0000000f0e00720c */ /* 0x000fe20003f84070 */
[----:B------:R-:W-:Y:S01]  /*0720*/  @!P1 IMAD.IADD R11, R11, 0x1, -R2 ;  /* 0x000000010b0b9824 */ /* 0x000fe200078e0a02 */
[----:B------:R-:W-:Y:S02]  /*0730*/  ISETP.GE.AND P3, PT, R7, RZ, PT ;  /* 0x000000ff0700720c */ /* 0x000fe40003f66270 */
[----:B------:R-:W-:Y:S02]  /*0740*/  ISETP.GE.AND P1, PT, R6, RZ, PT ;  /* 0x000000ff0600720c */ /* 0x000fe40003f26270 */
[----:B------:R-:W-:Y:S01]  /*0750*/  ISETP.GT.U32.AND P2, PT, R2, R11, PT ;  /* 0x0000000b0200720c */ /* 0x000fe20003f44070 */
[----:B------:R-:W-:Y:S01]  /*0760*/  @P5 VIADD R9, R9, 0x1 ;  /* 0x0000000109095836 */ /* 0x000fe20000000000 */
[----:B------:R-:W-:-:S03]  /*0770*/  ISETP.NE.AND P5, PT, R4, RZ, PT ;  /* 0x000000ff0400720c */ /* 0x000fc60003fa5270 */
[----:B------:R-:W-:Y:S02]  /*0780*/  IMAD.MOV.U32 R7, RZ, RZ, R9 ;  /* 0x000000ffff077224 */ /* 0x000fe400078e0009 */
[----:B------:R-:W-:Y:S01]  /*0790*/  @!P4 IADD3 R15, PT, PT, R15, -R14, RZ ;  /* 0x8000000e0f0fc210 */ /* 0x000fe20007ffe0ff */
[----:B------:R-:W0:Y:S01]  /*07a0*/  LDC.64 R8, c[0x0][0x380] ;  /* 0x0000e000ff087b82 */ /* 0x000e220000000a00 */
[----:B------:R-:W-:Y:S02]  /*07b0*/  ISETP.NE.AND P4, PT, R3, RZ, PT ;  /* 0x000000ff0300720c */ /* 0x000fe40003f85270 */
[----:B------:R-:W-:Y:S02]  /*07c0*/  @!P3 IADD3 R7, PT, PT, -R7, RZ, RZ ;  /* 0x000000ff0707b210 */ /* 0x000fe40007ffe1ff */
[----:B------:R-:W-:Y:S01]  /*07d0*/  @!P2 IMAD.IADD R11, R11, 0x1, -R2 ;  /* 0x000000010b0ba824 */ /* 0x000fe200078e0a02 */
[----:B------:R-:W-:Y:S02]  /*07e0*/  @!P1 IADD3 R15, PT, PT, -R15, RZ, RZ ;  /* 0x000000ff0f0f9210 */ /* 0x000fe40007ffe1ff */
[----:B------:R-:W-:Y:S01]  /*07f0*/  @!P0 LOP3.LUT R7, RZ, R13, RZ, 0x33, !PT ;  /* 0x0000000dff078212 */ /* 0x000fe200078e33ff */
[----:B------:R-:W-:Y:S01]  /*0800*/  @!P6 IMAD.MOV R11, RZ, RZ, -R11 ;  /* 0x000000ffff0be224 */ /* 0x000fe200078e0a0b */
[----:B------:R-:W-:-:S02]  /*0810*/  @!P5 LOP3.LUT R15, RZ, R4, RZ, 0x33, !PT ;  /* 0x00000004ff0fd212 */ /* 0x000fc400078e33ff */
[----:B------:R-:W-:Y:S02]  /*0820*/  IADD3 R2, PT, PT, -R6, RZ, RZ ;  /* 0x000000ff06027210 */ /* 0x000fe40007ffe1ff */
[-C--:B------:R-:W-:Y:S01]  /*0830*/  @!P4 LOP3.LUT R11, RZ, R3.reuse, RZ, 0x33, !PT ;  /* 0x00000003ff0bc212 */ /* 0x080fe200078e33ff */
[----:B------:R-:W-:Y:S02]  /*0840*/  IMAD R4, R7, R4, R15 ;  /* 0x0000000407047224 */ /* 0x000fe400078e020f */
[----:B------:R-:W-:Y:S02]  /*0850*/  IMAD R2, R5, R2, R0 ;  /* 0x0000000205027224 */ /* 0x000fe400078e0200 */
[----:B------:R-:W-:-:S04]  /*0860*/  IMAD R4, R4, R3, R11 ;  /* 0x0000000304047224 */ /* 0x000fc800078e020b */
[----:B------:R-:W-:Y:S02]  /*0870*/  IMAD R5, R4, R5, R2 ;  /* 0x0000000504057224 */ /* 0x000fe400078e0202 */
[----:B------:R-:W2:Y:S02]  /*0880*/  LDC.64 R2, c[0x0][0x388] ;  /* 0x0000e200ff027b82 */ /* 0x000ea40000000a00 */
[----:B0-----:R-:W-:-:S06]  /*0890*/  IMAD.WIDE R8, R5, 0x4, R8 ;  /* 0x0000000405087825 */ /* 0x001fcc00078e0208 */
[----:B-1----:R-:W3:Y:S01]  /*08a0*/  LDG.E R9, desc[UR4][R8.64] ;  /* 0x0000000408097981 */ /* 0x002ee2000c1e1900 */
[----:B--2---:R-:W-:-:S05]  /*08b0*/  IMAD.WIDE R2, R0, 0x4, R2 ;  /* 0x0000000400027825 */ /* 0x004fca00078e0202 */
[----:B---3--:R-:W-:Y:S01]  /*08c0*/  STG.E desc[UR4][R2.64], R9 ;  /* 0x0000000902007986 */ /* 0x008fe2000c101904 */
[----:B------:R-:W-:Y:S05]  /*08d0*/  EXIT ;  /* 0x000000000000794d */ /* 0x000fea0003800000 */
.L_x_120:
        /* <DEDUP_REMOVED lines=10> */
.L_x_263:


//--------------------- .text._ZN7cuda_nn23reshape_to_heads_kernelEPKfPfiiii --------------------------
	.section	.text._ZN7cuda_nn23reshape_to_heads_kernelEPKfPfiiii,"ax",@progbits
	.align	128
        .global         _ZN7cuda_nn23reshape_to_heads_kernelEPKfPfiiii
        .type           _ZN7cuda_nn23reshape_to_heads_kernelEPKfPfiiii,@function
        .size           _ZN7cuda_nn23reshape_to_heads_kernelEPKfPfiiii,(.L_x_264 - _ZN7cuda_nn23reshape_to_heads_kernelEPKfPfiiii)
        .other          _ZN7cuda_nn23reshape_to_heads_kernelEPKfPfiiii,@"STO_CUDA_ENTRY STV_DEFAULT"
_ZN7cuda_nn23reshape_to_heads_kernelEPKfPfiiii:
.text._ZN7cuda_nn23reshape_to_heads_kernelEPKfPfiiii:
        /* <DEDUP_REMOVED lines=14> */
[----:B------:R-:W-:Y:S01]  /*00e0*/  IABS R14, R5 ;  /* 0x00000005000e7213 */ /* 0x000fe20000000000 */
[----:B------:R-:W0:Y:S01]  /*00f0*/  LDCU.64 UR4, c[0x0][0x358] ;  /* 0x00006b00ff0477ac */ /* 0x000e220008000a00 */
[----:B------:R-:W1:Y:S01]  /*0100*/  I2F.RP R6, R10 ;  /* 0x0000000a00067306 */ /* 0x000e620000209400 */
[----:B------:R-:W-:Y:S01]  /*0110*/  IMAD R13, R15, R2, RZ ;  /* 0x000000020f0d7224 */ /* 0x000fe200078e02ff */
[----:B------:R-:W-:Y:S02]  /*0120*/  IABS R8, R15 ;  /* 0x0000000f00087213 */ /* 0x000fe40000000000 */
[----:B------:R-:W-:Y:S02]  /*0130*/  IABS R18, R0 ;  /* 0x0000000000127213 */ /* 0x000fe40000000000 */
[----:B------:R-:W-:-:S02]  /*0140*/  IABS R12, R13 ;  /* 0x0000000d000c7213 */ /* 0x000fc40000000000 */
[----:B------:R-:W2:Y:S01]  /*0150*/  I2F.RP R9, R8 ;  /* 0x0000000800097306 */ /* 0x000ea20000209400 */
[----:B------:R-:W-:-:S07]  /*0160*/  IABS R4, R2 ;  /* 0x0000000200047213 */ /* 0x000fce0000000000 */
[----:B-1----:R-:W1:Y:S08]  /*0170*/  MUFU.RCP R6, R6 ;  /* 0x0000000600067308 */ /* 0x002e700000001000 */
[----:B--2---:R-:W2:Y:S08]  /*0180*/  MUFU.RCP R9, R9 ;  /* 0x0000000900097308 */ /* 0x004eb00000001000 */
[----:B------:R-:W-:Y:S01]  /*0190*/  I2F.RP R19, R14 ;  /* 0x0000000e00137306 */ /* 0x000fe20000209400 */
[----:B-1----:R-:W-:-:S07]  /*01a0*/  VIADD R16, R6, 0xffffffe ;  /* 0x0ffffffe06107836 */ /* 0x002fce0000000000 */
[----:B------:R1:W3:Y:S01]  /*01b0*/  F2I.FTZ.U32.TRUNC.NTZ R17, R16 ;  /* 0x0000001000117305 */ /* 0x0002e2000021f000 */
[----:B--2---:R-:W-:-:S07]  /*01c0*/  VIADD R6, R9, 0xffffffe ;  /* 0x0ffffffe09067836 */ /* 0x004fce0000000000 */
[----:B------:R2:W4:Y:S01]  /*01d0*/  F2I.FTZ.U32.TRUNC.NTZ R7, R6 ;  /* 0x0000000600077305 */ /* 0x000522000021f000 */
[----:B-1----:R-:W-:Y:S01]  /*01e0*/  IMAD.MOV.U32 R16, RZ, RZ, RZ ;  /* 0x000000ffff107224 */ /* 0x002fe200078e00ff */
[----:B---3--:R-:W-:-:S06]  /*01f0*/  IADD3 R21, PT, PT, RZ, -R17, RZ ;  /* 0x80000011ff157210 */ /* 0x008fcc0007ffe0ff */
[----:B------:R-:W1:Y:S01]  /*0200*/  I2F.RP R9, R12 ;  /* 0x0000000c00097306 */ /* 0x000e620000209400 */
[----:B--2---:R-:W-:Y:S02]  /*0210*/  IMAD.MOV.U32 R6, RZ, RZ, RZ ;  /* 0x000000ffff067224 */ /* 0x004fe400078e00ff */
[----:B------:R-:W-:Y:S01]  /*0220*/  IMAD R21, R21, R10, RZ ;  /* 0x0000000a15157224 */ /* 0x000fe200078e02ff */
[----:B----4-:R-:W-:-:S03]  /*0230*/  IADD3 R23, PT, PT, RZ, -R7, RZ ;  /* 0x80000007ff177210 */ /* 0x010fc60007ffe0ff */
[----:B------:R-:W-:Y:S01]  /*0240*/  IMAD.HI.U32 R16, R17, R21, R16 ;  /* 0x0000001511107227 */ /* 0x000fe200078e0010 */
[----:B------:R-:W2:Y:S03]  /*0250*/  MUFU.RCP R19, R19 ;  /* 0x0000001300137308 */ /* 0x000ea60000001000 */
[----:B------:R-:W-:Y:S01]  /*0260*/  IMAD.MOV.U32 R17, RZ, RZ, R18 ;  /* 0x000000ffff117224 */ /* 0x000fe200078e0012 */
[----:B------:R-:W-:Y:S01]  /*0270*/  IABS R18, R15 ;  /* 0x0000000f00127213 */ /* 0x000fe20000000000 */
[----:B------:R-:W-:Y:S02]  /*0280*/  IMAD R23, R23, R8, RZ ;  /* 0x0000000817177224 */ /* 0x000fe400078e02ff */
[----:B------:R-:W-:Y:S01]  /*0290*/  IMAD.HI.U32 R16, R16, R17, RZ ;  /* 0x0000001110107227 */ /* 0x000fe200078e00ff */
[----:B------:R-:W3:Y:S01]  /*02a0*/  I2F.RP R11, R4 ;  /* 0x00000004000b7306 */ /* 0x000ee20000209400 */
[----:B------:R-:W-:-:S02]  /*02b0*/  IADD3 R20, PT, PT, RZ, -R18, RZ ;  /* 0x80000012ff147210 */ /* 0x000fc40007ffe0ff */
[----:B------:R-:W-:Y:S02]  /*02c0*/  IMAD.MOV R21, RZ, RZ, -R16 ;  /* 0x000000ffff157224 */ /* 0x000fe400078e0a10 */
[----:B------:R-:W-:-:S03]  /*02d0*/  IMAD.HI.U32 R6, R7, R23, R6 ;  /* 0x0000001707067227 */ /* 0x000fc600078e0006 */
[----:B-1----:R-:W1:Y:S01]  /*02e0*/  MUFU.RCP R9, R9 ;  /* 0x0000000900097308 */ /* 0x002e620000001000 */
[--C-:B------:R-:W-:Y:S02]  /*02f0*/  IMAD R21, R10, R21, R17.reuse ;  /* 0x000000150a157224 */ /* 0x100fe400078e0211 */
[----:B------:R-:W-:Y:S01]  /*0300*/  IMAD.HI.U32 R18, R6, R17, RZ ;  /* 0x0000001106127227 */ /* 0x000fe200078e00ff */
[----:B------:R-:W-:Y:S02]  /*0310*/  LOP3.LUT R6, R0, R3, RZ, 0x3c, !PT ;  /* 0x0000000300067212 */ /* 0x000fe400078e3cff */
[----:B------:R-:W-:Y:S01]  /*0320*/  ISETP.GT.U32.AND P5, PT, R10, R21, PT ;  /* 0x000000150a00720c */ /* 0x000fe20003fa4070 */
[----:B--2---:R-:W-:Y:S01]  /*0330*/  VIADD R7, R19, 0xffffffe ;  /* 0x0ffffffe13077836 */ /* 0x004fe20000000000 */
[----:B---3--:R-:W2:Y:S01]  /*0340*/  MUFU.RCP R11, R11 ;  /* 0x0000000b000b7308 */ /* 0x008ea20000001000 */
[----:B------:R-:W-:Y:S01]  /*0350*/  IMAD R19, R18, R20, R17 ;  /* 0x0000001412137224 */ /* 0x000fe200078e0211 */
[----:B------:R-:W-:Y:S01]  /*0360*/  ISETP.GE.AND P1, PT, R6, RZ, PT ;  /* 0x000000ff0600720c */ /* 0x000fe20003f26270 */
[----:B------:R-:W-:Y:S01]  /*0370*/  IMAD.MOV.U32 R6, RZ, RZ, RZ ;  /* 0x000000ffff067224 */ /* 0x000fe200078e00ff */
[----:B------:R-:W-:-:S02]  /*0380*/  IABS R20, R13 ;  /* 0x0000000d00147213 */ /* 0x000fc40000000000 */
[----:B------:R-:W-:Y:S02]  /*0390*/  ISETP.GT.U32.AND P0, PT, R8, R19, PT ;  /* 0x000000130800720c */ /* 0x000fe40003f04070 */
[----:B------:R-:W3:Y:S01]  /*03a0*/  F2I.FTZ.U32.TRUNC.NTZ R7, R7 ;  /* 0x0000000700077305 */ /* 0x000ee2000021f000 */
[----:B-1----:R-:W-:Y:S02]  /*03b0*/  VIADD R9, R9, 0xffffffe ;  /* 0x0ffffffe09097836 */ /* 0x002fe40000000000 */
[-C--:B------:R-:W-:Y:S01]  /*03c0*/  @!P5 IADD3 R21, PT, PT, R21, -R10.reuse, RZ ;  /* 0x8000000a1515d210 */ /* 0x080fe20007ffe0ff */
[----:B------:R-:W-:Y:S01]  /*03d0*/  IMAD.MOV R20, RZ, RZ, -R20 ;  /* 0x000000ffff147224 */ /* 0x000fe200078e0a14 */
[----:B------:R-:W-:Y:S02]  /*03e0*/  @!P5 IADD3 R16, PT, PT, R16, 0x1, RZ ;  /* 0x000000011010d810 */ /* 0x000fe40007ffe0ff */
[----:B------:R-:W-:Y:S01]  /*03f0*/  ISETP.GE.U32.AND P4, PT, R21, R10, PT ;  /* 0x0000000a1500720c */ /* 0x000fe20003f86070 */
[----:B------:R-:W1:Y:S01]  /*0400*/  F2I.FTZ.U32.TRUNC.NTZ R9, R9 ;  /* 0x0000000900097305 */ /* 0x000e62000021f000 */
[----:B------:R-:W-:Y:S01]  /*0410*/  ISETP.NE.AND P5, PT, R3, RZ, PT ;  /* 0x000000ff0300720c */ /* 0x000fe20003fa5270 */
[----:B--2---:R-:W-:Y:S01]  /*0420*/  VIADD R11, R11, 0xffffffe ;  /* 0x0ffffffe0b0b7836 */ /* 0x004fe20000000000 */
[----:B------:R-:W-:Y:S01]  /*0430*/  LOP3.LUT R10, R0, R15, RZ, 0x3c, !PT ;  /* 0x0000000f000a7212 */ /* 0x000fe200078e3cff */
[----:B------:R-:W-:-:S02]  /*0440*/  @!P0 IMAD.IADD R19, R19, 0x1, -R8 ;  /* 0x0000000113138824 */ /* 0x000fc400078e0a08 */
[----:B------:R-:W-:Y:S01]  /*0450*/  @!P0 VIADD R18, R18, 0x1 ;  /* 0x0000000112128836 */ /* 0x000fe20000000000 */
[----:B---3--:R-:W-:Y:S01]  /*0460*/  IADD3 R21, PT, PT, RZ, -R7, RZ ;  /* 0x80000007ff157210 */ /* 0x008fe20007ffe0ff */
[----:B------:R-:W2:Y:S01]  /*0470*/  F2I.FTZ.U32.TRUNC.NTZ R11, R11 ;  /* 0x0000000b000b7305 */ /* 0x000ea2000021f000 */
[----:B------:R-:W-:Y:S01]  /*0480*/  ISETP.GE.U32.AND P2, PT, R19, R8, PT ;  /* 0x000000081300720c */ /* 0x000fe20003f46070 */
[----:B------:R-:W-:Y:S01]  /*0490*/  IMAD.MOV.U32 R8, RZ, RZ, RZ ;  /* 0x000000ffff087224 */ /* 0x000fe200078e00ff */
[----:B------:R-:W-:Y:S01]  /*04a0*/  ISETP.GE.AND P3, PT, R10, RZ, PT ;  /* 0x000000ff0a00720c */ /* 0x000fe20003f66270 */
[----:B------:R-:W-:Y:S01]  /*04b0*/  IMAD R19, R21, R14, RZ ;  /* 0x0000000e15137224 */ /* 0x000fe200078e02ff */
[----:B------:R-:W-:Y:S02]  /*04c0*/  @P4 IADD3 R16, PT, PT, R16, 0x1, RZ ;  /* 0x0000000110104810 */ /* 0x000fe40007ffe0ff */
[----:B------:R-:W-:Y:S01]  /*04d0*/  ISETP.NE.AND P4, PT, R15, RZ, PT ;  /* 0x000000ff0f00720c */ /* 0x000fe20003f85270 */
[----:B------:R-:W-:Y:S01]  /*04e0*/  IMAD.HI.U32 R6, R7, R19, R6 ;  /* 0x0000001307067227 */ /* 0x000fe200078e0006 */
[----:B-1----:R-:W-:-:S03]  /*04f0*/  IADD3 R7, PT, PT, RZ, -R9, RZ ;  /* 0x80000009ff077210 */ /* 0x002fc60007ffe0ff */
[----:B------:R-:W-:Y:S01]  /*0500*/  @!P1 IMAD.MOV R16, RZ, RZ, -R16 ;  /* 0x000000ffff109224 */ /* 0x000fe200078e0a10 */
[----:B------:R-:W-:Y:S01]  /*0510*/  @!P5 LOP3.LUT R16, RZ, R3, RZ, 0x33, !PT ;  /* 0x00000003ff10d212 */ /* 0x000fe200078e33ff */
[----:B------:R-:W-:Y:S01]  /*0520*/  IMAD R7, R7, R12, RZ ;  /* 0x0000000c07077224 */ /* 0x000fe200078e02ff */
[----:B------:R-:W-:Y:S01]  /*0530*/  @P2 IADD3 R18, PT, PT, R18, 0x1, RZ ;  /* 0x0000000112122810 */ /* 0x000fe20007ffe0ff */
[----:B--2---:R-:W-:Y:S01]  /*0540*/  IMAD.MOV R19, RZ, RZ, -R11 ;  /* 0x000000ffff137224 */ /* 0x004fe200078e0a0b */
[----:B------:R-:W-:Y:S01]  /*0550*/  IABS R10, R16 ;  /* 0x00000010000a7213 */ /* 0x000fe20000000000 */
[----:B------:R-:W-:Y:S01]  /*0560*/  IMAD.HI.U32 R8, R9, R7, R8 ;  /* 0x0000000709087227 */ /* 0x000fe200078e0008 */
[----:B------:R-:W-:Y:S02]  /*0570*/  @!P3 IADD3 R18, PT, PT, -R18, RZ, RZ ;  /* 0x000000ff1212b210 */ /* 0x000fe40007ffe1ff */
[----:B------:R-:W-:Y:S01]  /*0580*/  MOV R7, R10 ;  /* 0x0000000a00077202 */ /* 0x000fe20000000f00 */
[----:B------:R-:W-:Y:S01]  /*0590*/  HFMA2 R10, -RZ, RZ, 0, 0 ;  /* 0x00000000ff0a7431 */ /* 0x000fe200000001ff */
[----:B------:R-:W-:Y:S01]  /*05a0*/  @!P4 LOP3.LUT R18, RZ, R15, RZ, 0x33, !PT ;  /* 0x0000000fff12c212 */ /* 0x000fe200078e33ff */
[----:B------:R-:W-:-:S02]  /*05b0*/  IMAD R9, R19, R4, RZ ;  /* 0x0000000413097224 */ /* 0x000fc400078e02ff */
[----:B------:R-:W-:Y:S01]  /*05c0*/  IMAD.HI.U32 R6, R6, R7, RZ ;  /* 0x0000000706067227 */ /* 0x000fe200078e00ff */
[----:B------:R-:W-:Y:S02]  /*05d0*/  IABS R15, R18 ;  /* 0x00000012000f7213 */ /* 0x000fe40000000000 */
[----:B------:R-:W-:Y:S01]  /*05e0*/  ISETP.GE.AND P6, PT, R18, RZ, PT ;  /* 0x000000ff1200720c */ /* 0x000fe20003fc6270 */
[----:B------:R-:W-:-:S04]  /*05f0*/  IMAD.HI.U32 R8, R8, R17, RZ ;  /* 0x0000001108087227 */ /* 0x000fc800078e00ff */
[----:B------:R-:W-:Y:S01]  /*0600*/  IMAD.HI.U32 R10, R11, R9, R10 ;  /* 0x000000090b0a7227 */ /* 0x000fe200078e000a */
[----:B------:R-:W-:-:S03]  /*0610*/  MOV R11, R20 ;  /* 0x00000014000b7202 */ /* 0x000fc60000000f00 */
[----:B------:R-:W-:Y:S02]  /*0620*/  IMAD.MOV R6, RZ, RZ, -R6 ;  /* 0x000000ffff067224 */ /* 0x000fe400078e0a06 */
[----:B------:R-:W-:Y:S02]  /*0630*/  IMAD.MOV.U32 R9, RZ, RZ, R15 ;  /* 0x000000ffff097224 */ /* 0x000fe400078e000f */
[----:B------:R-:W-:Y:S02]  /*0640*/  IMAD R17, R8, R11, R17 ;  /* 0x0000000b08117224 */ /* 0x000fe400078e0211 */
[----:B------:R-:W-:Y:S01]  /*0650*/  IMAD R7, R14, R6, R7 ;  /* 0x000000060e077224 */ /* 0x000fe200078e0207 */
[----:B------:R-:W-:Y:S01]  /*0660*/  LOP3.LUT R6, R0, R13, RZ, 0x3c, !PT ;  /* 0x0000000d00067212 */ /* 0x000fe200078e3cff */
[----:B------:R-:W-:Y:S01]  /*0670*/  IMAD.HI.U32 R10, R10, R9, RZ ;  /* 0x000000090a0a7227 */ /* 0x000fe200078e00ff */
[----:B------:R-:W-:Y:S02]  /*0680*/  ISETP.GT.U32.AND P2, PT, R12, R17, PT ;  /* 0x000000110c00720c */ /* 0x000fe40003f44070 */
[----:B------:R-:W-:-:S02]  /*0690*/  ISETP.GT.U32.AND P0, PT, R14, R7, PT ;  /* 0x000000070e00720c */ /* 0x000fc40003f04070 */
[----:B------:R-:W-:Y:S02]  /*06a0*/  IADD3 R10, PT, PT, -R10, RZ, RZ ;  /* 0x000000ff0a0a7210 */ /* 0x000fe40007ffe1ff */
[----:B------:R-:W-:-:S03]  /*06b0*/  ISETP.GE.AND P3, PT, R6, RZ, PT ;  /* 0x000000ff0600720c */ /* 0x000fc60003f66270 */
[----:B------:R-:W-:-:S04]  /*06c0*/  IMAD R9, R4, R10, R9 ;  /* 0x0000000a04097224 */ /* 0x000fc800078e0209 */
[----:B------:R-:W-:Y:S01]  /*06d0*/  @!P2 IMAD.IADD R17, R17, 0x1, -R12 ;  /* 0x000000011111a824 */ /* 0x000fe200078e0a0c */
[----:B------:R-:W-:Y:S02]  /*06e0*/  ISETP.GT.U32.AND P1, PT, R4, R9, PT ;  /* 0x000000090400720c */ /* 0x000fe40003f24070 */
[----:B------:R-:W-:Y:S02]  /*06f0*/  @!P0 IADD3 R7, PT, PT, R7, -R14, RZ ;  /* 0x8000000e07078210 */ /* 0x000fe40007ffe0ff */
[----:B------:R-:W-:Y:S02]  /*0700*/  ISETP.GE.U32.AND P5, PT, R17, R12, PT ;  /* 0x0000000c1100720c */ /* 0x000fe40003fa6070 */
[----:B------:R-:W-:Y:S02]  /*0710*/  ISETP.GT.U32.AND P4, PT, R14, R7, PT ;  /* 0x000000070e00720c */ /* 0x000fe40003f84070 */
[----:B------:R-:W-:Y:S02]  /*0720*/  @!P2 IADD3 R8, PT, PT, R8, 0x1, RZ ;  /* 0x000000010808a810 */ /* 0x000fe40007ffe0ff */
[----:B------:R-:W-:-:S03]  /*0730*/  ISETP.NE.AND P0, PT, R13, RZ, PT ;  /* 0x000000ff0d00720c */ /* 0x000fc60003f05270 */
[----:B------:R-:W-:Y:S01]  /*0740*/  @!P1 IMAD.IADD R9, R9, 0x1, -R4 ;  /* 0x0000000109099824 */ /* 0x000fe200078e0a04 */
[C---:B------:R-:W-:Y:S02]  /*0750*/  ISETP.GE.AND P1, PT, R16.reuse, RZ, PT ;  /* 0x000000ff1000720c */ /* 0x040fe40003f26270 */
[----:B------:R-:W-:Y:S01]  /*0760*/  IADD3 R16, PT, PT, -R16, RZ, RZ ;  /* 0x000000ff10107210 */ /* 0x000fe20007ffe1ff */
[----:B------:R-:W-:Y:S01]  /*0770*/  @P5 VIADD R8, R8, 0x1 ;  /* 0x0000000108085836 */ /* 0x000fe20000000000 */
[----:B------:R-:W-:Y:S02]  /*0780*/  ISETP.GT.U32.AND P2, PT, R4, R9, PT ;  /* 0x000000090400720c */ /* 0x000fe40003f44070 */
[----:B------:R-:W-:Y:S01]  /*0790*/  ISETP.NE.AND P5, PT, R5, RZ, PT ;  /* 0x000000ff0500720c */ /* 0x000fe20003fa5270 */
[----:B------:R-:W-:Y:S01]  /*07a0*/  IMAD R16, R3, R16, R0 ;  /* 0x0000001003107224 */ /* 0x000fe200078e0200 */
[----:B------:R-:W-:Y:S02]  /*07b0*/  @!P4 IADD3 R7, PT, PT, R7, -R14, RZ ;  /* 0x8000000e0707c210 */ /* 0x000fe40007ffe0ff */
[----:B------:R-:W-:-:S02]  /*07c0*/  ISETP.NE.AND P4, PT, R2, RZ, PT ;  /* 0x000000ff0200720c */ /* 0x000fc40003f85270 */
[----:B------:R-:W-:Y:S01]  /*07d0*/  @!P3 IADD3 R8, PT, PT, -R8, RZ, RZ ;  /* 0x000000ff0808b210 */ /* 0x000fe20007ffe1ff */
[----:B------:R-:W-:Y:S01]  /*07e0*/  IMAD.MOV.U32 R10, RZ, RZ, R7 ;  /* 0x000000ffff0a7224 */ /* 0x000fe200078e0007 */
[----:B------:R-:W-:Y:S01]  /*07f0*/  @!P0 LOP3.LUT R8, RZ, R13, RZ, 0x33, !PT ;  /* 0x0000000dff088212 */ /* 0x000fe200078e33ff */
[----:B------:R-:W1:Y:S02]  /*0800*/  LDC.64 R6, c[0x0][0x380] ;  /* 0x0000e000ff067b82 */ /* 0x000e640000000a00 */
[----:B------:R-:W-:Y:S01]  /*0810*/  @!P2 IMAD.IADD R9, R9, 0x1, -R4 ;  /* 0x000000010909a824 */ /* 0x000fe200078e0a04 */
[----:B------:R-:W-:Y:S02]  /*0820*/  @!P1 IADD3 R10, PT, PT, -R10, RZ, RZ ;  /* 0x000000ff0a0a9210 */ /* 0x000fe40007ffe1ff */
[----:B------:R-:W-:Y:S01]  /*0830*/  @!P5 LOP3.LUT R10, RZ, R5, RZ, 0x33, !PT ;  /* 0x00000005ff0ad212 */ /* 0x000fe200078e33ff */
[----:B------:R-:W-:Y:S02]  /*0840*/  @!P6 IMAD.MOV R9, RZ, RZ, -R9 ;  /* 0x000000ffff09e224 */ /* 0x000fe400078e0a09 */
[----:B------:R-:W-:-:S02]  /*0850*/  @!P4 LOP3.LUT R9, RZ, R2, RZ, 0x33, !PT ;  /* 0x00000002ff09c212 */ /* 0x000fc400078e33ff */
[----:B------:R-:W-:-:S04]  /*0860*/  IMAD R5, R8, R5, R10 ;  /* 0x0000000508057224 */ /* 0x000fc800078e020a */
[----:B------:R-:W-:-:S04]  /*0870*/  IMAD R2, R5, R2, R9 ;  /* 0x0000000205027224 */ /* 0x000fc800078e0209 */
[----:B------:R-:W-:-:S04]  /*0880*/  IMAD R3, R2, R3, R16 ;  /* 0x0000000302037224 */ /* 0x000fc800078e0210 */
[----:B-1----:R-:W-:Y:S02]  /*0890*/  IMAD.WIDE R6, R3, 0x4, R6 ;  /* 0x0000000403067825 */ /* 0x002fe400078e0206 */
[----:B------:R-:W1:Y:S04]  /*08a0*/  LDC.64 R2, c[0x0][0x388] ;  /* 0x0000e200ff027b82 */ /* 0x000e680000000a00 */
[----:B0-----:R-:W2:Y:S01]  /*08b0*/  LDG.E R7, desc[UR4][R6.64] ;  /* 0x0000000406077981 */ /* 0x001ea2000c1e1900 */
[----:B-1----:R-:W-:-:S05]  /*08c0*/  IMAD.WIDE R2, R0, 0x4, R2 ;  /* 0x0000000400027825 */ /* 0x002fca00078e0202 */
[----:B--2---:R-:W-:Y:S01]  /*08d0*/  STG.E desc[UR4][R2.64], R7 ;  /* 0x0000000702007986 */ /* 0x004fe2000c101904 */
[----:B------:R-:W-:Y:S05]  /*08e0*/  EXIT ;  /* 0x000000000000794d */ /* 0x000fea0003800000 */
.L_x_121:
        /* <DEDUP_REMOVED lines=9> */
.L_x_264:


//--------------------- .text._ZN7cuda_nn17layer_norm_kernelEPKfS1_S1_Pfiiif --------------------------
	.section	.text._ZN7cuda_nn17layer_norm_kernelEPKfS1_S1_Pfiiif,"ax",@progbits
	.align	128
        .global         _ZN7cuda_nn17layer_norm_kernelEPKfS1_S1_Pfiiif
        .type           _ZN7cuda_nn17layer_norm_kernelEPKfS1_S1_Pfiiif,@function
        .size           _ZN7cuda_nn17layer_norm_kernelEPKfS1_S1_Pfiiif,(.L_x_259 - _ZN7cuda_nn17layer_norm_kernelEPKfS1_S1_Pfiiif)
        .other          _ZN7cuda_nn17layer_norm_kernelEPKfS1_S1_Pfiiif,@"STO_CUDA_ENTRY STV_DEFAULT"
_ZN7cuda_nn17layer_norm_kernelEPKfS1_S1_Pfiiif:
.text._ZN7cuda_nn17layer_norm_kernelEPKfS1_S1_Pfiiif:
        /* <DEDUP_REMOVED lines=13> */
[----:B------:R-:W0:Y:S01]  /*00d0*/  LDC R0, c[0x0][0x3a8] ;  /* 0x0000ea00ff007b82 */ /* 0x000e220000000800 */
[----:B------:R-:W-:Y:S01]  /*00e0*/  IMAD R3, R2, UR7, R3 ;  /* 0x0000000702037c24 */ /* 0x000fe2000f8e0203 */
[----:B------:R-:W1:Y:S01]  /*00f0*/  LDCU.64 UR12, c[0x0][0x358] ;  /* 0x00006b00ff0c77ac */ /* 0x000e620008000a00 */
[----:B------:R-:W-:Y:S01]  /*0100*/  HFMA2 R11, -RZ, RZ, 0, 0 ;  /* 0x00000000ff0b7431 */ /* 0x000fe200000001ff */
[----:B------:R-:W-:-:S04]  /*0110*/  MOV R9, RZ ;  /* 0x000000ff00097202 */ /* 0x000fc80000000f00 */
[----:B------:R-:W2:Y:S01]  /*0120*/  LDC.64 R4, c[0x0][0x380] ;  /* 0x0000e000ff047b82 */ /* 0x000ea20000000a00 */
[----:B0-----:R-:W-:Y:S01]  /*0130*/  ISETP.GE.AND P3, PT, R0, 0x1, PT ;  /* 0x000000010000780c */ /* 0x001fe20003f66270 */
[----:B------:R-:W-:-:S05]  /*0140*/  IMAD R6, R3, R0, RZ ;  /* 0x0000000003067224 */ /* 0x000fca00078e02ff */
[----:B------:R-:W-:Y:S01]  /*0150*/  SHF.R.S32.HI R7, RZ, 0x1f, R6 ;  /* 0x0000001fff077819 */ /* 0x000fe20000011406 */
[----:B--2---:R-:W-:-:S06]  /*0160*/  IMAD.WIDE R4, R6, 0x4, R4 ;  /* 0x0000000406047825 */ /* 0x004fcc00078e0204 */
[----:B-1----:R-:W-:Y:S05]  /*0170*/  @!P3 BRA `(.L_x_122) ;  /* 0x00000008001cb947 */ /* 0x002fea0003800000 */
[C---:B------:R-:W-:Y:S01]  /*0180*/  ISETP.GE.U32.AND P1, PT, R0.reuse, 0x10, PT ;  /* 0x000000100000780c */ /* 0x040fe20003f26070 */
[----:B------:R-:W-:Y:S01]  /*0190*/  IMAD.MOV.U32 R9, RZ, RZ, RZ ;  /* 0x000000ffff097224 */ /* 0x000fe200078e00ff */
[----:B------:R-:W-:Y:S02]  /*01a0*/  LOP3.LUT R23, R0, 0xf, RZ, 0xc0, !PT ;  /* 0x0000000f00177812 */ /* 0x000fe400078ec0ff */
[----:B------:R-:W-:Y:S02]  /*01b0*/  MOV R13, RZ ;  /* 0x000000ff000d7202 */ /* 0x000fe40000000f00 */
[----:B------:R-:W-:Y:S02]  /*01c0*/  ISETP.NE.AND P0, PT, R23, RZ, PT ;  /* 0x000000ff1700720c */ /* 0x000fe40003f05270 */
[----:B------:R-:W-:-:S05]  /*01d0*/  MOV R11, RZ ;  /* 0x000000ff000b7202 */ /* 0x000fca0000000f00 */
[----:B------:R-:W-:Y:S06]  /*01e0*/  @!P1 BRA `(.L_x_123) ;  /* 0x0000000000f49947 */ /* 0x000fec0003800000 */
[----:B------:R-:W0:Y:S01]  /*01f0*/  LDCU.64 UR4, c[0x0][0x380] ;  /* 0x00007000ff0477ac */ /* 0x000e220008000a00 */
[----:B------:R-:W-:Y:S01]  /*0200*/  LOP3.LUT R13, R0, 0x7ffffff0, RZ, 0xc0, !PT ;  /* 0x7ffffff0000d7812 */ /* 0x000fe200078ec0ff */
[----:B------:R-:W-:-:S03]  /*0210*/  IMAD.MOV.U32 R9, RZ, RZ, RZ ;  /* 0x000000ffff097224 */ /* 0x000fc600078e00ff */
[----:B------:R-:W-:Y:S02]  /*0220*/  IADD3 R24, PT, PT, -R13, RZ, RZ ;  /* 0x000000ff0d187210 */ /* 0x000fe40007ffe1ff */
[----:B0-----:R-:W-:-:S04]  /*0230*/  LEA R2, P1, R6, UR4, 0x2 ;  /* 0x0000000406027c11 */ /* 0x001fc8000f8210ff */
[----:B------:R-:W-:Y:S02]  /*0240*/  IADD3 R2, P2, PT, R2, 0x20, RZ ;  /* 0x0000002002027810 */ /* 0x000fe40007f5e0ff */
[----:B------:R-:W-:-:S04]  /*0250*/  LEA.HI.X R3, R6, UR5, R7, 0x2, P1 ;  /* 0x0000000506037c11 */ /* 0x000fc800088f1407 */
[----:B------:R-:W-:-:S07]  /*0260*/  IADD3.X R3, PT, PT, RZ, R3, RZ, P2, !PT ;  /* 0x00000003ff037210 */ /* 0x000fce00017fe4ff */
.L_x_124:
[----:B------:R-:W2:Y:S04]  /*0270*/  LDG.E R22, desc[UR12][R2.64+-0x20] ;  /* 0xffffe00c02167981 */ /* 0x000ea8000c1e1900 */
[----:B------:R-:W3:Y:S04]  /*0280*/  LDG.E R25, desc[UR12][R2.64+-0x1c] ;  /* 0xffffe40c02197981 */ /* 0x000ee8000c1e1900 */
[----:B------:R-:W4:Y:S04]  /*0290*/  LDG.E R8, desc[UR12][R2.64+-0x18] ;  /* 0xffffe80c02087981 */ /* 0x000f28000c1e1900 */
[----:B------:R-:W5:Y:S04]  /*02a0*/  LDG.E R10, desc[UR12][R2.64+-0x14] ;  /* 0xffffec0c020a7981 */ /* 0x000f68000c1e1900 */
        /* <DEDUP_REMOVED lines=8> */
[----:B------:R-:W5:Y:S01]  /*0330*/  LDG.E R21, desc[UR12][R2.64+0x10] ;  /* 0x0000100c02157981 */ /* 0x000f62000c1e1900 */
[C---:B--2---:R-:W-:Y:S01]  /*0340*/  FADD R11, R22.reuse, R11 ;  /* 0x0000000b160b7221 */ /* 0x044fe20000000000 */
[----:B------:R-:W-:-:S02]  /*0350*/  FFMA R22, R22, R22, R9 ;  /* 0x0000001616167223 */ /* 0x000fc40000000009 */
[----:B------:R-:W2:Y:S01]  /*0360*/  LDG.E R9, desc[UR12][R2.64+0x14] ;  /* 0x0000140c02097981 */ /* 0x000ea2000c1e1900 */
[----:B---3--:R-:W-:Y:S01]  /*0370*/  FADD R27, R11, R25 ;  /* 0x000000190b1b7221 */ /* 0x008fe20000000000 */
[----:B------:R-:W-:Y:S02]  /*0380*/  FFMA R25, R25, R25, R22 ;  /* 0x0000001919197223 */ /* 0x000fe40000000016 */
[----:B------:R-:W3:Y:S04]  /*0390*/  LDG.E R11, desc[UR12][R2.64+0x18] ;  /* 0x0000180c020b7981 */ /* 0x000ee8000c1e1900 */
[----:B------:R0:W3:Y:S01]  /*03a0*/  LDG.E R22, desc[UR12][R2.64+0x1c] ;  /* 0x00001c0c02167981 */ /* 0x0000e2000c1e1900 */
[----:B----4-:R-:W-:Y:S01]  /*03b0*/  FADD R27, R27, R8 ;  /* 0x000000081b1b7221 */ /* 0x010fe20000000000 */
[----:B------:R-:W-:Y:S01]  /*03c0*/  FFMA R25, R8, R8, R25 ;  /* 0x0000000808197223 */ /* 0x000fe20000000019 */
[----:B------:R-:W-:-:S02]  /*03d0*/  VIADD R24, R24, 0x10 ;  /* 0x0000001018187836 */ /* 0x000fc40000000000 */
[----:B-----5:R-:W-:Y:S01]  /*03e0*/  FADD R27, R27, R10 ;  /* 0x0000000a1b1b7221 */ /* 0x020fe20000000000 */
[----:B------:R-:W-:Y:S02]  /*03f0*/  FFMA R25, R10, R10, R25 ;  /* 0x0000000a0a197223 */ /* 0x000fe40000000019 */
[----:B------:R-:W-:Y:S01]  /*0400*/  ISETP.NE.AND P1, PT, R24, RZ, PT ;  /* 0x000000ff1800720c */ /* 0x000fe20003f25270 */
[----:B------:R-:W-:Y:S01]  /*0410*/  FADD R27, R27, R12 ;  /* 0x0000000c1b1b7221 */ /* 0x000fe20000000000 */
[----:B------:R-:W-:Y:S01]  /*0420*/  FFMA R25, R12, R12, R25 ;  /* 0x0000000c0c197223 */ /* 0x000fe20000000019 */
[----:B0-----:R-:W-:Y:S02]  /*0430*/  IADD3 R2, P2, PT, R2, 0x40, RZ ;  /* 0x0000004002027810 */ /* 0x001fe40007f5e0ff */
[----:B------:R-:W-:Y:S01]  /*0440*/  FADD R8, R27, R14 ;  /* 0x0000000e1b087221 */ /* 0x000fe20000000000 */
[----:B------:R-:W-:Y:S01]  /*0450*/  FFMA R14, R14, R14, R25 ;  /* 0x0000000e0e0e7223 */ /* 0x000fe20000000019 */
[----:B------:R-:W-:-:S02]  /*0460*/  IADD3.X R3, PT, PT, RZ, R3, RZ, P2, !PT ;  /* 0x00000003ff037210 */ /* 0x000fc400017fe4ff */
[----:B------:R-:W-:Y:S01]  /*0470*/  FADD R25, R8, R15 ;  /* 0x0000000f08197221 */ /* 0x000fe20000000000 */
[----:B------:R-:W-:-:S03]  /*0480*/  FFMA R15, R15, R15, R14 ;  /* 0x0000000f0f0f7223 */ /* 0x000fc6000000000e */
        /* <DEDUP_REMOVED lines=12> */
[----:B--2---:R-:W-:Y:S01]  /*0550*/  FADD R8, R8, R9 ;  /* 0x0000000908087221 */ /* 0x004fe20000000000 */
[----:B------:R-:W-:-:S03]  /*0560*/  FFMA R20, R9, R9, R20 ;  /* 0x0000000909147223 */ /* 0x000fc60000000014 */
[----:B---3--:R-:W-:Y:S01]  /*0570*/  FADD R9, R8, R11 ;  /* 0x0000000b08097221 */ /* 0x008fe20000000000 */
[----:B------:R-:W-:-:S03]  /*0580*/  FFMA R15, R11, R11, R20 ;  /* 0x0000000b0b0f7223 */ /* 0x000fc60000000014 */
[----:B------:R-:W-:Y:S01]  /*0590*/  FADD R11, R9, R22 ;  /* 0x00000016090b7221 */ /* 0x000fe20000000000 */
[----:B------:R-:W-:Y:S01]  /*05a0*/  FFMA R9, R22, R22, R15 ;  /* 0x0000001616097223 */ /* 0x000fe2000000000f */
[----:B------:R-:W-:Y:S06]  /*05b0*/  @P1 BRA `(.L_x_124) ;  /* 0xfffffffc002c1947 */ /* 0x000fec000383ffff */
.L_x_123:
[----:B------:R-:W-:Y:S05]  /*05c0*/  @!P0 BRA `(.L_x_122) ;  /* 0x0000000400088947 */ /* 0x000fea0003800000 */
[----:B------:R-:W-:Y:S02]  /*05d0*/  ISETP.GE.U32.AND P0, PT, R23, 0x8, PT ;  /* 0x000000081700780c */ /* 0x000fe40003f06070 */
[----:B------:R-:W-:-:S04]  /*05e0*/  LOP3.LUT R15, R0, 0x7, RZ, 0xc0, !PT ;  /* 0x00000007000f7812 */ /* 0x000fc800078ec0ff */
[----:B------:R-:W-:-:S07]  /*05f0*/  ISETP.NE.AND P1, PT, R15, RZ, PT ;  /* 0x000000ff0f00720c */ /* 0x000fce0003f25270 */
[----:B------:R-:W-:Y:S06]  /*0600*/  @!P0 BRA `(.L_x_125) ;  /* 0x0000000000688947 */ /* 0x000fec0003800000 */
[----:B------:R-:W-:-:S05]  /*0610*/  IMAD.WIDE.U32 R2, R13, 0x4, R4 ;  /* 0x000000040d027825 */ /* 0x000fca00078e0004 */
[----:B------:R-:W2:Y:S04]  /*0620*/  LDG.E R14, desc[UR12][R2.64] ;  /* 0x0000000c020e7981 */ /* 0x000ea8000c1e1900 */
[----:B------:R-:W3:Y:S04]  /*0630*/  LDG.E R16, desc[UR12][R2.64+0x4] ;  /* 0x0000040c02107981 */ /* 0x000ee8000c1e1900 */
[----:B------:R-:W4:Y:S04]  /*0640*/  LDG.E R18, desc[UR12][R2.64+0x8] ;  /* 0x0000080c02127981 */ /* 0x000f28000c1e1900 */
[----:B------:R-:W5:Y:S04]  /*0650*/  LDG.E R20, desc[UR12][R2.64+0xc] ;  /* 0x00000c0c02147981 */ /* 0x000f68000c1e1900 */
[----:B------:R-:W5:Y:S04]  /*0660*/  LDG.E R22, desc[UR12][R2.64+0x10] ;  /* 0x0000100c02167981 */ /* 0x000f68000c1e1900 */
[----:B------:R-:W5:Y:S04]  /*0670*/  LDG.E R10, desc[UR12][R2.64+0x14] ;  /* 0x0000140c020a7981 */ /* 0x000f68000c1e1900 */
[----:B------:R-:W5:Y:S04]  /*0680*/  LDG.E R8, desc[UR12][R2.64+0x18] ;  /* 0x0000180c02087981 */ /* 0x000f68000c1e1900 */
[----:B------:R-:W5:Y:S01]  /*0690*/  LDG.E R12, desc[UR12][R2.64+0x1c] ;  /* 0x00001c0c020c7981 */ /* 0x000f62000c1e1900 */
[----:B------:R-:W-:Y:S01]  /*06a0*/  IADD3 R13, PT, PT, R13, 0x8, RZ ;  /* 0x000000080d0d7810 */ /* 0x000fe20007ffe0ff */
[----:B--2---:R-:W-:Y:S01]  /*06b0*/  FADD R11, R11, R14 ;  /* 0x0000000e0b0b7221 */ /* 0x004fe20000000000 */
[----:B------:R-:W-:-:S03]  /*06c0*/  FFMA R9, R14, R14, R9 ;  /* 0x0000000e0e097223 */ /* 0x000fc60000000009 */
[----:B---3--:R-:W-:Y:S01]  /*06d0*/  FADD R11, R11, R16 ;  /* 0x000000100b0b7221 */ /* 0x008fe20000000000 */
[----:B------:R-:W-:-:S03]  /*06e0*/  FFMA R9, R16, R16, R9 ;  /* 0x0000001010097223 */ /* 0x000fc60000000009 */
[----:B----4-:R-:W-:Y:S01]  /*06f0*/  FADD R11, R11, R18 ;  /* 0x000000120b0b7221 */ /* 0x010fe20000000000 */
[----:B------:R-:W-:-:S03]  /*0700*/  FFMA R9, R18, R18, R9 ;  /* 0x0000001212097223 */ /* 0x000fc60000000009 */
[----:B-----5:R-:W-:Y:S01]  /*0710*/  FADD R11, R11, R20 ;  /* 0x000000140b0b7221 */ /* 0x020fe20000000000 */
        /* <DEDUP_REMOVED lines=8> */
[----:B------:R-:W-:-:S07]  /*07a0*/  FFMA R9, R12, R12, R9 ;  /* 0x0000000c0c097223 */ /* 0x000fce0000000009 */
.L_x_125:
        /* <DEDUP_REMOVED lines=9> */
[----:B------:R-:W5:Y:S01]  /*0840*/  LDG.E R16, desc[UR12][R2.64+0xc] ;  /* 0x00000c0c02107981 */ /* 0x000f62000c1e1900 */
[----:B------:R-:W-:-:S02]  /*0850*/  VIADD R13, R13, 0x4 ;  /* 0x000000040d0d7836 */ /* 0x000fc40000000000 */
[----:B--2---:R-:W-:Y:S01]  /*0860*/  FADD R11, R11, R10 ;  /* 0x0000000a0b0b7221 */ /* 0x004fe20000000000 */
[----:B------:R-:W-:-:S03]  /*0870*/  FFMA R9, R10, R10, R9 ;  /* 0x0000000a0a097223 */ /* 0x000fc60000000009 */
[----:B---3--:R-:W-:Y:S01]  /*0880*/  FADD R11, R11, R12 ;  /* 0x0000000c0b0b7221 */ /* 0x008fe20000000000 */
[----:B------:R-:W-:-:S03]  /*0890*/  FFMA R9, R12, R12, R9 ;  /* 0x0000000c0c097223 */ /* 0x000fc60000000009 */
[----:B----4-:R-:W-:Y:S01]  /*08a0*/  FADD R11, R11, R14 ;  /* 0x0000000e0b0b7221 */ /* 0x010fe20000000000 */
[----:B------:R-:W-:-:S03]  /*08b0*/  FFMA R9, R14, R14, R9 ;  /* 0x0000000e0e097223 */ /* 0x000fc60000000009 */
[----:B-----5:R-:W-:Y:S01]  /*08c0*/  FADD R11, R11, R16 ;  /* 0x000000100b0b7221 */ /* 0x020fe20000000000 */
[----:B------:R-:W-:-:S07]  /*08d0*/  FFMA R9, R16, R16, R9 ;  /* 0x0000001010097223 */ /* 0x000fce0000000009 */
.L_x_126:
[----:B------:R-:W-:Y:S05]  /*08e0*/  @!P1 BRA `(.L_x_122) ;  /* 0x0000000000409947 */ /* 0x000fea0003800000 */
[----:B------:R-:W0:Y:S01]  /*08f0*/  LDCU.64 UR4, c[0x0][0x380] ;  /* 0x00007000ff0477ac */ /* 0x000e220008000a00 */
[C---:B------:R-:W-:Y:S02]  /*0900*/  SHF.L.U64.HI R3, R6.reuse, 0x2, R7 ;  /* 0x0000000206037819 */ /* 0x040fe40000010207 */
[----:B------:R-:W-:Y:S02]  /*0910*/  SHF.L.U32 R2, R6, 0x2, RZ ;  /* 0x0000000206027819 */ /* 0x000fe400000006ff */
[----:B------:R-:W-:-:S03]  /*0920*/  IADD3 R8, PT, PT, -R8, RZ, RZ ;  /* 0x000000ff08087210 */ /* 0x000fc60007ffe1ff */
[----:B------:R-:W-:-:S03]  /*0930*/  IMAD.WIDE.U32 R2, R13, 0x4, R2 ;  /* 0x000000040d027825 */ /* 0x000fc600078e0002 */
[----:B0-----:R-:W-:-:S04]  /*0940*/  IADD3 R10, P0, PT, R2, UR4, RZ ;  /* 0x00000004020a7c10 */ /* 0x001fc8000ff1e0ff */
[----:B------:R-:W-:-:S09]  /*0950*/  IADD3.X R3, PT, PT, R3, UR5, RZ, P0, !PT ;  /* 0x0000000503037c10 */ /* 0x000fd200087fe4ff */
.L_x_127:
[----:B------:R-:W-:-:S06]  /*0960*/  IMAD.MOV.U32 R2, RZ, RZ, R10 ;  /* 0x000000ffff027224 */ /* 0x000fcc00078e000a */
[----:B------:R0:W2:Y:S01]  /*0970*/  LDG.E R2, desc[UR12][R2.64] ;  /* 0x0000000c02027981 */ /* 0x0000a2000c1e1900 */
[----:B------:R-:W-:Y:S02]  /*0980*/  IADD3 R8, PT, PT, R8, 0x1, RZ ;  /* 0x0000000108087810 */ /* 0x000fe40007ffe0ff */
[----:B------:R-:W-:Y:S02]  /*0990*/  IADD3 R10, P1, PT, R10, 0x4, RZ ;  /* 0x000000040a0a7810 */ /* 0x000fe40007f3e0ff */
[----:B------:R-:W-:Y:S02]  /*09a0*/  ISETP.NE.AND P0, PT, R8, RZ, PT ;  /* 0x000000ff0800720c */ /* 0x000fe40003f05270 */
[----:B0-----:R-:W-:Y:S01]  /*09b0*/  IADD3.X R3, PT, PT, RZ, R3, RZ, P1, !PT ;  /* 0x00000003ff037210 */ /* 0x001fe20000ffe4ff */
[C---:B--2---:R-:W-:Y:S01]  /*09c0*/  FADD R11, R2.reuse, R11 ;  /* 0x0000000b020b7221 */ /* 0x044fe20000000000 */
[----:B------:R-:W-:-:S09]  /*09d0*/  FFMA R9, R2, R2, R9 ;  /* 0x0000000202097223 */ /* 0x000fd20000000009 */
[----:B------:R-:W-:Y:S05]  /*09e0*/  @P0 BRA `(.L_x_127) ;  /* 0xfffffffc00dc0947 */ /* 0x000fea000383ffff */
.L_x_122:
[----:B------:R-:W-:Y:S01]  /*09f0*/  I2FP.F32.S32 R3, R0 ;  /* 0x0000000000037245 */ /* 0x000fe20000201400 */
[----:B------:R-:W-:Y:S03]  /*0a00*/  BSSY.RECONVERGENT B0, `(.L_x_128) ;  /* 0x000000d000007945 */ /* 0x000fe60003800200 */
[----:B------:R-:W0:Y:S08]  /*0a10*/  MUFU.RCP R0, R3 ;  /* 0x0000000300007308 */ /* 0x000e300000001000 */
[----:B------:R-:W1:Y:S01]  /*0a20*/  FCHK P0, R11, R3 ;  /* 0x000000030b007302 */ /* 0x000e620000000000 */
[----:B0-----:R-:W-:-:S04]  /*0a30*/  FFMA R13, -R3, R0, 1 ;  /* 0x3f800000030d7423 */ /* 0x001fc80000000100 */
[----:B------:R-:W-:-:S04]  /*0a40*/  FFMA R0, R0, R13, R0 ;  /* 0x0000000d00007223 */ /* 0x000fc80000000000 */
[----:B------:R-:W-:-:S04]  /*0a50*/  FFMA R8, R0, R11, RZ ;  /* 0x0000000b00087223 */ /* 0x000fc800000000ff */
[----:B------:R-:W-:-:S04]  /*0a60*/  FFMA R13, -R3, R8, R11 ;  /* 0x00000008030d7223 */ /* 0x000fc8000000010b */
[----:B------:R-:W-:Y:S01]  /*0a70*/  FFMA R8, R0, R13, R8 ;  /* 0x0000000d00087223 */ /* 0x000fe20000000008 */
[----:B-1----:R-:W-:Y:S06]  /*0a80*/  @!P0 BRA `(.L_x_129) ;  /* 0x0000000000108947 */ /* 0x002fec0003800000 */
[----:B------:R-:W-:Y:S01]  /*0a90*/  IMAD.MOV.U32 R0, RZ, RZ, R11 ;  /* 0x000000ffff007224 */ /* 0x000fe200078e000b */
[----:B------:R-:W-:-:S07]  /*0aa0*/  MOV R2, 0xac0 ;  /* 0x00000ac000027802 */ /* 0x000fce0000000f00 */
[----:B------:R-:W-:Y:S05]  /*0ab0*/  CALL.REL.NOINC `($__internal_3_$__cuda_sm3x_div_rn_noftz_f32_slowpath) ;  /* 0x0000001000d47944 */ /* 0x000fea0003c00000 */
[----:B------:R-:W-:-:S07]  /*0ac0*/  MOV R8, R0 ;  /* 0x0000000000087202 */ /* 0x000fce0000000f00 */
.L_x_129:
[----:B------:R-:W-:Y:S05]  /*0ad0*/  BSYNC.RECONVERGENT B0 ;  /* 0x0000000000007941 */ /* 0x000fea0003800200 */
.L_x_128:
[----:B------:R-:W0:Y:S01]  /*0ae0*/  MUFU.RCP R0, R3 ;  /* 0x0000000300007308 */ /* 0x000e220000001000 */
[----:B------:R-:W-:Y:S07]  /*0af0*/  BSSY.RECONVERGENT B0, `(.L_x_130) ;  /* 0x000000c000007945 */ /* 0x000fee0003800200 */
[----:B------:R-:W1:Y:S01]  /*0b00*/  FCHK P0, R9, R3 ;  /* 0x0000000309007302 */ /* 0x000e620000000000 */
[----:B0-----:R-:W-:-:S04]  /*0b10*/  FFMA R11, -R3, R0, 1 ;  /* 0x3f800000030b7423 */ /* 0x001fc80000000100 */
[----:B------:R-:W-:-:S04]  /*0b20*/  FFMA R0, R0, R11, R0 ;  /* 0x0000000b00007223 */ /* 0x000fc80000000000 */
[----:B------:R-:W-:-:S04]  /*0b30*/  FFMA R2, R0, R9, RZ ;  /* 0x0000000900027223 */ /* 0x000fc800000000ff */
[----:B------:R-:W-:-:S04]  /*0b40*/  FFMA R11, -R3, R2, R9 ;  /* 0x00000002030b7223 */ /* 0x000fc80000000109 */
[----:B------:R-:W-:Y:S01]  /*0b50*/  FFMA R11, R0, R11, R2 ;  /* 0x0000000b000b7223 */ /* 0x000fe20000000002 */
[----:B-1----:R-:W-:Y:S06]  /*0b60*/  @!P0 BRA `(.L_x_131) ;  /* 0x0000000000108947 */ /* 0x002fec0003800000 */
[----:B------:R-:W-:Y:S02]  /*0b70*/  MOV R0, R9 ;  /* 0x0000000900007202 */ /* 0x000fe40000000f00 */
[----:B------:R-:W-:-:S07]  /*0b80*/  MOV R2, 0xba0 ;  /* 0x00000ba000027802 */ /* 0x000fce0000000f00 */
[----:B------:R-:W-:Y:S05]  /*0b90*/  CALL.REL.NOINC `($__internal_3_$__cuda_sm3x_div_rn_noftz_f32_slowpath) ;  /* 0x00000010009c7944 */ /* 0x000fea0003c00000 */
[----:B------:R-:W-:-:S07]  /*0ba0*/  IMAD.MOV.U32 R11, RZ, RZ, R0 ;  /* 0x000000ffff0b7224 */ /* 0x000fce00078e0000 */
.L_x_131:
[----:B------:R-:W-:Y:S05]  /*0bb0*/  BSYNC.RECONVERGENT B0 ;  /* 0x0000000000007941 */ /* 0x000fea0003800200 */
.L_x_130:
[----:B------:R-:W0:Y:S01]  /*0bc0*/  LDCU UR4, c[0x0][0x3ac] ;  /* 0x00007580ff0477ac */ /* 0x000e220008000800 */
[----:B------:R-:W-:Y:S01]  /*0bd0*/  FFMA R11, -R8, R8, R11 ;  /* 0x00000008080b7223 */ /* 0x000fe2000000010b */
[----:B------:R-:W-:Y:S03]  /*0be0*/  BSSY.RECONVERGENT B0, `(.L_x_132) ;  /* 0x000000d000007945 */ /* 0x000fe60003800200 */
[----:B0-----:R-:W-:-:S04]  /*0bf0*/  FADD R11, R11, UR4 ;  /* 0x000000040b0b7e21 */ /* 0x001fc80008000000 */
[----:B------:R0:W1:Y:S01]  /*0c00*/  MUFU.RSQ R2, R11 ;  /* 0x0000000b00027308 */ /* 0x0000620000001400 */
[----:B------:R-:W-:-:S04]  /*0c10*/  IADD3 R0, PT, PT, R11, -0xd000000, RZ ;  /* 0xf30000000b007810 */ /* 0x000fc80007ffe0ff */
[----:B------:R-:W-:-:S13]  /*0c20*/  ISETP.GT.U32.AND P0, PT, R0, 0x727fffff, PT ;  /* 0x727fffff0000780c */ /* 0x000fda0003f04070 */
[----:B01----:R-:W-:Y:S05]  /*0c30*/  @!P0 BRA `(.L_x_133) ;  /* 0x00000000000c8947 */ /* 0x003fea0003800000 */
[----:B------:R-:W-:-:S07]  /*0c40*/  MOV R12, 0xc60 ;  /* 0x00000c60000c7802 */ /* 0x000fce0000000f00 */
[----:B------:R-:W-:Y:S05]  /*0c50*/  CALL.REL.NOINC `($__internal_2_$__cuda_sm20_sqrt_rn_f32_slowpath) ;  /* 0x00000010000c7944 */ /* 0x000fea0003c00000 */
[----:B------:R-:W-:Y:S05]  /*0c60*/  BRA `(.L_x_134) ;  /* 0x0000000000107947 */ /* 0x000fea0003800000 */
.L_x_133:
[----:B------:R-:W-:Y:S01]  /*0c70*/  FMUL.FTZ R0, R11, R2 ;  /* 0x000000020b007220 */ /* 0x000fe20000410000 */
[----:B------:R-:W-:-:S03]  /*0c80*/  FMUL.FTZ R2, R2, 0.5 ;  /* 0x3f00000002027820 */ /* 0x000fc60000410000 */
[----:B------:R-:W-:-:S04]  /*0c90*/  FFMA R3, -R0, R0, R11 ;  /* 0x0000000000037223 */ /* 0x000fc8000000010b */
[----:B------:R-:W-:-:S07]  /*0ca0*/  FFMA R0, R3, R2, R0 ;  /* 0x0000000203007223 */ /* 0x000fce0000000000 */
.L_x_134:
[----:B------:R-:W-:Y:S05]  /*0cb0*/  BSYNC.RECONVERGENT B0 ;  /* 0x0000000000007941 */ /* 0x000fea0003800200 */
.L_x_132:
[----:B------:R-:W-:Y:S01]  /*0cc0*/  IADD3 R2, PT, PT, R0, 0x1800000, RZ ;  /* 0x0180000000027810 */ /* 0x000fe20007ffe0ff */
[----:B------:R-:W-:Y:S03]  /*0cd0*/  BSSY.RECONVERGENT B0, `(.L_x_135) ;  /* 0x000000c000007945 */ /* 0x000fe60003800200 */
[----:B------:R-:W-:-:S04]  /*0ce0*/  LOP3.LUT R2, R2, 0x7f800000, RZ, 0xc0, !PT ;  /* 0x7f80000002027812 */ /* 0x000fc800078ec0ff */
[----:B------:R-:W-:-:S13]  /*0cf0*/  ISETP.GT.U32.AND P0, PT, R2, 0x1ffffff, PT ;  /* 0x01ffffff0200780c */ /* 0x000fda0003f04070 */
[----:B------:R-:W-:Y:S05]  /*0d00*/  @P0 BRA `(.L_x_136) ;  /* 0x0000000000100947 */ /* 0x000fea0003800000 */
[----:B------:R-:W-:-:S07]  /*0d10*/  MOV R10, 0xd30 ;  /* 0x00000d30000a7802 */ /* 0x000fce0000000f00 */
[----:B------:R-:W-:Y:S05]  /*0d20*/  CALL.REL.NOINC `($__internal_1_$__cuda_sm20_rcp_rn_f32_slowpath) ;  /* 0x0000000c00087944 */ /* 0x000fea0003c00000 */
[----:B------:R-:W-:Y:S01]  /*0d30*/  IMAD.MOV.U32 R0, RZ, RZ, R3 ;  /* 0x000000ffff007224 */ /* 0x000fe200078e0003 */
[----:B------:R-:W-:Y:S06]  /*0d40*/  BRA `(.L_x_137) ;  /* 0x0000000000107947 */ /* 0x000fec0003800000 */
.L_x_136:
[----:B------:R-:W0:Y:S02]  /*0d50*/  MUFU.RCP R3, R0 ;  /* 0x0000000000037308 */ /* 0x000e240000001000 */
[----:B0-----:R-:W-:-:S04]  /*0d60*/  FFMA R2, R3, R0, -1 ;  /* 0xbf80000003027423 */ /* 0x001fc80000000000 */
[----:B------:R-:W-:-:S04]  /*0d70*/  FADD.FTZ R2, -R2, -RZ ;  /* 0x800000ff02027221 */ /* 0x000fc80000010100 */
[----:B------:R-:W-:-:S07]  /*0d80*/  FFMA R0, R3, R2, R3 ;  /* 0x0000000203007223 */ /* 0x000fce0000000003 */
.L_x_137:
[----:B------:R-:W-:Y:S05]  /*0d90*/  BSYNC.RECONVERGENT B0 ;  /* 0x0000000000007941 */ /* 0x000fea0003800200 */
.L_x_135:
[----:B------:R-:W-:Y:S05]  /*0da0*/  @!P3 EXIT ;  /* 0x000000000000b94d */ /* 0x000fea0003800000 */
[----:B------:R-:W0:Y:S01]  /*0db0*/  LDC R2, c[0x0][0x3a8] ;  /* 0x0000ea00ff027b82 */ /* 0x000e220000000800 */
[----:B------:R-:W-:Y:S01]  /*0dc0*/  HFMA2 R3, -RZ, RZ, 0, 0 ;  /* 0x00000000ff037431 */ /* 0x000fe200000001ff */
[C---:B0-----:R-:W-:Y:S02]  /*0dd0*/  ISETP.GE.U32.AND P1, PT, R2.reuse, 0x8, PT ;  /* 0x000000080200780c */ /* 0x041fe40003f26070 */
[----:B------:R-:W-:-:S04]  /*0de0*/  LOP3.LUT R22, R2, 0x7, RZ, 0xc0, !PT ;  /* 0x0000000702167812 */ /* 0x000fc800078ec0ff */
[----:B------:R-:W-:-:S07]  /*0df0*/  ISETP.NE.AND P0, PT, R22, RZ, PT ;  /* 0x000000ff1600720c */ /* 0x000fce0003f05270 */
[----:B------:R-:W-:Y:S06]  /*0e00*/  @!P1 BRA `(.L_x_138) ;  /* 0x00000004005c9947 */ /* 0x000fec0003800000 */
[----:B------:R-:W0:Y:S01]  /*0e10*/  LDCU.128 UR4, c[0x0][0x380] ;  /* 0x00007000ff0477ac */ /* 0x000e220008000c00 */
[----:B------:R-:W-:Y:S02]  /*0e20*/  LEA R18, P1, R6, 0x10, 0x2 ;  /* 0x0000001006127811 */ /* 0x000fe400078210ff */
[----:B------:R-:W-:Y:S01]  /*0e30*/  LOP3.LUT R3, R2, 0x7ffffff8, RZ, 0xc0, !PT ;  /* 0x7ffffff802037812 */ /* 0x000fe200078ec0ff */
[----:B------:R-:W1:Y:S01]  /*0e40*/  LDCU.128 UR8, c[0x0][0x390] ;  /* 0x00007200ff0877ac */ /* 0x000e620008000c00 */
[----:B------:R-:W-:Y:S02]  /*0e50*/  LEA.HI.X R19, R6, RZ, R7, 0x2, P1 ;  /* 0x000000ff06137211 */ /* 0x000fe400008f1407 */
[----:B------:R-:W-:Y:S02]  /*0e60*/  IADD3 R9, PT, PT, -R3, RZ, RZ ;  /* 0x000000ff03097210 */ /* 0x000fe40007ffe1ff */
[----:B0-----:R-:W-:Y:S01]  /*0e70*/  IADD3 R10, P2, PT, R18, UR4, RZ ;  /* 0x00000004120a7c10 */ /* 0x001fe2000ff5e0ff */
[----:B------:R-:W-:-:S02]  /*0e80*/  UIADD3 UR6, UP0, UPT, UR6, 0x10, URZ ;  /* 0x0000001006067890 */ /* 0x000fc4000ff1e0ff */
[----:B-1----:R-:W-:Y:S01]  /*0e90*/  UIADD3 UR4, UP1, UPT, UR8, 0x10, URZ ;  /* 0x0000001008047890 */ /* 0x002fe2000ff3e0ff */
[C---:B------:R-:W-:Y:S01]  /*0ea0*/  IADD3.X R11, PT, PT, R19.reuse, UR5, RZ, P2, !PT ;  /* 0x00000005130b7c10 */ /* 0x040fe200097fe4ff */
[----:B------:R-:W-:Y:S01]  /*0eb0*/  UIADD3.X UR7, UPT, UPT, URZ, UR7, URZ, UP0, !UPT ;  /* 0x00000007ff077290 */ /* 0x000fe200087fe4ff */
[----:B------:R-:W-:Y:S01]  /*0ec0*/  IADD3 R18, P1, PT, R18, UR10, RZ ;  /* 0x0000000a12127c10 */ /* 0x000fe2000ff3e0ff */
[----:B------:R-:W-:Y:S01]  /*0ed0*/  UIADD3.X UR5, UPT, UPT, URZ, UR9, URZ, UP1, !UPT ;  /* 0x00000009ff057290 */ /* 0x000fe20008ffe4ff */
[----:B------:R-:W-:Y:S01]  /*0ee0*/  IMAD.U32 R12, RZ, RZ, UR6 ;  /* 0x00000006ff0c7e24 */ /* 0x000fe2000f8e00ff */
[----:B------:R-:W-:Y:S02]  /*0ef0*/  MOV R14, UR4 ;  /* 0x00000004000e7c02 */ /* 0x000fe40008000f00 */
[----:B------:R-:W-:Y:S02]  /*0f00*/  IADD3.X R19, PT, PT, R19, UR11, RZ, P1, !PT ;  /* 0x0000000b13137c10 */ /* 0x000fe40008ffe4ff */
[----:B------:R-:W-:Y:S01]  /*0f10*/  MOV R13, UR7 ;  /* 0x00000007000d7c02 */ /* 0x000fe20008000f00 */
[----:B------:R-:W-:-:S07]  /*0f20*/  IMAD.U32 R15, RZ, RZ, UR5 ;  /* 0x00000005ff0f7e24 */ /* 0x000fce000f8e00ff */
.L_x_139:
[----:B0-----:R-:W2:Y:S04]  /*0f30*/  LDG.E R17, desc[UR12][R10.64+-0x10] ;  /* 0xfffff00c0a117981 */ /* 0x001ea8000c1e1900 */
[----:B------:R-:W3:Y:S04]  /*0f40*/  LDG.E R16, desc[UR12][R12.64+-0x10] ;  /* 0xfffff00c0c107981 */ /* 0x000ee8000c1e1900 */
[----:B------:R-:W3:Y:S01]  /*0f50*/  LDG.E R20, desc[UR12][R14.64+-0x10] ;  /* 0xfffff00c0e147981 */ /* 0x000ee2000c1e1900 */
[----:B--2---:R-:W-:-:S04]  /*0f60*/  FADD R17, R17, -R8 ;  /* 0x8000000811117221 */ /* 0x004fc80000000000 */
[----:B------:R-:W-:-:S04]  /*0f70*/  FMUL R17, R17, R0 ;  /* 0x0000000011117220 */ /* 0x000fc80000400000 */
[----:B---3--:R-:W-:Y:S01]  /*0f80*/  FFMA R21, R17, R16, R20 ;  /* 0x0000001011157223 */ /* 0x008fe20000000014 */
[----:B------:R-:W-:Y:S02]  /*0f90*/  MOV R16, R18 ;  /* 0x0000001200107202 */ /* 0x000fe40000000f00 */
[----:B------:R-:W-:-:S05]  /*0fa0*/  MOV R17, R19 ;  /* 0x0000001300117202 */ /* 0x000fca0000000f00 */
[----:B------:R0:W-:Y:S04]  /*0fb0*/  STG.E desc[UR12][R16.64+-0x10], R21 ;  /* 0xfffff01510007986 */ /* 0x0001e8000c10190c */
[----:B------:R-:W2:Y:S04]  /*0fc0*/  LDG.E R19, desc[UR12][R10.64+-0xc] ;  /* 0xfffff40c0a137981 */ /* 0x000ea8000c1e1900 */
[----:B------:R-:W3:Y:S04]  /*0fd0*/  LDG.E R18, desc[UR12][R12.64+-0xc] ;  /* 0xfffff40c0c127981 */ /* 0x000ee8000c1e1900 */
[----:B------:R-:W3:Y:S01]  /*0fe0*/  LDG.E R20, desc[UR12][R14.64+-0xc] ;  /* 0xfffff40c0e147981 */ /* 0x000ee2000c1e1900 */
[----:B--2---:R-:W-:-:S04]  /*0ff0*/  FADD R19, R19, -R8 ;  /* 0x8000000813137221 */ /* 0x004fc80000000000 */
[----:B------:R-:W-:-:S04]  /*1000*/  FMUL R19, R19, R0 ;  /* 0x0000000013137220 */ /* 0x000fc80000400000 */
[----:B---3--:R-:W-:-:S05]  /*1010*/  FFMA R19, R19, R18, R20 ;  /* 0x0000001213137223 */ /* 0x008fca0000000014 */
        /* <DEDUP_REMOVED lines=8> */
[----:B0-----:R-:W3:Y:S04]  /*10a0*/  LDG.E R21, desc[UR12][R10.64+-0x4] ;  /* 0xfffffc0c0a157981 */ /* 0x001ee8000c1e1900 */
[----:B------:R-:W4:Y:S04]  /*10b0*/  LDG.E R18, desc[UR12][R12.64+-0x4] ;  /* 0xfffffc0c0c127981 */ /* 0x000f28000c1e1900 */
[----:B------:R-:W4:Y:S01]  /*10c0*/  LDG.E R20, desc[UR12][R14.64+-0x4] ;  /* 0xfffffc0c0e147981 */ /* 0x000f22000c1e1900 */
[----:B---3--:R-:W-:-:S04]  /*10d0*/  FADD R21, R21, -R8 ;  /* 0x8000000815157221 */ /* 0x008fc80000000000 */
[----:B------:R-:W-:-:S04]  /*10e0*/  FMUL R21, R21, R0 ;  /* 0x0000000015157220 */ /* 0x000fc80000400000 */
[----:B----4-:R-:W-:-:S05]  /*10f0*/  FFMA R21, R21, R18, R20 ;  /* 0x0000001215157223 */ /* 0x010fca0000000014 */
[----:B------:R0:W-:Y:S04]  /*1100*/  STG.E desc[UR12][R16.64+-0x4], R21 ;  /* 0xfffffc1510007986 */ /* 0x0001e8000c10190c */
[----:B-1----:R-:W3:Y:S04]  /*1110*/  LDG.E R19, desc[UR12][R10.64] ;  /* 0x0000000c0a137981 */ /* 0x002ee8000c1e1900 */
[----:B------:R-:W4:Y:S04]  /*1120*/  LDG.E R18, desc[UR12][R12.64] ;  /* 0x0000000c0c127981 */ /* 0x000f28000c1e1900 */
[----:B------:R-:W4:Y:S01]  /*1130*/  LDG.E R20, desc[UR12][R14.64] ;  /* 0x0000000c0e147981 */ /* 0x000f22000c1e1900 */
[----:B---3--:R-:W-:-:S04]  /*1140*/  FADD R19, R19, -R8 ;  /* 0x8000000813137221 */ /* 0x008fc80000000000 */
[----:B------:R-:W-:-:S04]  /*1150*/  FMUL R19, R19, R0 ;  /* 0x0000000013137220 */ /* 0x000fc80000400000 */
[----:B----4-:R-:W-:-:S05]  /*1160*/  FFMA R19, R19, R18, R20 ;  /* 0x0000001213137223 */ /* 0x010fca0000000014 */
[----:B------:R1:W-:Y:S04]  /*1170*/  STG.E desc[UR12][R16.64], R19 ;  /* 0x0000001310007986 */ /* 0x0003e8000c10190c */
[----:B--2---:R-:W2:Y:S04]  /*1180*/  LDG.E R23, desc[UR12][R10.64+0x4] ;  /* 0x0000040c0a177981 */ /* 0x004ea8000c1e1900 */
        /* <DEDUP_REMOVED lines=13> */
[----:B-1----:R1:W3:Y:S04]  /*1260*/  LDG.E R19, desc[UR12][R10.64+0xc] ;  /* 0x00000c0c0a137981 */ /* 0x0022e8000c1e1900 */
[----:B------:R4:W2:Y:S04]  /*1270*/  LDG.E R18, desc[UR12][R12.64+0xc] ;  /* 0x00000c0c0c127981 */ /* 0x0008a8000c1e1900 */
[----:B------:R5:W2:Y:S01]  /*1280*/  LDG.E R20, desc[UR12][R14.64+0xc] ;  /* 0x00000c0c0e147981 */ /* 0x000aa2000c1e1900 */
[----:B------:R-:W-:-:S02]  /*1290*/  IADD3 R9, PT, PT, R9, 0x8, RZ ;  /* 0x0000000809097810 */ /* 0x000fc40007ffe0ff */
[----:B-1----:R-:W-:Y:S02]  /*12a0*/  IADD3 R10, P2, PT, R10, 0x20, RZ ;  /* 0x000000200a0a7810 */ /* 0x002fe40007f5e0ff */
[----:B------:R-:W-:Y:S02]  /*12b0*/  ISETP.NE.AND P1, PT, R9, RZ, PT ;  /* 0x000000ff0900720c */ /* 0x000fe40003f25270 */
[----:B----4-:R-:W-:Y:S01]  /*12c0*/  IADD3 R12, P3, PT, R12, 0x20, RZ ;  /* 0x000000200c0c7810 */ /* 0x010fe20007f7e0ff */
[----:B------:R-:W-:Y:S01]  /*12d0*/  IMAD.X R11, RZ, RZ, R11, P2 ;  /* 0x000000ffff0b7224 */ /* 0x000fe200010e060b */
[----:B-----5:R-:W-:Y:S02]  /*12e0*/  IADD3 R14, P4, PT, R14, 0x20, RZ ;  /* 0x000000200e0e7810 */ /* 0x020fe40007f9e0ff */
[----:B------:R-:W-:Y:S02]  /*12f0*/  IADD3.X R13, PT, PT, RZ, R13, RZ, P3, !PT ;  /* 0x0000000dff0d7210 */ /* 0x000fe40001ffe4ff */
[----:B------:R-:W-:Y:S01]  /*1300*/  IADD3.X R15, PT, PT, RZ, R15, RZ, P4, !PT ;  /* 0x0000000fff0f7210 */ /* 0x000fe200027fe4ff */
[----:B---3--:R-:W-:-:S04]  /*1310*/  FADD R19, R19, -R8 ;  /* 0x8000000813137221 */ /* 0x008fc80000000000 */
[----:B------:R-:W-:-:S04]  /*1320*/  FMUL R19, R19, R0 ;  /* 0x0000000013137220 */ /* 0x000fc80000400000 */
[----:B--2---:R-:W-:Y:S01]  /*1330*/  FFMA R23, R19, R18, R20 ;  /* 0x0000001213177223 */ /* 0x004fe20000000014 */
[----:B------:R-:W-:-:S04]  /*1340*/  IADD3 R18, P5, PT, R16, 0x20, RZ ;  /* 0x0000002010127810 */ /* 0x000fc80007fbe0ff */
[----:B------:R0:W-:Y:S01]  /*1350*/  STG.E desc[UR12][R16.64+0xc], R23 ;  /* 0x00000c1710007986 */ /* 0x0001e2000c10190c */
[----:B------:R-:W-:Y:S01]  /*1360*/  IADD3.X R19, PT, PT, RZ, R17, RZ, P5, !PT ;  /* 0x00000011ff137210 */ /* 0x000fe20002ffe4ff */
[----:B------:R-:W-:Y:S07]  /*1370*/  @P1 BRA `(.L_x_139) ;  /* 0xfffffff800ec1947 */ /* 0x000fee000383ffff */
.L_x_138:
[----:B------:R-:W-:Y:S05]  /*1380*/  @!P0 EXIT ;  /* 0x000000000000894d */ /* 0x000fea0003800000 */
[----:B------:R-:W-:Y:S02]  /*1390*/  ISETP.GE.U32.AND P0, PT, R22, 0x4, PT ;  /* 0x000000041600780c */ /* 0x000fe40003f06070 */
[----:B0-----:R-:W-:-:S04]  /*13a0*/  LOP3.LUT R21, R2, 0x3, RZ, 0xc0, !PT ;  /* 0x0000000302157812 */ /* 0x001fc800078ec0ff */
[----:B------:R-:W-:-:S07]  /*13b0*/  ISETP.NE.AND P1, PT, R21, RZ, PT ;  /* 0x000000ff1500720c */ /* 0x000fce0003f25270 */
[----:B------:R-:W-:Y:S06]  /*13c0*/  @!P0 BRA `(.L_x_140) ;  /* 0x00000000009c8947 */ /* 0x000fec0003800000 */
[----:B------:R-:W0:Y:S01]  /*13d0*/  LDC.64 R12, c[0x0][0x388] ;  /* 0x0000e200ff0c7b82 */ /* 0x000e220000000a00 */
[C---:B------:R-:W-:Y:S01]  /*13e0*/  IMAD.WIDE.U32 R10, R3.reuse, 0x4, R4 ;  /* 0x00000004030a7825 */ /* 0x040fe200078e0004 */
[----:B------:R-:W1:Y:S04]  /*13f0*/  LDCU.64 UR4, c[0x0][0x398] ;  /* 0x00007300ff0477ac */ /* 0x000e680008000a00 */
[----:B------:R-:W2:Y:S02]  /*1400*/  LDG.E R9, desc[UR12][R10.64] ;  /* 0x0000000c0a097981 */ /* 0x000ea4000c1e1900 */
[----:B------:R-:W3:Y:S01]  /*1410*/  LDC.64 R14, c[0x0][0x390] ;  /* 0x0000e400ff0e7b82 */ /* 0x000ee20000000a00 */
[----:B0-----:R-:W-:-:S05]  /*1420*/  IMAD.WIDE.U32 R12, R3, 0x4, R12 ;  /* 0x00000004030c7825 */ /* 0x001fca00078e000c */
[----:B------:R-:W4:Y:S01]  /*1430*/  LDG.E R18, desc[UR12][R12.64] ;  /* 0x0000000c0c127981 */ /* 0x000f22000c1e1900 */
[----:B---3--:R-:W-:-:S05]  /*1440*/  IMAD.WIDE.U32 R14, R3, 0x4, R14 ;  /* 0x00000004030e7825 */ /* 0x008fca00078e000e */
[----:B------:R-:W4:Y:S01]  /*1450*/  LDG.E R20, desc[UR12][R14.64] ;  /* 0x0000000c0e147981 */ /* 0x000f22000c1e1900 */
[----:B------:R-:W-:-:S05]  /*1460*/  IADD3 R17, P0, PT, R6, R3, RZ ;  /* 0x0000000306117210 */ /* 0x000fca0007f1e0ff */
[----:B------:R-:W-:Y:S01]  /*1470*/  IMAD.X R22, RZ, RZ, R7, P0 ;  /* 0x000000ffff167224 */ /* 0x000fe200000e0607 */
[----:B-1----:R-:W-:-:S04]  /*1480*/  LEA R16, P0, R17, UR4, 0x2 ;  /* 0x0000000411107c11 */ /* 0x002fc8000f8010ff */
[----:B------:R-:W-:Y:S01]  /*1490*/  LEA.HI.X R17, R17, UR5, R22, 0x2, P0 ;  /* 0x0000000511117c11 */ /* 0x000fe200080f1416 */
[----:B--2---:R-:W-:-:S04]  /*14a0*/  FADD R9, R9, -R8 ;  /* 0x8000000809097221 */ /* 0x004fc80000000000 */
[----:B------:R-:W-:-:S04]  /*14b0*/  FMUL R9, R9, R0 ;  /* 0x0000000009097220 */ /* 0x000fc80000400000 */
[----:B----4-:R-:W-:-:S05]  /*14c0*/  FFMA R9, R9, R18, R20 ;  /* 0x0000001209097223 */ /* 0x010fca0000000014 */
        /* <DEDUP_REMOVED lines=15> */
[----:B0-----:R-:W2:Y:S04]  /*15c0*/  LDG.E R9, desc[UR12][R10.64+0xc] ;  /* 0x00000c0c0a097981 */ /* 0x001ea8000c1e1900 */
[----:B------:R-:W3:Y:S04]  /*15d0*/  LDG.E R18, desc[UR12][R12.64+0xc] ;  /* 0x00000c0c0c127981 */ /* 0x000ee8000c1e1900 */
[----:B------:R-:W3:Y:S01]  /*15e0*/  LDG.E R20, desc[UR12][R14.64+0xc] ;  /* 0x00000c0c0e147981 */ /* 0x000ee2000c1e1900 */
[----:B------:R-:W-:Y:S01]  /*15f0*/  IADD3 R3, PT, PT, R3, 0x4, RZ ;  /* 0x0000000403037810 */ /* 0x000fe20007ffe0ff */
[----:B--2---:R-:W-:-:S04]  /*1600*/  FADD R9, R9, -R8 ;  /* 0x8000000809097221 */ /* 0x004fc80000000000 */
[----:B------:R-:W-:-:S04]  /*1610*/  FMUL R9, R9, R0 ;  /* 0x0000000009097220 */ /* 0x000fc80000400000 */
[----:B---3--:R-:W-:-:S05]  /*1620*/  FFMA R9, R9, R18, R20 ;  /* 0x0000001209097223 */ /* 0x008fca0000000014 */
[----:B------:R1:W-:Y:S02]  /*1630*/  STG.E desc[UR12][R16.64+0xc], R9 ;  /* 0x00000c0910007986 */ /* 0x0003e4000c10190c */
.L_x_140:
[----:B------:R-:W-:Y:S05]  /*1640*/  @!P1 EXIT ;  /* 0x000000000000994d */ /* 0x000fea0003800000 */
[----:B------:R-:W-:Y:S02]  /*1650*/  ISETP.NE.AND P0, PT, R21, 0x1, PT ;  /* 0x000000011500780c */ /* 0x000fe40003f05270 */
[----:B------:R-:W-:-:S04]  /*1660*/  LOP3.LUT R2, R2, 0x1, RZ, 0xc0, !PT ;  /* 0x0000000102027812 */ /* 0x000fc800078ec0ff */
[----:B------:R-:W-:-:S07]  /*1670*/  ISETP.NE.U32.AND P1, PT, R2, 0x1, PT ;  /* 0x000000010200780c */ /* 0x000fce0003f25070 */
[----:B------:R-:W-:Y:S06]  /*1680*/  @!P0 BRA `(.L_x_141) ;  /* 0x0000000000648947 */ /* 0x000fec0003800000 */
[----:B------:R-:W0:Y:S01]  /*1690*/  LDC.64 R12, c[0x0][0x388] ;  /* 0x0000e200ff0c7b82 */ /* 0x000e220000000a00 */
[C---:B------:R-:W-:Y:S01]  /*16a0*/  IMAD.WIDE.U32 R10, R3.reuse, 0x4, R4 ;  /* 0x00000004030a7825 */ /* 0x040fe200078e0004 */
[----:B------:R-:W2:Y:S04]  /*16b0*/  LDCU.64 UR4, c[0x0][0x398] ;  /* 0x00007300ff0477ac */ /* 0x000ea80008000a00 */
[----:B-1----:R-:W3:Y:S02]  /*16c0*/  LDG.E R9, desc[UR12][R10.64] ;  /* 0x0000000c0a097981 */ /* 0x002ee4000c1e1900 */
[----:B------:R-:W1:Y:S01]  /*16d0*/  LDC.64 R14, c[0x0][0x390] ;  /* 0x0000e400ff0e7b82 */ /* 0x000e620000000a00 */
[----:B0-----:R-:W-:-:S05]  /*16e0*/  IMAD.WIDE.U32 R12, R3, 0x4, R12 ;  /* 0x00000004030c7825 */ /* 0x001fca00078e000c */
[----:B------:R-:W4:Y:S01]  /*16f0*/  LDG.E R2, desc[UR12][R12.64] ;  /* 0x0000000c0c027981 */ /* 0x000f22000c1e1900 */
[----:B-1----:R-:W-:-:S05]  /*1700*/  IMAD.WIDE.U32 R14, R3, 0x4, R14 ;  /* 0x00000004030e7825 */ /* 0x002fca00078e000e */
[----:B------:R-:W4:Y:S01]  /*1710*/  LDG.E R18, desc[UR12][R14.64] ;  /* 0x0000000c0e127981 */ /* 0x000f22000c1e1900 */
[----:B------:R-:W-:-:S04]  /*1720*/  IADD3 R17, P0, PT, R6, R3, RZ ;  /* 0x0000000306117210 */ /* 0x000fc80007f1e0ff */
[----:B------:R-:W-:Y:S02]  /*1730*/  IADD3.X R20, PT, PT, RZ, R7, RZ, P0, !PT ;  /* 0x00000007ff147210 */ /* 0x000fe400007fe4ff */
[----:B--2---:R-:W-:-:S04]  /*1740*/  LEA R16, P0, R17, UR4, 0x2 ;  /* 0x0000000411107c11 */ /* 0x004fc8000f8010ff */
[----:B------:R-:W-:Y:S01]  /*1750*/  LEA.HI.X R17, R17, UR5, R20, 0x2, P0 ;  /* 0x0000000511117c11 */ /* 0x000fe200080f1414 */
[----:B---3--:R-:W-:-:S04]  /*1760*/  FADD R9, R9, -R8 ;  /* 0x8000000809097221 */ /* 0x008fc80000000000 */
[----:B------:R-:W-:-:S04]  /*1770*/  FMUL R9, R9, R0 ;  /* 0x0000000009097220 */ /* 0x000fc80000400000 */
[----:B----4-:R-:W-:-:S05]  /*1780*/  FFMA R9, R9, R2, R18 ;  /* 0x0000000209097223 */ /* 0x010fca0000000012 */
[----:B------:R0:W-:Y:S04]  /*1790*/  STG.E desc[UR12][R16.64], R9 ;  /* 0x0000000910007986 */ /* 0x0001e8000c10190c */
[----:B------:R-:W2:Y:S04]  /*17a0*/  LDG.E R11, desc[UR12][R10.64+0x4] ;  /* 0x0000040c0a0b7981 */ /* 0x000ea8000c1e1900 */
[----:B------:R-:W3:Y:S04]  /*17b0*/  LDG.E R12, desc[UR12][R12.64+0x4] ;  /* 0x0000040c0c0c7981 */ /* 0x000ee8000c1e1900 */
[----:B------:R-:W3:Y:S01]  /*17c0*/  LDG.E R14, desc[UR12][R14.64+0x4] ;  /* 0x0000040c0e0e7981 */ /* 0x000ee2000c1e1900 */
[----:B------:R-:W-:Y:S01]  /*17d0*/  IADD3 R3, PT, PT, R3, 0x2, RZ ;  /* 0x0000000203037810 */ /* 0x000fe20007ffe0ff */
[----:B--2---:R-:W-:-:S04]  /*17e0*/  FADD R19, R11, -R8 ;  /* 0x800000080b137221 */ /* 0x004fc80000000000 */
[----:B------:R-:W-:-:S04]  /*17f0*/  FMUL R19, R19, R0 ;  /* 0x0000000013137220 */ /* 0x000fc80000400000 */
[----:B---3--:R-:W-:-:S05]  /*1800*/  FFMA R19, R19, R12, R14 ;  /* 0x0000000c13137223 */ /* 0x008fca000000000e */
[----:B------:R0:W-:Y:S02]  /*1810*/  STG.E desc[UR12][R16.64+0x4], R19 ;  /* 0x0000041310007986 */ /* 0x0001e4000c10190c */
.L_x_141:
[----:B------:R-:W-:Y:S05]  /*1820*/  @P1 EXIT ;  /* 0x000000000000194d */ /* 0x000fea0003800000 */
[----:B------:R-:W2:Y:S01]  /*1830*/  LDC.64 R10, c[0x0][0x388] ;  /* 0x0000e200ff0a7b82 */ /* 0x000ea20000000a00 */
[C---:B------:R-:W-:Y:S01]  /*1840*/  IMAD.WIDE.U32 R4, R3.reuse, 0x4, R4 ;  /* 0x0000000403047825 */ /* 0x040fe200078e0004 */
[----:B------:R-:W3:Y:S05]  /*1850*/  LDCU.64 UR4, c[0x0][0x398] ;  /* 0x00007300ff0477ac */ /* 0x000eea0008000a00 */
[----:B------:R-:W4:Y:S01]  /*1860*/  LDG.E R5, desc[UR12][R4.64] ;  /* 0x0000000c04057981 */ /* 0x000f22000c1e1900 */
[----:B------:R-:W5:Y:S01]  /*1870*/  LDC.64 R12, c[0x0][0x390] ;  /* 0x0000e400ff0c7b82 */ /* 0x000f620000000a00 */
[----:B--2---:R-:W-:-:S06]  /*1880*/  IMAD.WIDE.U32 R10, R3, 0x4, R10 ;  /* 0x00000004030a7825 */ /* 0x004fcc00078e000a */
[----:B------:R-:W2:Y:S01]  /*1890*/  LDG.E R11, desc[UR12][R10.64] ;  /* 0x0000000c0a0b7981 */ /* 0x000ea2000c1e1900 */
[----:B-----5:R-:W-:-:S06]  /*18a0*/  IMAD.WIDE.U32 R12, R3, 0x4, R12 ;  /* 0x00000004030c7825 */ /* 0x020fcc00078e000c */
[----:B------:R-:W2:Y:S01]  /*18b0*/  LDG.E R13, desc[UR12][R12.64] ;  /* 0x0000000c0c0d7981 */ /* 0x000ea2000c1e1900 */
[----:B------:R-:W-:-:S05]  /*18c0*/  IADD3 R6, P0, PT, R6, R3, RZ ;  /* 0x0000000306067210 */ /* 0x000fca0007f1e0ff */
[----:B------:R-:W-:Y:S01]  /*18d0*/  IMAD.X R7, RZ, RZ, R7, P0 ;  /* 0x000000ffff077224 */ /* 0x000fe200000e0607 */
[----:B---3--:R-:W-:Y:S01]  /*18e0*/  LEA R2, P0, R6, UR4, 0x2 ;  /* 0x0000000406027c11 */ /* 0x008fe2000f8010ff */
[----:B----4-:R-:W-:-:S04]  /*18f0*/  FADD R3, R5, -R8 ;  /* 0x8000000805037221 */ /* 0x010fc80000000000 */
[----:B------:R-:W-:Y:S01]  /*1900*/  FMUL R0, R3, R0 ;  /* 0x0000000003007220 */ /* 0x000fe20000400000 */
[----:B------:R-:W-:-:S03]  /*1910*/  LEA.HI.X R3, R6, UR5, R7, 0x2, P0 ;  /* 0x0000000506037c11 */ /* 0x000fc600080f1407 */
[----:B--2---:R-:W-:-:S05]  /*1920*/  FFMA R5, R0, R11, R13 ;  /* 0x0000000b00057223 */ /* 0x004fca000000000d */
[----:B------:R-:W-:Y:S01]  /*1930*/  STG.E desc[UR12][R2.64], R5 ;  /* 0x0000000502007986 */ /* 0x000fe2000c10190c */
[----:B------:R-:W-:Y:S05]  /*1940*/  EXIT ;  /* 0x000000000000794d */ /* 0x000fea0003800000 */
        .weak           $__internal_1_$__cuda_sm20_rcp_rn_f32_slowpath
        .type           $__internal_1_$__cuda_sm20_rcp_rn_f32_slowpath,@function
        .size           $__internal_1_$__cuda_sm20_rcp_rn_f32_slowpath,($__internal_2_$__cuda_sm20_sqrt_rn_f32_slowpath - $__internal_1_$__cuda_sm20_rcp_rn_f32_slowpath)
$__internal_1_$__cuda_sm20_rcp_rn_f32_slowpath:
[----:B------:R-:W-:Y:S01]  /*1950*/  SHF.L.U32 R2, R0, 0x1, RZ ;  /* 0x0000000100027819 */ /* 0x000fe200000006ff */
[----:B------:R-:W-:Y:S03]  /*1960*/  BSSY.RECONVERGENT B1, `(.L_x_142) ;  /* 0x0000030000017945 */ /* 0x000fe60003800200 */
[----:B------:R-:W-:-:S04]  /*1970*/  SHF.R.U32.HI R11, RZ, 0x18, R2 ;  /* 0x00000018ff0b7819 */ /* 0x000fc80000011602 */
[----:B------:R-:W-:-:S13]  /*1980*/  ISETP.NE.U32.AND P0, PT, R11, RZ, PT ;  /* 0x000000ff0b00720c */ /* 0x000fda0003f05070 */
[----:B------:R-:W-:Y:S05]  /*1990*/  @P0 BRA `(.L_x_143) ;  /* 0x0000000000280947 */ /* 0x000fea0003800000 */
[----:B------:R-:W-:-:S04]  /*19a0*/  SHF.L.U32 R2, R0, 0x1, RZ ;  /* 0x0000000100027819 */ /* 0x000fc800000006ff */
[----:B------:R-:W-:-:S13]  /*19b0*/  ISETP.NE.AND P0, PT, R2, RZ, PT ;  /* 0x000000ff0200720c */ /* 0x000fda0003f05270 */
[----:B------:R-:W-:Y:S01]  /*19c0*/  @P0 FFMA R9, R0, 1.84467440737095516160e+19, RZ ;  /* 0x5f80000000090823 */ /* 0x000fe200000000ff */
[----:B------:R-:W-:Y:S08]  /*19d0*/  @!P0 MUFU.RCP R3, R0 ;  /* 0x0000000000038308 */ /* 0x000ff00000001000 */
[----:B------:R-:W0:Y:S02]  /*19e0*/  @P0 MUFU.RCP R2, R9 ;  /* 0x0000000900020308 */ /* 0x000e240000001000 */
[----:B0-----:R-:W-:-:S04]  /*19f0*/  @P0 FFMA R11, R9, R2, -1 ;  /* 0xbf800000090b0423 */ /* 0x001fc80000000002 */
[----:B------:R-:W-:-:S04]  /*1a00*/  @P0 FADD.FTZ R11, -R11, -RZ ;  /* 0x800000ff0b0b0221 */ /* 0x000fc80000010100 */
[----:B------:R-:W-:-:S04]  /*1a10*/  @P0 FFMA R2, R2, R11, R2 ;  /* 0x0000000b02020223 */ /* 0x000fc80000000002 */
[----:B------:R-:W-:Y:S01]  /*1a20*/  @P0 FFMA R3, R2, 1.84467440737095516160e+19, RZ ;  /* 0x5f80000002030823 */ /* 0x000fe200000000ff */
[----:B------:R-:W-:Y:S06]  /*1a30*/  BRA `(.L_x_144) ;  /* 0x0000000000887947 */ /* 0x000fec0003800000 */
.L_x_143:
[----:B------:R-:W-:-:S04]  /*1a40*/  IADD3 R13, PT, PT, R11, -0xfd, RZ ;  /* 0xffffff030b0d7810 */ /* 0x000fc80007ffe0ff */
[----:B------:R-:W-:-:S13]  /*1a50*/  ISETP.GT.U32.AND P0, PT, R13, 0x1, PT ;  /* 0x000000010d00780c */ /* 0x000fda0003f04070 */
[----:B------:R-:W-:Y:S05]  /*1a60*/  @P0 BRA `(.L_x_145) ;  /* 0x0000000000780947 */ /* 0x000fea0003800000 */
[----:B------:R-:W-:Y:S01]  /*1a70*/  LOP3.LUT R2, R0, 0x7fffff, RZ, 0xc0, !PT ;  /* 0x007fffff00027812 */ /* 0x000fe200078ec0ff */
[----:B------:R-:W-:-:S03]  /*1a80*/  IMAD.MOV.U32 R14, RZ, RZ, 0x3 ;  /* 0x00000003ff0e7424 */ /* 0x000fc600078e00ff */
[----:B------:R-:W-:Y:S02]  /*1a90*/  LOP3.LUT R2, R2, 0x3f800000, RZ, 0xfc, !PT ;  /* 0x3f80000002027812 */ /* 0x000fe400078efcff */
[----:B------:R-:W-:Y:S02]  /*1aa0*/  SHF.L.U32 R14, R14, R13, RZ ;  /* 0x0000000d0e0e7219 */ /* 0x000fe400000006ff */
[----:B------:R-:W0:Y:S02]  /*1ab0*/  MUFU.RCP R3, R2 ;  /* 0x0000000200037308 */ /* 0x000e240000001000 */
[----:B0-----:R-:W-:-:S04]  /*1ac0*/  FFMA R9, R2, R3, -1 ;  /* 0xbf80000002097423 */ /* 0x001fc80000000003 */
[----:B------:R-:W-:-:S04]  /*1ad0*/  FADD.FTZ R12, -R9, -RZ ;  /* 0x800000ff090c7221 */ /* 0x000fc80000010100 */
[CCC-:B------:R-:W-:Y:S01]  /*1ae0*/  FFMA.RM R9, R3.reuse, R12.reuse, R3.reuse ;  /* 0x0000000c03097223 */ /* 0x1c0fe20000004003 */
[----:B------:R-:W-:-:S04]  /*1af0*/  FFMA.RP R12, R3, R12, R3 ;  /* 0x0000000c030c7223 */ /* 0x000fc80000008003 */
[C---:B------:R-:W-:Y:S02]  /*1b00*/  LOP3.LUT R3, R9.reuse, 0x7fffff, RZ, 0xc0, !PT ;  /* 0x007fffff09037812 */ /* 0x040fe400078ec0ff */
[----:B------:R-:W-:Y:S02]  /*1b10*/  FSETP.NEU.FTZ.AND P0, PT, R9, R12, PT ;  /* 0x0000000c0900720b */ /* 0x000fe40003f1d000 */
[----:B------:R-:W-:Y:S02]  /*1b20*/  LOP3.LUT R3, R3, 0x800000, RZ, 0xfc, !PT ;  /* 0x0080000003037812 */ /* 0x000fe400078efcff */
[----:B------:R-:W-:Y:S02]  /*1b30*/  SEL R9, RZ, 0xffffffff, !P0 ;  /* 0xffffffffff097807 */ /* 0x000fe40004000000 */
[----:B------:R-:W-:Y:S02]  /*1b40*/  LOP3.LUT R14, R14, R3, RZ, 0xc0, !PT ;  /* 0x000000030e0e7212 */ /* 0x000fe400078ec0ff */
[----:B------:R-:W-:-:S02]  /*1b50*/  IADD3 R2, PT, PT, -R9, RZ, RZ ;  /* 0x000000ff09027210 */ /* 0x000fc40007ffe1ff */
[-C--:B------:R-:W-:Y:S02]  /*1b60*/  SHF.R.U32.HI R14, RZ, R13.reuse, R14 ;  /* 0x0000000dff0e7219 */ /* 0x080fe4000001160e */
[----:B------:R-:W-:Y:S02]  /*1b70*/  LOP3.LUT P1, RZ, R2, R13, R3, 0xf8, !PT ;  /* 0x0000000d02ff7212 */ /* 0x000fe4000782f803 */
[C---:B------:R-:W-:Y:S02]  /*1b80*/  LOP3.LUT P0, RZ, R14.reuse, 0x1, RZ, 0xc0, !PT ;  /* 0x000000010eff7812 */ /* 0x040fe4000780c0ff */
[----:B------:R-:W-:-:S04]  /*1b90*/  LOP3.LUT P2, RZ, R14, 0x2, RZ, 0xc0, !PT ;  /* 0x000000020eff7812 */ /* 0x000fc8000784c0ff */
[----:B------:R-:W-:Y:S02]  /*1ba0*/  PLOP3.LUT P0, PT, P0, P1, P2, 0xe0, 0x0 ;  /* 0x000000000000781c */ /* 0x000fe40000703c20 */
[----:B------:R-:W-:Y:S02]  /*1bb0*/  LOP3.LUT P1, RZ, R0, 0x7fffff, RZ, 0xc0, !PT ;  /* 0x007fffff00ff7812 */ /* 0x000fe4000782c0ff */
[----:B------:R-:W-:-:S04]  /*1bc0*/  SEL R2, RZ, 0x1, !P0 ;  /* 0x00000001ff027807 */ /* 0x000fc80004000000 */
[----:B------:R-:W-:-:S04]  /*1bd0*/  IADD3 R2, PT, PT, -R2, RZ, RZ ;  /* 0x000000ff02027210 */ /* 0x000fc80007ffe1ff */
[----:B------:R-:W-:Y:S02]  /*1be0*/  ISETP.GE.AND P0, PT, R2, RZ, PT ;  /* 0x000000ff0200720c */ /* 0x000fe40003f06270 */
[----:B------:R-:W-:-:S04]  /*1bf0*/  IADD3 R2, PT, PT, R11, -0xfc, RZ ;  /* 0xffffff040b027810 */ /* 0x000fc80007ffe0ff */
[----:B------:R-:W-:-:S07]  /*1c00*/  SHF.R.U32.HI R3, RZ, R2, R3 ;  /* 0x00000002ff037219 */ /* 0x000fce0000011603 */
[----:B------:R-:W-:-:S05]  /*1c10*/  @!P0 VIADD R3, R3, 0x1 ;  /* 0x0000000103038836 */ /* 0x000fca0000000000 */
[----:B------:R-:W-:-:S04]  /*1c20*/  @!P1 SHF.L.U32 R3, R3, 0x1, RZ ;  /* 0x0000000103039819 */ /* 0x000fc800000006ff */
[----:B------:R-:W-:Y:S01]  /*1c30*/  LOP3.LUT R3, R3, 0x80000000, R0, 0xf8, !PT ;  /* 0x8000000003037812 */ /* 0x000fe200078ef800 */
[----:B------:R-:W-:Y:S06]  /*1c40*/  BRA `(.L_x_144) ;  /* 0x0000000000047947 */ /* 0x000fec0003800000 */
.L_x_145:
[----:B------:R0:W1:Y:S02]  /*1c50*/  MUFU.RCP R3, R0 ;  /* 0x0000000000037308 */ /* 0x0000640000001000 */
.L_x_144:
[----:B------:R-:W-:Y:S05]  /*1c60*/  BSYNC.RECONVERGENT B1 ;  /* 0x0000000000017941 */ /* 0x000fea0003800200 */
.L_x_142:
[----:B------:R-:W-:-:S04]  /*1c70*/  HFMA2 R11, -RZ, RZ, 0, 0 ;  /* 0x00000000ff0b7431 */ /* 0x000fc800000001ff */
[----:B01----:R-:W-:Y:S05]  /*1c80*/  RET.REL.NODEC R10 `(_ZN7cuda_nn17layer_norm_kernelEPKfS1_S1_Pfiiif) ;  /* 0xffffffe00adc7950 */ /* 0x003fea0003c3ffff */
        .weak           $__internal_2_$__cuda_sm20_sqrt_rn_f32_slowpath
        .type           $__internal_2_$__cuda_sm20_sqrt_rn_f32_slowpath,@function
        .size           $__internal_2_$__cuda_sm20_sqrt_rn_f32_slowpath,($__internal_3_$__cuda_sm3x_div_rn_noftz_f32_slowpath - $__internal_2_$__cuda_sm20_sqrt_rn_f32_slowpath)
$__internal_2_$__cuda_sm20_sqrt_rn_f32_slowpath:
[----:B------:R-:W-:-:S13]  /*1c90*/  LOP3.LUT P0, RZ, R11, 0x7fffffff, RZ, 0xc0, !PT ;  /* 0x7fffffff0bff7812 */ /* 0x000fda000780c0ff */
[----:B------:R-:W-:Y:S01]  /*1ca0*/  @!P0 MOV R2, R11 ;  /* 0x0000000b00028202 */ /* 0x000fe20000000f00 */
[----:B------:R-:W-:Y:S06]  /*1cb0*/  @!P0 BRA `(.L_x_146) ;  /* 0x0000000000448947 */ /* 0x000fec0003800000 */
[----:B------:R-:W-:Y:S01]  /*1cc0*/  FSETP.GEU.FTZ.AND P0, PT, R11, RZ, PT ;  /* 0x000000ff0b00720b */ /* 0x000fe20003f1e000 */
[----:B------:R-:W-:-:S12]  /*1cd0*/  IMAD.MOV.U32 R0, RZ, RZ, R11 ;  /* 0x000000ffff007224 */ /* 0x000fd800078e000b */
[----:B------:R-:W-:Y:S01]  /*1ce0*/  @!P0 MOV R2, 0x7fffffff ;  /* 0x7fffffff00028802 */ /* 0x000fe20000000f00 */
[----:B------:R-:W-:Y:S06]  /*1cf0*/  @!P0 BRA `(.L_x_146) ;  /* 0x0000000000348947 */ /* 0x000fec0003800000 */
[----:B------:R-:W-:-:S13]  /*1d00*/  FSETP.GTU.FTZ.AND P0, PT, |R0|, +INF , PT ;  /* 0x7f8000000000780b */ /* 0x000fda0003f1c200 */
[----:B------:R-:W-:Y:S01]  /*1d10*/  @P0 FADD.FTZ R2, R0, 1 ;  /* 0x3f80000000020421 */ /* 0x000fe20000010000 */
[----:B------:R-:W-:Y:S06]  /*1d20*/  @P0 BRA `(.L_x_146) ;  /* 0x0000000000280947 */ /* 0x000fec0003800000 */
[----:B------:R-:W-:-:S13]  /*1d30*/  FSETP.NEU.FTZ.AND P0, PT, |R0|, +INF , PT ;  /* 0x7f8000000000780b */ /* 0x000fda0003f1d200 */
[----:B------:R-:W-:-:S04]  /*1d40*/  @P0 FFMA R3, R0, 1.84467440737095516160e+19, RZ ;  /* 0x5f80000000030823 */ /* 0x000fc800000000ff */
[----:B------:R-:W0:Y:S02]  /*1d50*/  @P0 MUFU.RSQ R2, R3 ;  /* 0x0000000300020308 */ /* 0x000e240000001400 */
[----:B0-----:R-:W-:Y:S01]  /*1d60*/  @P0 FMUL.FTZ R10, R3, R2 ;  /* 0x00000002030a0220 */ /* 0x001fe20000410000 */
[----:B------:R-:W-:Y:S01]  /*1d70*/  @P0 FMUL.FTZ R11, R2, 0.5 ;  /* 0x3f000000020b0820 */ /* 0x000fe20000410000 */
[----:B------:R-:W-:Y:S02]  /*1d80*/  @!P0 MOV R2, R0 ;  /* 0x0000000000028202 */ /* 0x000fe40000000f00 */
[----:B------:R-:W-:-:S04]  /*1d90*/  @P0 FADD.FTZ R9, -R10, -RZ ;  /* 0x800000ff0a090221 */ /* 0x000fc80000010100 */
[----:B------:R-:W-:-:S04]  /*1da0*/  @P0 FFMA R9, R10, R9, R3 ;  /* 0x000000090a090223 */ /* 0x000fc80000000003 */
[----:B------:R-:W-:-:S04]  /*1db0*/  @P0 FFMA R9, R9, R11, R10 ;  /* 0x0000000b09090223 */ /* 0x000fc8000000000a */
[----:B------:R-:W-:-:S07]  /*1dc0*/  @P0 FMUL.FTZ R2, R9, 2.3283064365386962891e-10 ;  /* 0x2f80000009020820 */ /* 0x000fce0000410000 */
.L_x_146:
[----:B------:R-:W-:Y:S01]  /*1dd0*/  HFMA2 R3, -RZ, RZ, 0, 0 ;  /* 0x00000000ff037431 */ /* 0x000fe200000001ff */
[----:B------:R-:W-:Y:S01]  /*1de0*/  MOV R0, R2 ;  /* 0x0000000200007202 */ /* 0x000fe20000000f00 */
[----:B------:R-:W-:-:S04]  /*1df0*/  IMAD.MOV.U32 R2, RZ, RZ, R12 ;  /* 0x000000ffff027224 */ /* 0x000fc800078e000c */
[----:B------:R-:W-:Y:S05]  /*1e00*/  RET.REL.NODEC R2 `(_ZN7cuda_nn17layer_norm_kernelEPKfS1_S1_Pfiiif) ;  /* 0xffffffe0027c7950 */ /* 0x000fea0003c3ffff */
        .weak           $__internal_3_$__cuda_sm3x_div_rn_noftz_f32_slowpath
        .type           $__internal_3_$__cuda_sm3x_div_rn_noftz_f32_slowpath,@function
        .size           $__internal_3_$__cuda_sm3x_div_rn_noftz_f32_slowpath,(.L_x_259 - $__internal_3_$__cuda_sm3x_div_rn_noftz_f32_slowpath)
$__internal_3_$__cuda_sm3x_div_rn_noftz_f32_slowpath:
[--C-:B------:R-:W-:Y:S01]  /*1e10*/  SHF.R.U32.HI R11, RZ, 0x17, R3.reuse ;  /* 0x00000017ff0b7819 */ /* 0x100fe20000011603 */
[----:B------:R-:W-:Y:S01]  /*1e20*/  BSSY.RECONVERGENT B1, `(.L_x_147) ;  /* 0x0000063000017945 */ /* 0x000fe20003800200 */
[----:B------:R-:W-:Y:S01]  /*1e30*/  SHF.R.U32.HI R10, RZ, 0x17, R0 ;  /* 0x00000017ff0a7819 */ /* 0x000fe20000011600 */
[----:B------:R-:W-:Y:S01]  /*1e40*/  IMAD.MOV.U32 R13, RZ, RZ, R3 ;  /* 0x000000ffff0d7224 */ /* 0x000fe200078e0003 */
[----:B------:R-:W-:Y:S02]  /*1e50*/  LOP3.LUT R11, R11, 0xff, RZ, 0xc0, !PT ;  /* 0x000000ff0b0b7812 */ /* 0x000fe400078ec0ff */
[----:B------:R-:W-:Y:S02]  /*1e60*/  LOP3.LUT R16, R10, 0xff, RZ, 0xc0, !PT ;  /* 0x000000ff0a107812 */ /* 0x000fe400078ec0ff */
[----:B------:R-:W-:Y:S02]  /*1e70*/  IADD3 R14, PT, PT, R11, -0x1, RZ ;  /* 0xffffffff0b0e7810 */ /* 0x000fe40007ffe0ff */
[----:B------:R-:W-:-:S02]  /*1e80*/  IADD3 R12, PT, PT, R16, -0x1, RZ ;  /* 0xffffffff100c7810 */ /* 0x000fc40007ffe0ff */
[----:B------:R-:W-:-:S04]  /*1e90*/  ISETP.GT.U32.AND P0, PT, R14, 0xfd, PT ;  /* 0x000000fd0e00780c */ /* 0x000fc80003f04070 */
[----:B------:R-:W-:-:S13]  /*1ea0*/  ISETP.GT.U32.OR P0, PT, R12, 0xfd, P0 ;  /* 0x000000fd0c00780c */ /* 0x000fda0000704470 */
[----:B------:R-:W-:Y:S01]  /*1eb0*/  @!P0 MOV R10, RZ ;  /* 0x000000ff000a8202 */ /* 0x000fe20000000f00 */
        /* <DEDUP_REMOVED lines=20> */
[----:B------:R-:W-:Y:S01]  /*2000*/  @!P0 FFMA R0, R0, 1.84467440737095516160e+19, RZ ;  /* 0x5f80000000008823 */ /* 0x000fe200000000ff */
[----:B------:R-:W-:Y:S01]  /*2010*/  @!P0 MOV R10, 0xffffffc0 ;  /* 0xffffffc0000a8802 */ /* 0x000fe20000000f00 */
[----:B------:R-:W-:-:S04]  /*2020*/  @!P1 FFMA R13, R3, 1.84467440737095516160e+19, RZ ;  /* 0x5f800000030d9823 */ /* 0x000fc800000000ff */
[----:B------:R-:W-:-:S07]  /*2030*/  @!P1 VIADD R10, R10, 0x40 ;  /* 0x000000400a0a9836 */ /* 0x000fce0000000000 */
.L_x_148:
[----:B------:R-:W-:Y:S01]  /*2040*/  LEA R12, R11, 0xc0800000, 0x17 ;  /* 0xc08000000b0c7811 */ /* 0x000fe200078eb8ff */
[----:B------:R-:W-:Y:S03]  /*2050*/  BSSY.RECONVERGENT B2, `(.L_x_153) ;  /* 0x0000036000027945 */ /* 0x000fe60003800200 */
[----:B------:R-:W-:Y:S02]  /*2060*/  IADD3 R13, PT, PT, -R12, R13, RZ ;  /* 0x0000000d0c0d7210 */ /* 0x000fe40007ffe1ff */
[----:B------:R-:W-:Y:S02]  /*2070*/  IADD3 R12, PT, PT, R16, -0x7f, RZ ;  /* 0xffffff81100c7810 */ /* 0x000fe40007ffe0ff */
[----:B------:R0:W1:Y:S01]  /*2080*/  MUFU.RCP R14, R13 ;  /* 0x0000000d000e7308 */ /* 0x0000620000001000 */
[----:B------:R-:W-:Y:S02]  /*2090*/  FADD.FTZ R15, -R13, -RZ ;  /* 0x800000ff0d0f7221 */ /* 0x000fe40000010100 */
[C---:B------:R-:W-:Y:S01]  /*20a0*/  IMAD R0, R12.reuse, -0x800000, R0 ;  /* 0xff8000000c007824 */ /* 0x040fe200078e0200 */
[----:B0-----:R-:W-:-:S04]  /*20b0*/  IADD3 R13, PT, PT, R12, 0x7f, -R11 ;  /* 0x0000007f0c0d7810 */ /* 0x001fc80007ffe80b */
[----:B------:R-:W-:Y:S01]  /*20c0*/  IADD3 R13, PT, PT, R13, R10, RZ ;  /* 0x0000000a0d0d7210 */ /* 0x000fe20007ffe0ff */
[----:B-1----:R-:W-:-:S04]  /*20d0*/  FFMA R17, R14, R15, 1 ;  /* 0x3f8000000e117423 */ /* 0x002fc8000000000f */
[----:B------:R-:W-:-:S04]  /*20e0*/  FFMA R19, R14, R17, R14 ;  /* 0x000000110e137223 */ /* 0x000fc8000000000e */
[----:B------:R-:W-:-:S04]  /*20f0*/  FFMA R14, R0, R19, RZ ;  /* 0x00000013000e7223 */ /* 0x000fc800000000ff */
[----:B------:R-:W-:-:S04]  /*2100*/  FFMA R17, R15, R14, R0 ;  /* 0x0000000e0f117223 */ /* 0x000fc80000000000 */
[----:B------:R-:W-:-:S04]  /*2110*/  FFMA R14, R19, R17, R14 ;  /* 0x00000011130e7223 */ /* 0x000fc8000000000e */
[----:B------:R-:W-:-:S04]  /*2120*/  FFMA R15, R15, R14, R0 ;  /* 0x0000000e0f0f7223 */ /* 0x000fc80000000000 */
[----:B------:R-:W-:-:S05]  /*2130*/  FFMA R0, R19, R15, R14 ;  /* 0x0000000f13007223 */ /* 0x000fca000000000e */
[----:B------:R-:W-:-:S04]  /*2140*/  SHF.R.U32.HI R11, RZ, 0x17, R0 ;  /* 0x00000017ff0b7819 */ /* 0x000fc80000011600 */
[----:B------:R-:W-:-:S05]  /*2150*/  LOP3.LUT R11, R11, 0xff, RZ, 0xc0, !PT ;  /* 0x000000ff0b0b7812 */ /* 0x000fca00078ec0ff */
[----:B------:R-:W-:-:S05]  /*2160*/  IMAD.IADD R16, R11, 0x1, R13 ;  /* 0x000000010b107824 */ /* 0x000fca00078e020d */
[----:B------:R-:W-:-:S04]  /*2170*/  IADD3 R10, PT, PT, R16, -0x1, RZ ;  /* 0xffffffff100a7810 */ /* 0x000fc80007ffe0ff */
        /* <DEDUP_REMOVED lines=10> */
[C---:B------:R-:W-:Y:S01]  /*2220*/  IADD3 R13, PT, PT, R16.reuse, 0x20, RZ ;  /* 0x00000020100d7810 */ /* 0x040fe20007ffe0ff */
[CCC-:B------:R-:W-:Y:S01]  /*2230*/  FFMA.RM R11, R19.reuse, R15.reuse, R14.reuse ;  /* 0x0000000f130b7223 */ /* 0x1c0fe2000000400e */
[----:B------:R-:W-:Y:S02]  /*2240*/  ISETP.NE.AND P2, PT, R16, RZ, PT ;  /* 0x000000ff1000720c */ /* 0x000fe40003f45270 */
[----:B------:R-:W-:Y:S01]  /*2250*/  LOP3.LUT R12, R10, 0x7fffff, RZ, 0xc0, !PT ;  /* 0x007fffff0a0c7812 */ /* 0x000fe200078ec0ff */
[----:B------:R-:W-:Y:S01]  /*2260*/  FFMA.RP R10, R19, R15, R14 ;  /* 0x0000000f130a7223 */ /* 0x000fe2000000800e */
[----:B------:R-:W-:Y:S02]  /*2270*/  ISETP.NE.AND P1, PT, R16, RZ, PT ;  /* 0x000000ff1000720c */ /* 0x000fe40003f25270 */
[----:B------:R-:W-:Y:S02]  /*2280*/  LOP3.LUT R12, R12, 0x800000, RZ, 0xfc, !PT ;  /* 0x008000000c0c7812 */ /* 0x000fe400078efcff */
[----:B------:R-:W-:-:S02]  /*2290*/  IADD3 R14, PT, PT, -R16, RZ, RZ ;  /* 0x000000ff100e7210 */ /* 0x000fc40007ffe1ff */
[----:B------:R-:W-:Y:S02]  /*22a0*/  SHF.L.U32 R13, R12, R13, RZ ;  /* 0x0000000d0c0d7219 */ /* 0x000fe400000006ff */
[----:B------:R-:W-:Y:S02]  /*22b0*/  FSETP.NEU.FTZ.AND P0, PT, R10, R11, PT ;  /* 0x0000000b0a00720b */ /* 0x000fe40003f1d000 */
[----:B------:R-:W-:Y:S02]  /*22c0*/  SEL R11, R14, RZ, P2 ;  /* 0x000000ff0e0b7207 */ /* 0x000fe40001000000 */
[----:B------:R-:W-:Y:S02]  /*22d0*/  ISETP.NE.AND P1, PT, R13, RZ, P1 ;  /* 0x000000ff0d00720c */ /* 0x000fe40000f25270 */
[----:B------:R-:W-:Y:S02]  /*22e0*/  SHF.R.U32.HI R11, RZ, R11, R12 ;  /* 0x0000000bff0b7219 */ /* 0x000fe4000001160c */
[----:B------:R-:W-:-:S02]  /*22f0*/  PLOP3.LUT P0, PT, P0, P1, PT, 0xf8, 0x8f ;  /* 0x00000000008f781c */ /* 0x000fc40000703f70 */
[----:B------:R-:W-:Y:S02]  /*2300*/  SHF.R.U32.HI R13, RZ, 0x1, R11 ;  /* 0x00000001ff0d7819 */ /* 0x000fe4000001160b */
[----:B------:R-:W-:-:S04]  /*2310*/  SEL R10, RZ, 0x1, !P0 ;  /* 0x00000001ff0a7807 */ /* 0x000fc80004000000 */
[----:B------:R-:W-:-:S04]  /*2320*/  LOP3.LUT R10, R10, 0x1, R13, 0xf8, !PT ;  /* 0x000000010a0a7812 */ /* 0x000fc800078ef80d */
[----:B------:R-:W-:-:S05]  /*2330*/  LOP3.LUT R10, R10, R11, RZ, 0xc0, !PT ;  /* 0x0000000b0a0a7212 */ /* 0x000fca00078ec0ff */
[----:B------:R-:W-:-:S05]  /*2340*/  IMAD.IADD R13, R13, 0x1, R10 ;  /* 0x000000010d0d7824 */ /* 0x000fca00078e020a */
[----:B------:R-:W-:Y:S01]  /*2350*/  LOP3.LUT R0, R13, R0, RZ, 0xfc, !PT ;  /* 0x000000000d007212 */ /* 0x000fe200078efcff */
[----:B------:R-:W-:Y:S06]  /*2360*/  BRA `(.L_x_156) ;  /* 0x0000000000107947 */ /* 0x000fec0003800000 */
.L_x_155:
[----:B------:R-:W-:-:S04]  /*2370*/  LOP3.LUT R0, R0, 0x80000000, RZ, 0xc0, !PT ;  /* 0x8000000000007812 */ /* 0x000fc800078ec0ff */
[----:B------:R-:W-:Y:S01]  /*2380*/  LOP3.LUT R0, R0, 0x7f800000, RZ, 0xfc, !PT ;  /* 0x7f80000000007812 */ /* 0x000fe200078efcff */
[----:B------:R-:W-:Y:S06]  /*2390*/  BRA `(.L_x_156) ;  /* 0x0000000000047947 */ /* 0x000fec0003800000 */
.L_x_154:
[----:B------:R-:W-:-:S07]  /*23a0*/  LEA R0, R13, R0, 0x17 ;  /* 0x000000000d007211 */ /* 0x000fce00078eb8ff */
.L_x_156:
[----:B------:R-:W-:Y:S05]  /*23b0*/  BSYNC.RECONVERGENT B2 ;  /* 0x0000000000027941 */ /* 0x000fea0003800200 */
.L_x_153:
[----:B------:R-:W-:Y:S05]  /*23c0*/  BRA `(.L_x_157) ;  /* 0x0000000000207947 */ /* 0x000fea0003800000 */
.L_x_152:
[----:B------:R-:W-:-:S04]  /*23d0*/  LOP3.LUT R0, R13, 0x80000000, R0, 0x48, !PT ;  /* 0x800000000d007812 */ /* 0x000fc800078e4800 */
[----:B------:R-:W-:Y:S01]  /*23e0*/  LOP3.LUT R0, R0, 0x7f800000, RZ, 0xfc, !PT ;  /* 0x7f80000000007812 */ /* 0x000fe200078efcff */
[----:B------:R-:W-:Y:S06]  /*23f0*/  BRA `(.L_x_157) ;  /* 0x0000000000147947 */ /* 0x000fec0003800000 */
.L_x_151:
[----:B------:R-:W-:Y:S01]  /*2400*/  LOP3.LUT R0, R13, 0x80000000, R0, 0x48, !PT ;  /* 0x800000000d007812 */ /* 0x000fe200078e4800 */
[----:B------:R-:W-:Y:S06]  /*2410*/  BRA `(.L_x_157) ;  /* 0x00000000000c7947 */ /* 0x000fec0003800000 */
.L_x_150:
[----:B------:R-:W0:Y:S01]  /*2420*/  MUFU.RSQ R0, -QNAN ;  /* 0xffc0000000007908 */ /* 0x000e220000001400 */
[----:B------:R-:W-:Y:S05]  /*2430*/  BRA `(.L_x_157) ;  /* 0x0000000000047947 */ /* 0x000fea0003800000 */
.L_x_149:
[----:B------:R-:W-:-:S07]  /*2440*/  FADD.FTZ R0, R0, R3 ;  /* 0x0000000300007221 */ /* 0x000fce0000010000 */
.L_x_157:
[----:B------:R-:W-:Y:S05]  /*2450*/  BSYNC.RECONVERGENT B1 ;  /* 0x0000000000017941 */ /* 0x000fea0003800200 */
.L_x_147:
[----:B------:R-:W-:Y:S01]  /*2460*/  HFMA2 R11, -RZ, RZ, 0, 0 ;  /* 0x00000000ff0b7431 */ /* 0x000fe200000001ff */
[----:B------:R-:W-:-:S04]  /*2470*/  MOV R10, R2 ;  /* 0x00000002000a7202 */ /* 0x000fc80000000f00 */
[----:B0-----:R-:W-:Y:S05]  /*2480*/  RET.REL.NODEC R10 `(_ZN7cuda_nn17layer_norm_kernelEPKfS1_S1_Pfiiif) ;  /* 0xffffffd80adc7950 */ /* 0x001fea0003c3ffff */
.L_x_158:
        /* <DEDUP_REMOVED lines=15> */
.L_x_259:


//--------------------- .text._ZN7cuda_nn15add_bias_kernelEPfPKfii --------------------------
	.section	.text._ZN7cuda_nn15add_bias_kernelEPfPKfii,"ax",@progbits
	.align	128
        .global         _ZN7cuda_nn15add_bias_kernelEPfPKfii
        .type           _ZN7cuda_nn15add_bias_kernelEPfPKfii,@function
        .size           _ZN7cuda_nn15add_bias_kernelEPfPKfii,(.L_x_266 - _ZN7cuda_nn15add_bias_kernelEPfPKfii)
        .other          _ZN7cuda_nn15add_bias_kernelEPfPKfii,@"STO_CUDA_ENTRY STV_DEFAULT"
_ZN7cuda_nn15add_bias_kernelEPfPKfii:
.text._ZN7cuda_nn15add_bias_kernelEPfPKfii:
[----:B------:R-:W-:Y:S01]  /*0000*/  LDC R1, c[0x0][0x37c] ;  /* 0x0000df00ff017b82 */ /* 0x000fe20000000800 */
[----:B------:R-:W0:Y:S07]  /*0010*/  S2R R0, SR_TID.X ;  /* 0x0000000000007919 */ /* 0x000e2e0000002100 */
[----:B------:R-:W0:Y:S08]  /*0020*/  S2UR UR4, SR_CTAID.X ;  /* 0x00000000000479c3 */ /* 0x000e300000002500 */
[----:B------:R-:W0:Y:S08]  /*0030*/  LDC R9, c[0x0][0x360] ;  /* 0x0000d800ff097b82 */ /* 0x000e300000000800 */
[----:B------:R-:W1:Y:S01]  /*0040*/  LDC.64 R2, c[0x0][0x390] ;  /* 0x0000e400ff027b82 */ /* 0x000e620000000a00 */
[----:B0-----:R-:W-:-:S02]  /*0050*/  IMAD R9, R9, UR4, R0 ;  /* 0x0000000409097c24 */ /* 0x001fc4000f8e0200 */
[----:B-1----:R-:W-:-:S05]  /*0060*/  IMAD R2, R3, R2, RZ ;  /* 0x0000000203027224 */ /* 0x002fca00078e02ff */
[----:B------:R-:W-:-:S13]  /*0070*/  ISETP.GE.AND P0, PT, R9, R2, PT ;  /* 0x000000020900720c */ /* 0x000fda0003f06270 */
[----:B------:R-:W-:Y:S05]  /*0080*/  @P0 EXIT ;  /* 0x000000000000094d */ /* 0x000fea0003800000 */
[----:B------:R-:W-:Y:S01]  /*0090*/  IABS R11, R3 ;  /* 0x00000003000b7213 */ /* 0x000fe20000000000 */
[----:B------:R-:W0:Y:S01]  /*00a0*/  LDCU.64 UR4, c[0x0][0x358] ;  /* 0x00006b00ff0477ac */ /* 0x000e220008000a00 */
[----:B------:R-:W-:Y:S02]  /*00b0*/  ISETP.GE.AND P2, PT, R9, RZ, PT ;  /* 0x000000ff0900720c */ /* 0x000fe40003f46270 */
[----:B------:R-:W1:Y:S08]  /*00c0*/  I2F.RP R0, R11 ;  /* 0x0000000b00007306 */ /* 0x000e700000209400 */
[----:B-1----:R-:W1:Y:S02]  /*00d0*/  MUFU.RCP R0, R0 ;  /* 0x0000000000007308 */ /* 0x002e640000001000 */
[----:B-1----:R-:W-:-:S06]  /*00e0*/  IADD3 R4, PT, PT, R0, 0xffffffe, RZ ;  /* 0x0ffffffe00047810 */ /* 0x002fcc0007ffe0ff */
[----:B------:R1:W2:Y:S02]  /*00f0*/  F2I.FTZ.U32.TRUNC.NTZ R5, R4 ;  /* 0x0000000400057305 */ /* 0x0002a4000021f000 */
[----:B-1----:R-:W-:Y:S01]  /*0100*/  IMAD.MOV.U32 R4, RZ, RZ, RZ ;  /* 0x000000ffff047224 */ /* 0x002fe200078e00ff */
[----:B--2---:R-:W-:-:S05]  /*0110*/  IADD3 R2, PT, PT, RZ, -R5, RZ ;  /* 0x80000005ff027210 */ /* 0x004fca0007ffe0ff */
[----:B------:R-:W-:Y:S01]  /*0120*/  IMAD R7, R2, R11, RZ ;  /* 0x0000000b02077224 */ /* 0x000fe200078e02ff */
[----:B------:R-:W-:-:S03]  /*0130*/  IABS R2, R9 ;  /* 0x0000000900027213 */ /* 0x000fc60000000000 */
[----:B------:R-:W-:Y:S02]  /*0140*/  IMAD.HI.U32 R5, R5, R7, R4 ;  /* 0x0000000705057227 */ /* 0x000fe400078e0004 */
[----:B------:R-:W1:Y:S04]  /*0150*/  LDC.64 R6, c[0x0][0x388] ;  /* 0x0000e200ff067b82 */ /* 0x000e680000000a00 */
[----:B------:R-:W-:-:S05]  /*0160*/  IMAD.HI.U32 R5, R5, R2, RZ ;  /* 0x0000000205057227 */ /* 0x000fca00078e00ff */
[----:B------:R-:W-:-:S05]  /*0170*/  IADD3 R5, PT, PT, -R5, RZ, RZ ;  /* 0x000000ff05057210 */ /* 0x000fca0007ffe1ff */
[C---:B------:R-:W-:Y:S02]  /*0180*/  IMAD R0, R11.reuse, R5, R2 ;  /* 0x000000050b007224 */ /* 0x040fe400078e0202 */
[----:B------:R-:W2:Y:S03]  /*0190*/  LDC.64 R4, c[0x0][0x380] ;  /* 0x0000e000ff047b82 */ /* 0x000ea60000000a00 */
[----:B------:R-:W-:-:S13]  /*01a0*/  ISETP.GT.U32.AND P0, PT, R11, R0, PT ;  /* 0x000000000b00720c */ /* 0x000fda0003f04070 */
[----:B------:R-:W-:Y:S01]  /*01b0*/  @!P0 IMAD.IADD R0, R0, 0x1, -R11 ;  /* 0x0000000100008824 */ /* 0x000fe200078e0a0b */
[----:B------:R-:W-:-:S04]  /*01c0*/  ISETP.NE.AND P0, PT, R3, RZ, PT ;  /* 0x000000ff0300720c */ /* 0x000fc80003f05270 */
[----:B------:R-:W-:Y:S01]  /*01d0*/  ISETP.GT.U32.AND P1, PT, R11, R0, PT ;  /* 0x000000000b00720c */ /* 0x000fe20003f24070 */
[----:B--2---:R-:W-:-:S12]  /*01e0*/  IMAD.WIDE R4, R9, 0x4, R4 ;  /* 0x0000000409047825 */ /* 0x004fd800078e0204 */
[----:B------:R-:W-:-:S05]  /*01f0*/  @!P1 IADD3 R0, PT, PT, R0, -R11, RZ ;  /* 0x8000000b00009210 */ /* 0x000fca0007ffe0ff */
[----:B------:R-:W-:Y:S01]  /*0200*/  @!P2 IMAD.MOV R0, RZ, RZ, -R0 ;  /* 0x000000ffff00a224 */ /* 0x000fe200078e0a00 */
[----:B------:R-:W-:-:S05]  /*0210*/  @!P0 LOP3.LUT R0, RZ, R3, RZ, 0x33, !PT ;  /* 0x00000003ff008212 */ /* 0x000fca00078e33ff */
[----:B-1----:R-:W-:Y:S02]  /*0220*/  IMAD.WIDE R2, R0, 0x4, R6 ;  /* 0x0000000400027825 */ /* 0x002fe400078e0206 */
[----:B0-----:R-:W2:Y:S04]  /*0230*/  LDG.E R7, desc[UR4][R4.64] ;  /* 0x0000000404077981 */ /* 0x001ea8000c1e1900 */
[----:B------:R-:W2:Y:S02]  /*0240*/  LDG.E R2, desc[UR4][R2.64] ;  /* 0x0000000402027981 */ /* 0x000ea4000c1e1900 */
[----:B--2---:R-:W-:-:S05]  /*0250*/  FADD R7, R2, R7 ;  /* 0x0000000702077221 */ /* 0x004fca0000000000 */
[----:B------:R-:W-:Y:S01]  /*0260*/  STG.E desc[UR4][R4.64], R7 ;  /* 0x0000000704007986 */ /* 0x000fe2000c101904 */
[----:B------:R-:W-:Y:S05]  /*0270*/  EXIT ;  /* 0x000000000000794d */ /* 0x000fea0003800000 */
.L_x_159:
        /* <DEDUP_REMOVED lines=16> */
.L_x_266:


//--------------------- .text._ZN7cuda_nn24embedding_forward_kernelEPKiiiiPKfPf --------------------------
	.section	.text._ZN7cuda_nn24embedding_forward_kernelEPKiiiiPKfPf,"ax",@progbits
	.align	128
        .global         _ZN7cuda_nn24embedding_forward_kernelEPKiiiiPKfPf
        .type           _ZN7cuda_nn24embedding_forward_kernelEPKiiiiPKfPf,@function
        .size           _ZN7cuda_nn24embedding_forward_kernelEPKiiiiPKfPf,(.L_x_267 - _ZN7cuda_nn24embedding_forward_kernelEPKiiiiPKfPf)
        .other          _ZN7cuda_nn24embedding_forward_kernelEPKiiiiPKfPf,@"STO_CUDA_ENTRY STV_DEFAULT"
_ZN7cuda_nn24embedding_forward_kernelEPKiiiiPKfPf:
.text._ZN7cuda_nn24embedding_forward_kernelEPKiiiiPKfPf:
[----:B------:R-:W-:Y:S01]  /*0000*/  LDC R1, c[0x0][0x37c] ;  /* 0x0000df00ff017b82 */ /* 0x000fe20000000800 */
[----:B------:R-:W0:Y:S07]  /*0010*/  S2R R0, SR_TID.X ;  /* 0x0000000000007919 */ /* 0x000e2e0000002100 */
[----:B------:R-:W1:Y:S01]  /*0020*/  LDC R2, c[0x0][0x364] ;  /* 0x0000d900ff027b82 */ /* 0x000e620000000800 */
[----:B------:R-:W2:Y:S01]  /*0030*/  LDCU.64 UR6, c[0x0][0x388] ;  /* 0x00007100ff0677ac */ /* 0x000ea20008000a00 */
[----:B------:R-:W1:Y:S06]  /*0040*/  S2R R5, SR_TID.Y ;  /* 0x0000000000057919 */ /* 0x000e6c0000002200 */
[----:B------:R-:W0:Y:S08]  /*0050*/  S2UR UR5, SR_CTAID.X ;  /* 0x00000000000579c3 */ /* 0x000e300000002500 */
[----:B------:R-:W0:Y:S08]  /*0060*/  LDC R3, c[0x0][0x360] ;  /* 0x0000d800ff037b82 */ /* 0x000e300000000800 */
[----:B------:R-:W1:Y:S01]  /*0070*/  S2UR UR4, SR_CTAID.Y ;  /* 0x00000000000479c3 */ /* 0x000e620000002600 */
[----:B0-----:R-:W-:-:S05]  /*0080*/  IMAD R3, R3, UR5, R0 ;  /* 0x0000000503037c24 */ /* 0x001fca000f8e0200 */
[----:B--2---:R-:W-:Y:S01]  /*0090*/  ISETP.GE.AND P0, PT, R3, UR7, PT ;  /* 0x0000000703007c0c */ /* 0x004fe2000bf06270 */
[----:B-1----:R-:W-:-:S05]  /*00a0*/  IMAD R2, R2, UR4, R5 ;  /* 0x0000000402027c24 */ /* 0x002fca000f8e0205 */
[----:B------:R-:W-:-:S13]  /*00b0*/  ISETP.GE.OR P0, PT, R2, UR6, P0 ;  /* 0x0000000602007c0c */ /* 0x000fda0008706670 */
[----:B------:R-:W-:Y:S05]  /*00c0*/  @P0 EXIT ;  /* 0x000000000000094d */ /* 0x000fea0003800000 */
[----:B------:R-:W0:Y:S01]  /*00d0*/  LDC R0, c[0x0][0x390] ;  /* 0x0000e400ff007b82 */ /* 0x000e220000000800 */
[----:B------:R-:W-:Y:S01]  /*00e0*/  IMAD R5, R2, UR7, R3 ;  /* 0x0000000702057c24 */ /* 0x000fe2000f8e0203 */
[----:B0-----:R-:W-:-:S13]  /*00f0*/  ISETP.GE.AND P0, PT, R0, 0x1, PT ;  /* 0x000000010000780c */ /* 0x001fda0003f06270 */
[----:B------:R-:W-:Y:S05]  /*0100*/  @!P0 EXIT ;  /* 0x000000000000894d */ /* 0x000fea0003800000 */
[----:B------:R-:W0:Y:S01]  /*0110*/  LDC.64 R2, c[0x0][0x380] ;  /* 0x0000e000ff027b82 */ /* 0x000e220000000a00 */
[----:B------:R-:W1:Y:S01]  /*0120*/  LDCU.64 UR4, c[0x0][0x358] ;  /* 0x00006b00ff0477ac */ /* 0x000e620008000a00 */
[----:B0-----:R-:W-:-:S06]  /*0130*/  IMAD.WIDE R2, R5, 0x4, R2 ;  /* 0x0000000405027825 */ /* 0x001fcc00078e0202 */
[----:B-1----:R-:W2:Y:S01]  /*0140*/  LDG.E R3, desc[UR4][R2.64] ;  /* 0x0000000402037981 */ /* 0x002ea2000c1e1900 */
[C---:B------:R-:W-:Y:S01]  /*0150*/  ISETP.GE.U32.AND P1, PT, R0.reuse, 0x10, PT ;  /* 0x000000100000780c */ /* 0x040fe20003f26070 */
[----:B------:R-:W-:Y:S01]  /*0160*/  IMAD R6, R5, R0, RZ ;  /* 0x0000000005067224 */ /* 0x000fe200078e02ff */
[----:B------:R-:W-:Y:S01]  /*0170*/  LOP3.LUT R11, R0, 0xf, RZ, 0xc0, !PT ;  /* 0x0000000f000b7812 */ /* 0x000fe200078ec0ff */
[----:B------:R-:W-:-:S03]  /*0180*/  IMAD.MOV.U32 R8, RZ, RZ, RZ ;  /* 0x000000ffff087224 */ /* 0x000fc600078e00ff */
[----:B------:R-:W-:Y:S02]  /*0190*/  ISETP.NE.AND P0, PT, R11, RZ, PT ;  /* 0x000000ff0b00720c */ /* 0x000fe40003f05270 */
[----:B------:R-:W-:Y:S01]  /*01a0*/  SHF.R.S32.HI R9, RZ, 0x1f, R6 ;  /* 0x0000001fff097819 */ /* 0x000fe20000011406 */
[----:B--2---:R-:W-:-:S05]  /*01b0*/  IMAD R7, R3, R0, RZ ;  /* 0x0000000003077224 */ /* 0x004fca00078e02ff */
[----:B------:R-:W-:Y:S01]  /*01c0*/  SHF.R.S32.HI R10, RZ, 0x1f, R7 ;  /* 0x0000001fff0a7819 */ /* 0x000fe20000011407 */
[----:B------:R-:W-:Y:S06]  /*01d0*/  @!P1 BRA `(.L_x_160) ;  /* 0x0000000000dc9947 */ /* 0x000fec0003800000 */
[----:B------:R-:W0:Y:S01]  /*01e0*/  LDCU.64 UR6, c[0x0][0x398] ;  /* 0x00007300ff0677ac */ /* 0x000e220008000a00 */
[----:B------:R-:W-:Y:S01]  /*01f0*/  LOP3.LUT R8, R0, 0x7ffffff0, RZ, 0xc0, !PT ;  /* 0x7ffffff000087812 */ /* 0x000fe200078ec0ff */
[----:B------:R-:W1:Y:S04]  /*0200*/  LDCU.64 UR8, c[0x0][0x3a0] ;  /* 0x00007400ff0877ac */ /* 0x000e680008000a00 */
[----:B------:R-:W-:Y:S01]  /*0210*/  IMAD.MOV R12, RZ, RZ, -R8 ;  /* 0x000000ffff0c7224 */ /* 0x000fe200078e0a08 */
[----:B0-----:R-:W-:Y:S02]  /*0220*/  LEA R16, P1, R7, UR6, 0x2 ;  /* 0x0000000607107c11 */ /* 0x001fe4000f8210ff */
[----:B-1----:R-:W-:Y:S02]  /*0230*/  LEA R14, P3, R6, UR8, 0x2 ;  /* 0x00000008060e7c11 */ /* 0x002fe4000f8610ff */
[----:B------:R-:W-:-:S02]  /*0240*/  IADD3 R16, P2, PT, R16, 0x20, RZ ;  /* 0x0000002010107810 */ /* 0x000fc40007f5e0ff */
[----:B------:R-:W-:Y:S02]  /*0250*/  IADD3 R14, P4, PT, R14, 0x20, RZ ;  /* 0x000000200e0e7810 */ /* 0x000fe40007f9e0ff */
[----:B------:R-:W-:Y:S02]  /*0260*/  LEA.HI.X R13, R7, UR7, R10, 0x2, P1 ;  /* 0x00000007070d7c11 */ /* 0x000fe400088f140a */
[----:B------:R-:W-:-:S03]  /*0270*/  LEA.HI.X R21, R6, UR9, R9, 0x2, P3 ;  /* 0x0000000906157c11 */ /* 0x000fc600098f1409 */
[----:B------:R-:W-:Y:S02]  /*0280*/  IMAD.X R13, RZ, RZ, R13, P2 ;  /* 0x000000ffff0d7224 */ /* 0x000fe400010e060d */
[----:B------:R-:W-:-:S07]  /*0290*/  IMAD.X R21, RZ, RZ, R21, P4 ;  /* 0x000000ffff157224 */ /* 0x000fce00020e0615 */
.L_x_161:
[----:B------:R-:W-:Y:S02]  /*02a0*/  IMAD.MOV.U32 R4, RZ, RZ, R16 ;  /* 0x000000ffff047224 */ /* 0x000fe400078e0010 */
[----:B------:R-:W-:-:S05]  /*02b0*/  IMAD.MOV.U32 R5, RZ, RZ, R13 ;  /* 0x000000ffff057224 */ /* 0x000fca00078e000d */
[----:B------:R-:W2:Y:S01]  /*02c0*/  LDG.E R13, desc[UR4][R4.64+-0x20] ;  /* 0xffffe004040d7981 */ /* 0x000ea2000c1e1900 */
[----:B-1----:R-:W-:Y:S02]  /*02d0*/  IMAD.MOV.U32 R2, RZ, RZ, R14 ;  /* 0x000000ffff027224 */ /* 0x002fe400078e000e */
[----:B------:R-:W-:-:S05]  /*02e0*/  IMAD.MOV.U32 R3, RZ, RZ, R21 ;  /* 0x000000ffff037224 */ /* 0x000fca00078e0015 */
[----:B--2---:R0:W-:Y:S04]  /*02f0*/  STG.E desc[UR4][R2.64+-0x20], R13 ;  /* 0xffffe00d02007986 */ /* 0x0041e8000c101904 */
[----:B------:R-:W2:Y:S04]  /*0300*/  LDG.E R15, desc[UR4][R4.64+-0x1c] ;  /* 0xffffe404040f7981 */ /* 0x000ea8000c1e1900 */
[----:B--2---:R1:W-:Y:S04]  /*0310*/  STG.E desc[UR4][R2.64+-0x1c], R15 ;  /* 0xffffe40f02007986 */ /* 0x0043e8000c101904 */
[----:B------:R-:W2:Y:S04]  /*0320*/  LDG.E R17, desc[UR4][R4.64+-0x18] ;  /* 0xffffe80404117981 */ /* 0x000ea8000c1e1900 */
[----:B--2---:R2:W-:Y:S04]  /*0330*/  STG.E desc[UR4][R2.64+-0x18], R17 ;  /* 0xffffe81102007986 */ /* 0x0045e8000c101904 */
[----:B------:R-:W3:Y:S04]  /*0340*/  LDG.E R19, desc[UR4][R4.64+-0x14] ;  /* 0xffffec0404137981 */ /* 0x000ee8000c1e1900 */
[----:B---3--:R3:W-:Y:S04]  /*0350*/  STG.E desc[UR4][R2.64+-0x14], R19 ;  /* 0xffffec1302007986 */ /* 0x0087e8000c101904 */
[----:B------:R-:W4:Y:S04]  /*0360*/  LDG.E R21, desc[UR4][R4.64+-0x10] ;  /* 0xfffff00404157981 */ /* 0x000f28000c1e1900 */
[----:B----4-:R4:W-:Y:S04]  /*0370*/  STG.E desc[UR4][R2.64+-0x10], R21 ;  /* 0xfffff01502007986 */ /* 0x0109e8000c101904 */
[----:B------:R-:W5:Y:S04]  /*0380*/  LDG.E R23, desc[UR4][R4.64+-0xc] ;  /* 0xfffff40404177981 */ /* 0x000f68000c1e1900 */
[----:B-----5:R5:W-:Y:S04]  /*0390*/  STG.E desc[UR4][R2.64+-0xc], R23 ;  /* 0xfffff41702007986 */ /* 0x020be8000c101904 */
[----:B0-----:R-:W2:Y:S04]  /*03a0*/  LDG.E R13, desc[UR4][R4.64+-0x8] ;  /* 0xfffff804040d7981 */ /* 0x001ea8000c1e1900 */
[----:B--2---:R0:W-:Y:S04]  /*03b0*/  STG.E desc[UR4][R2.64+-0x8], R13 ;  /* 0xfffff80d02007986 */ /* 0x0041e8000c101904 */
[----:B-1----:R-:W2:Y:S04]  /*03c0*/  LDG.E R15, desc[UR4][R4.64+-0x4] ;  /* 0xfffffc04040f7981 */ /* 0x002ea8000c1e1900 */
[----:B--2---:R1:W-:Y:S04]  /*03d0*/  STG.E desc[UR4][R2.64+-0x4], R15 ;  /* 0xfffffc0f02007986 */ /* 0x0043e8000c101904 */
[----:B------:R-:W2:Y:S04]  /*03e0*/  LDG.E R17, desc[UR4][R4.64] ;  /* 0x0000000404117981 */ /* 0x000ea8000c1e1900 */
[----:B--2---:R2:W-:Y:S04]  /*03f0*/  STG.E desc[UR4][R2.64], R17 ;  /* 0x0000001102007986 */ /* 0x0045e8000c101904 */
[----:B---3--:R-:W3:Y:S04]  /*0400*/  LDG.E R19, desc[UR4][R4.64+0x4] ;  /* 0x0000040404137981 */ /* 0x008ee8000c1e1900 */
[----:B---3--:R3:W-:Y:S04]  /*0410*/  STG.E desc[UR4][R2.64+0x4], R19 ;  /* 0x0000041302007986 */ /* 0x0087e8000c101904 */
[----:B----4-:R-:W4:Y:S04]  /*0420*/  LDG.E R21, desc[UR4][R4.64+0x8] ;  /* 0x0000080404157981 */ /* 0x010f28000c1e1900 */
[----:B----4-:R-:W-:Y:S04]  /*0430*/  STG.E desc[UR4][R2.64+0x8], R21 ;  /* 0x0000081502007986 */ /* 0x010fe8000c101904 */
[----:B-----5:R-:W4:Y:S04]  /*0440*/  LDG.E R23, desc[UR4][R4.64+0xc] ;  /* 0x00000c0404177981 */ /* 0x020f28000c1e1900 */
[----:B----4-:R-:W-:Y:S04]  /*0450*/  STG.E desc[UR4][R2.64+0xc], R23 ;  /* 0x00000c1702007986 */ /* 0x010fe8000c101904 */
[----:B0-----:R-:W4:Y:S04]  /*0460*/  LDG.E R13, desc[UR4][R4.64+0x10] ;  /* 0x00001004040d7981 */ /* 0x001f28000c1e1900 */
[----:B----4-:R0:W-:Y:S04]  /*0470*/  STG.E desc[UR4][R2.64+0x10], R13 ;  /* 0x0000100d02007986 */ /* 0x0101e8000c101904 */
[----:B-1----:R-:W4:Y:S04]  /*0480*/  LDG.E R15, desc[UR4][R4.64+0x14] ;  /* 0x00001404040f7981 */ /* 0x002f28000c1e1900 */
[----:B----4-:R1:W-:Y:S04]  /*0490*/  STG.E desc[UR4][R2.64+0x14], R15 ;  /* 0x0000140f02007986 */ /* 0x0103e8000c101904 */
[----:B--2---:R-:W2:Y:S01]  /*04a0*/  LDG.E R17, desc[UR4][R4.64+0x18] ;  /* 0x0000180404117981 */ /* 0x004ea2000c1e1900 */
[----:B------:R-:W-:-:S05]  /*04b0*/  VIADD R12, R12, 0x10 ;  /* 0x000000100c0c7836 */ /* 0x000fca0000000000 */
[----:B------:R-:W-:Y:S01]  /*04c0*/  ISETP.NE.AND P1, PT, R12, RZ, PT ;  /* 0x000000ff0c00720c */ /* 0x000fe20003f25270 */
[----:B--2---:R1:W-:Y:S04]  /*04d0*/  STG.E desc[UR4][R2.64+0x18], R17 ;  /* 0x0000181102007986 */ /* 0x0043e8000c101904 */
[----:B---3--:R-:W2:Y:S01]  /*04e0*/  LDG.E R19, desc[UR4][R4.64+0x1c] ;  /* 0x00001c0404137981 */ /* 0x008ea2000c1e1900 */
[----:B------:R-:W-:Y:S02]  /*04f0*/  IADD3 R16, P2, PT, R4, 0x40, RZ ;  /* 0x0000004004107810 */ /* 0x000fe40007f5e0ff */
[----:B------:R-:W-:-:S03]  /*0500*/  IADD3 R14, P3, PT, R2, 0x40, RZ ;  /* 0x00000040020e7810 */ /* 0x000fc60007f7e0ff */
[----:B0-----:R-:W-:Y:S02]  /*0510*/  IMAD.X R13, RZ, RZ, R5, P2 ;  /* 0x000000ffff0d7224 */ /* 0x001fe400010e0605 */
[----:B------:R-:W-:Y:S01]  /*0520*/  IMAD.X R21, RZ, RZ, R3, P3 ;  /* 0x000000ffff157224 */ /* 0x000fe200018e0603 */
[----:B--2---:R1:W-:Y:S01]  /*0530*/  STG.E desc[UR4][R2.64+0x1c], R19 ;  /* 0x00001c1302007986 */ /* 0x0043e2000c101904 */
[----:B------:R-:W-:Y:S06]  /*0540*/  @P1 BRA `(.L_x_161) ;  /* 0xfffffffc00541947 */ /* 0x000fec000383ffff */
.L_x_160:
[----:B------:R-:W-:Y:S05]  /*0550*/  @!P0 EXIT ;  /* 0x000000000000894d */ /* 0x000fea0003800000 */
[----:B------:R-:W-:Y:S02]  /*0560*/  ISETP.GE.U32.AND P1, PT, R11, 0x8, PT ;  /* 0x000000080b00780c */ /* 0x000fe40003f26070 */
[----:B------:R-:W-:-:S04]  /*0570*/  LOP3.LUT R14, R0, 0x7, RZ, 0xc0, !PT ;  /* 0x00000007000e7812 */ /* 0x000fc800078ec0ff */
[----:B------:R-:W-:-:S07]  /*0580*/  ISETP.NE.AND P0, PT, R14, RZ, PT ;  /* 0x000000ff0e00720c */ /* 0x000fce0003f05270 */
[----:B------:R-:W-:Y:S06]  /*0590*/  @!P1 BRA `(.L_x_162) ;  /* 0x00000000006c9947 */ /* 0x000fec0003800000 */
[----:B------:R-:W0:Y:S01]  /*05a0*/  LDCU.64 UR6, c[0x0][0x398] ;  /* 0x00007300ff0677ac */ /* 0x000e220008000a00 */
[----:B-1----:R-:W-:-:S05]  /*05b0*/  IADD3 R2, P1, PT, R7, R8, RZ ;  /* 0x0000000807027210 */ /* 0x002fca0007f3e0ff */
[----:B------:R-:W-:Y:S01]  /*05c0*/  IMAD.X R3, RZ, RZ, R10, P1 ;  /* 0x000000ffff037224 */ /* 0x000fe200008e060a */
[----:B0-----:R-:W-:-:S04]  /*05d0*/  LEA R4, P1, R2, UR6, 0x2 ;  /* 0x0000000602047c11 */ /* 0x001fc8000f8210ff */
[----:B------:R-:W-:Y:S01]  /*05e0*/  LEA.HI.X R5, R2, UR7, R3, 0x2, P1 ;  /* 0x0000000702057c11 */ /* 0x000fe200088f1403 */
[----:B------:R-:W0:Y:S04]  /*05f0*/  LDCU.64 UR6, c[0x0][0x3a0] ;  /* 0x00007400ff0677ac */ /* 0x000e280008000a00 */
[----:B------:R-:W2:Y:S01]  /*0600*/  LDG.E R11, desc[UR4][R4.64] ;  /* 0x00000004040b7981 */ /* 0x000ea2000c1e1900 */
[----:B------:R-:W-:-:S05]  /*0610*/  IADD3 R3, P1, PT, R6, R8, RZ ;  /* 0x0000000806037210 */ /* 0x000fca0007f3e0ff */
[----:B------:R-:W-:Y:S01]  /*0620*/  IMAD.X R12, RZ, RZ, R9, P1 ;  /* 0x000000ffff0c7224 */ /* 0x000fe200008e0609 */
[----:B0-----:R-:W-:-:S04]  /*0630*/  LEA R2, P1, R3, UR6, 0x2 ;  /* 0x0000000603027c11 */ /* 0x001fc8000f8210ff */
[----:B------:R-:W-:-:S05]  /*0640*/  LEA.HI.X R3, R3, UR7, R12, 0x2, P1 ;  /* 0x0000000703037c11 */ /* 0x000fca00088f140c */
[----:B--2---:R0:W-:Y:S04]  /*0650*/  STG.E desc[UR4][R2.64], R11 ;  /* 0x0000000b02007986 */ /* 0x0041e8000c101904 */
[----:B------:R-:W2:Y:S04]  /*0660*/  LDG.E R13, desc[UR4][R4.64+0x4] ;  /* 0x00000404040d7981 */ /* 0x000ea8000c1e1900 */
[----:B--2---:R1:W-:Y:S04]  /*0670*/  STG.E desc[UR4][R2.64+0x4], R13 ;  /* 0x0000040d02007986 */ /* 0x0043e8000c101904 */
[----:B------:R-:W2:Y:S04]  /*0680*/  LDG.E R15, desc[UR4][R4.64+0x8] ;  /* 0x00000804040f7981 */ /* 0x000ea8000c1e1900 */
[----:B--2---:R2:W-:Y:S04]  /*0690*/  STG.E desc[UR4][R2.64+0x8], R15 ;  /* 0x0000080f02007986 */ /* 0x0045e8000c101904 */
[----:B------:R-:W3:Y:S04]  /*06a0*/  LDG.E R17, desc[UR4][R4.64+0xc] ;  /* 0x00000c0404117981 */ /* 0x000ee8000c1e1900 */
[----:B---3--:R2:W-:Y:S04]  /*06b0*/  STG.E desc[UR4][R2.64+0xc], R17 ;  /* 0x00000c1102007986 */ /* 0x0085e8000c101904 */
[----:B------:R-:W3:Y:S04]  /*06c0*/  LDG.E R19, desc[UR4][R4.64+0x10] ;  /* 0x0000100404137981 */ /* 0x000ee8000c1e1900 */
[----:B---3--:R2:W-:Y:S04]  /*06d0*/  STG.E desc[UR4][R2.64+0x10], R19 ;  /* 0x0000101302007986 */ /* 0x0085e8000c101904 */
[----:B------:R-:W3:Y:S04]  /*06e0*/  LDG.E R21, desc[UR4][R4.64+0x14] ;  /* 0x0000140404157981 */ /* 0x000ee8000c1e1900 */
[----:B---3--:R2:W-:Y:S04]  /*06f0*/  STG.E desc[UR4][R2.64+0x14], R21 ;  /* 0x0000141502007986 */ /* 0x0085e8000c101904 */
[----:B0-----:R-:W3:Y:S04]  /*0700*/  LDG.E R11, desc[UR4][R4.64+0x18] ;  /* 0x00001804040b7981 */ /* 0x001ee8000c1e1900 */
[----:B---3--:R2:W-:Y:S04]  /*0710*/  STG.E desc[UR4][R2.64+0x18], R11 ;  /* 0x0000180b02007986 */ /* 0x0085e8000c101904 */
[----:B-1----:R-:W3:Y:S01]  /*0720*/  LDG.E R13, desc[UR4][R4.64+0x1c] ;  /* 0x00001c04040d7981 */ /* 0x002ee2000c1e1900 */
[----:B------:R-:W-:-:S03]  /*0730*/  VIADD R8, R8, 0x8 ;  /* 0x0000000808087836 */ /* 0x000fc60000000000 */
[----:B---3--:R2:W-:Y:S04]  /*0740*/  STG.E desc[UR4][R2.64+0x1c], R13 ;  /* 0x00001c0d02007986 */ /* 0x0085e8000c101904 */
.L_x_162:
[----:B------:R-:W-:Y:S05]  /*0750*/  @!P0 EXIT ;  /* 0x000000000000894d */ /* 0x000fea0003800000 */
[----:B------:R-:W-:Y:S02]  /*0760*/  ISETP.GE.U32.AND P1, PT, R14, 0x4, PT ;  /* 0x000000040e00780c */ /* 0x000fe40003f26070 */
[----:B------:R-:W-:-:S04]  /*0770*/  LOP3.LUT R0, R0, 0x3, RZ, 0xc0, !PT ;  /* 0x0000000300007812 */ /* 0x000fc800078ec0ff */
[----:B------:R-:W-:-:S07]  /*0780*/  ISETP.NE.AND P0, PT, R0, RZ, PT ;  /* 0x000000ff0000720c */ /* 0x000fce0003f05270 */
[----:B------:R-:W-:Y:S06]  /*0790*/  @!P1 BRA `(.L_x_163) ;  /* 0x00000000004c9947 */ /* 0x000fec0003800000 */
[----:B------:R-:W0:Y:S01]  /*07a0*/  LDCU.64 UR6, c[0x0][0x398] ;  /* 0x00007300ff0677ac */ /* 0x000e220008000a00 */
[----:B-12---:R-:W-:-:S05]  /*07b0*/  IADD3 R3, P1, PT, R7, R8, RZ ;  /* 0x0000000807037210 */ /* 0x006fca0007f3e0ff */
        /* <DEDUP_REMOVED lines=14> */
[----:B------:R-:W2:Y:S01]  /*08a0*/  LDG.E R17, desc[UR4][R2.64+0xc] ;  /* 0x00000c0402117981 */ /* 0x000ea2000c1e1900 */
[----:B------:R-:W-:-:S03]  /*08b0*/  VIADD R8, R8, 0x4 ;  /* 0x0000000408087836 */ /* 0x000fc60000000000 */
[----:B--2---:R0:W-:Y:S04]  /*08c0*/  STG.E desc[UR4][R4.64+0xc], R17 ;  /* 0x00000c1104007986 */ /* 0x0041e8000c101904 */
.L_x_163:
[----:B------:R-:W-:Y:S05]  /*08d0*/  @!P0 EXIT ;  /* 0x000000000000894d */ /* 0x000fea0003800000 */
[----:B------:R-:W3:Y:S01]  /*08e0*/  LDCU.64 UR6, c[0x0][0x3a0] ;  /* 0x00007400ff0677ac */ /* 0x000ee20008000a00 */
[-C--:B-12---:R-:W-:Y:S01]  /*08f0*/  IADD3 R2, P0, PT, R6, R8.reuse, RZ ;  /* 0x0000000806027210 */ /* 0x086fe20007f1e0ff */
[----:B------:R-:W-:Y:S01]  /*0900*/  IMAD.MOV R0, RZ, RZ, -R0 ;  /* 0x000000ffff007224 */ /* 0x000fe200078e0a00 */
[----:B------:R-:W-:Y:S01]  /*0910*/  IADD3 R7, P1, PT, R7, R8, RZ ;  /* 0x0000000807077210 */ /* 0x000fe20007f3e0ff */
[----:B------:R-:W0:Y:S02]  /*0920*/  LDCU.64 UR8, c[0x0][0x398] ;  /* 0x00007300ff0877ac */ /* 0x000e240008000a00 */
[----:B------:R-:W-:Y:S02]  /*0930*/  IMAD.X R9, RZ, RZ, R9, P0 ;  /* 0x000000ffff097224 */ /* 0x000fe400000e0609 */
[----:B------:R-:W-:Y:S01]  /*0940*/  IMAD.X R10, RZ, RZ, R10, P1 ;  /* 0x000000ffff0a7224 */ /* 0x000fe200008e060a */
[----:B---3--:R-:W-:Y:S02]  /*0950*/  LEA R6, P0, R2, UR6, 0x2 ;  /* 0x0000000602067c11 */ /* 0x008fe4000f8010ff */
[----:B0-----:R-:W-:-:S02]  /*0960*/  LEA R4, P2, R7, UR8, 0x2 ;  /* 0x0000000807047c11 */ /* 0x001fc4000f8410ff */
[----:B------:R-:W-:Y:S02]  /*0970*/  LEA.HI.X R9, R2, UR7, R9, 0x2, P0 ;  /* 0x0000000702097c11 */ /* 0x000fe400080f1409 */
[----:B------:R-:W-:-:S09]  /*0980*/  LEA.HI.X R7, R7, UR9, R10, 0x2, P2 ;  /* 0x0000000907077c11 */ /* 0x000fd200090f140a */
.L_x_164:
[----:B0-----:R-:W-:Y:S02]  /*0990*/  IMAD.MOV.U32 R2, RZ, RZ, R4 ;  /* 0x000000ffff027224 */ /* 0x001fe400078e0004 */
[----:B------:R-:W-:-:S05]  /*09a0*/  IMAD.MOV.U32 R3, RZ, RZ, R7 ;  /* 0x000000ffff037224 */ /* 0x000fca00078e0007 */
[----:B------:R0:W2:Y:S01]  /*09b0*/  LDG.E R5, desc[UR4][R2.64] ;  /* 0x0000000402057981 */ /* 0x0000a2000c1e1900 */
[----:B------:R-:W-:Y:S01]  /*09c0*/  VIADD R0, R0, 0x1 ;  /* 0x0000000100007836 */ /* 0x000fe20000000000 */
[----:B------:R-:W-:-:S04]  /*09d0*/  IADD3 R4, P2, PT, R4, 0x4, RZ ;  /* 0x0000000404047810 */ /* 0x000fc80007f5e0ff */
[----:B------:R-:W-:Y:S01]  /*09e0*/  ISETP.NE.AND P0, PT, R0, RZ, PT ;  /* 0x000000ff0000720c */ /* 0x000fe20003f05270 */
[----:B------:R-:W-:Y:S02]  /*09f0*/  IMAD.X R7, RZ, RZ, R7, P2 ;  /* 0x000000ffff077224 */ /* 0x000fe400010e0607 */
[----:B0-----:R-:W-:Y:S01]  /*0a00*/  IMAD.MOV.U32 R2, RZ, RZ, R6 ;  /* 0x000000ffff027224 */ /* 0x001fe200078e0006 */
[----:B------:R-:W-:Y:S01]  /*0a10*/  IADD3 R6, P1, PT, R6, 0x4, RZ ;  /* 0x0000000406067810 */ /* 0x000fe20007f3e0ff */
[----:B------:R-:W-:-:S04]  /*0a20*/  IMAD.MOV.U32 R3, RZ, RZ, R9 ;  /* 0x000000ffff037224 */ /* 0x000fc800078e0009 */
[----:B------:R-:W-:Y:S01]  /*0a30*/  IMAD.X R9, RZ, RZ, R9, P1 ;  /* 0x000000ffff097224 */ /* 0x000fe200008e0609 */
[----:B--2---:R0:W-:Y:S03]  /*0a40*/  STG.E desc[UR4][R2.64], R5 ;  /* 0x0000000502007986 */ /* 0x0041e6000c101904 */
[----:B------:R-:W-:Y:S05]  /*0a50*/  @P0 BRA `(.L_x_164) ;  /* 0xfffffffc00cc0947 */ /* 0x000fea000383ffff */
[----:B------:R-:W-:Y:S05]  /*0a60*/  EXIT ;  /* 0x000000000000794d */ /* 0x000fea0003800000 */
.L_x_165:
        /* <DEDUP_REMOVED lines=9> */
.L_x_267:


//--------------------- .text._ZN10cuda_utils10add_kernelEPKfS1_Pfi --------------------------
	.section	.text._ZN10cuda_utils10add_kernelEPKfS1_Pfi,"ax",@progbits
	.align	128
        .global         _ZN10cuda_utils10add_kernelEPKfS1_Pfi
        .type           _ZN10cuda_utils10add_kernelEPKfS1_Pfi,@function
        .size           _ZN10cuda_utils10add_kernelEPKfS1_Pfi,(.L_x_268 - _ZN10cuda_utils10add_kernelEPKfS1_Pfi)
        .other          _ZN10cuda_utils10add_kernelEPKfS1_Pfi,@"STO_CUDA_ENTRY STV_DEFAULT"
_ZN10cuda_utils10add_kernelEPKfS1_Pfi:
.text._ZN10cuda_utils10add_kernelEPKfS1_Pfi:
[----:B------:R-:W-:Y:S01]  /*0000*/  LDC R1, c[0x0][0x37c] ;  /* 0x0000df00ff017b82 */ /* 0x000fe20000000800 */
[----:B------:R-:W0:Y:S07]  /*0010*/  S2R R0, SR_TID.X ;  /* 0x0000000000007919 */ /* 0x000e2e0000002100 */
[----:B------:R-:W0:Y:S01]  /*0020*/  S2UR UR4, SR_CTAID.X ;  /* 0x00000000000479c3 */ /* 0x000e220000002500 */
[----:B------:R-:W1:Y:S07]  /*0030*/  LDCU UR5, c[0x0][0x398] ;  /* 0x00007300ff0577ac */ /* 0x000e6e0008000800 */
[----:B------:R-:W0:Y:S02]  /*0040*/  LDC R9, c[0x0][0x360] ;  /* 0x0000d800ff097b82 */ /* 0x000e240000000800 */
[----:B0-----:R-:W-:-:S05]  /*0050*/  IMAD R9, R9, UR4, R0 ;  /* 0x0000000409097c24 */ /* 0x001fca000f8e0200 */
[----:B-1----:R-:W-:-:S13]  /*0060*/  ISETP.GE.AND P0, PT, R9, UR5, PT ;  /* 0x0000000509007c0c */ /* 0x002fda000bf06270 */
[----:B------:R-:W-:Y:S05]  /*0070*/  @P0 EXIT ;  /* 0x000000000000094d */ /* 0x000fea0003800000 */
[----:B------:R-:W0:Y:S01]  /*0080*/  LDC.64 R2, c[0x0][0x380] ;  /* 0x0000e000ff027b82 */ /* 0x000e220000000a00 */
[----:B------:R-:W1:Y:S07]  /*0090*/  LDCU.64 UR4, c[0x0][0x358] ;  /* 0x00006b00ff0477ac */ /* 0x000e6e0008000a00 */
[----:B------:R-:W2:Y:S08]  /*00a0*/  LDC.64 R4, c[0x0][0x388] ;  /* 0x0000e200ff047b82 */ /* 0x000eb00000000a00 */
[----:B------:R-:W3:Y:S01]  /*00b0*/  LDC.64 R6, c[0x0][0x390] ;  /* 0x0000e400ff067b82 */ /* 0x000ee20000000a00 */
[----:B0-----:R-:W-:-:S06]  /*00c0*/  IMAD.WIDE R2, R9, 0x4, R2 ;  /* 0x0000000409027825 */ /* 0x001fcc00078e0202 */
[----:B-1----:R-:W4:Y:S01]  /*00d0*/  LDG.E R2, desc[UR4][R2.64] ;  /* 0x0000000402027981 */ /* 0x002f22000c1e1900 */
[----:B--2---:R-:W-:-:S06]  /*00e0*/  IMAD.WIDE R4, R9, 0x4, R4 ;  /* 0x0000000409047825 */ /* 0x004fcc00078e0204 */
[----:B------:R-:W4:Y:S01]  /*00f0*/  LDG.E R5, desc[UR4][R4.64] ;  /* 0x0000000404057981 */ /* 0x000f22000c1e1900 */
[----:B---3--:R-:W-:-:S04]  /*0100*/  IMAD.WIDE R6, R9, 0x4, R6 ;  /* 0x0000000409067825 */ /* 0x008fc800078e0206 */
[----:B----4-:R-:W-:-:S05]  /*0110*/  FADD R9, R2, R5 ;  /* 0x0000000502097221 */ /* 0x010fca0000000000 */
[----:B------:R-:W-:Y:S01]  /*0120*/  STG.E desc[UR4][R6.64], R9 ;  /* 0x0000000906007986 */ /* 0x000fe2000c101904 */
[----:B------:R-:W-:Y:S05]  /*0130*/  EXIT ;  /* 0x000000000000794d */ /* 0x000fea0003800000 */
.L_x_166:
        /* <DEDUP_REMOVED lines=12> */
.L_x_268:


//--------------------- .text._ZN10cuda_utils11gelu_kernelEPfi --------------------------
	.section	.text._ZN10cuda_utils11gelu_kernelEPfi,"ax",@progbits
	.align	128
        .global         _ZN10cuda_utils11gelu_kernelEPfi
        .type           _ZN10cuda_utils11gelu_kernelEPfi,@function
        .size           _ZN10cuda_utils11gelu_kernelEPfi,(.L_x_269 - _ZN10cuda_utils11gelu_kernelEPfi)
        .other          _ZN10cuda_utils11gelu_kernelEPfi,@"STO_CUDA_ENTRY STV_DEFAULT"
_ZN10cuda_utils11gelu_kernelEPfi:
.text._ZN10cuda_utils11gelu_kernelEPfi:
        /* <DEDUP_REMOVED lines=9> */
[----:B------:R-:W1:Y:S01]  /*0090*/  LDCU.64 UR4, c[0x0][0x358] ;  /* 0x00006b00ff0477ac */ /* 0x000e620008000a00 */
[----:B0-----:R-:W-:-:S05]  /*00a0*/  IMAD.WIDE R2, R5, 0x4, R2 ;  /* 0x0000000405027825 */ /* 0x001fca00078e0202 */
[----:B-1----:R-:W2:Y:S01]  /*00b0*/  LDG.E R4, desc[UR4][R2.64] ;  /* 0x0000000402047981 */ /* 0x002ea2000c1e1900 */
[----:B------:R-:W-:Y:S01]  /*00c0*/  HFMA2 R8, -RZ, RZ, 1.125, -9232 ;  /* 0x3c80f082ff087431 */ /* 0x000fe200000001ff */
[----:B------:R-:W-:Y:S01]  /*00d0*/  MOV R7, 0x3f800000 ;  /* 0x3f80000000077802 */ /* 0x000fe20000000f00 */
[----:B--2---:R-:W-:-:S04]  /*00e0*/  FMUL R5, R4, 0.044714998453855514526 ;  /* 0x3d37271304057820 */ /* 0x004fc80000400000 */
[----:B------:R-:W-:-:S04]  /*00f0*/  FMUL R5, R4, R5 ;  /* 0x0000000504057220 */ /* 0x000fc80000400000 */
[C---:B------:R-:W-:Y:S01]  /*0100*/  FFMA R5, R4.reuse, R5, R4 ;  /* 0x0000000504057223 */ /* 0x040fe20000000004 */
[----:B------:R-:W-:-:S03]  /*0110*/  FMUL R4, R4, 0.5 ;  /* 0x3f00000004047820 */ /* 0x000fc60000400000 */
[----:B------:R-:W-:-:S04]  /*0120*/  FMUL R5, R5, 0.79788452386856079102 ;  /* 0x3f4c422905057820 */ /* 0x000fc80000400000 */
[C---:B------:R-:W-:Y:S01]  /*0130*/  FMUL R0, |R5|.reuse, 2.8853900432586669922 ;  /* 0x4038aa3b05007820 */ /* 0x040fe20000400200 */
[C---:B------:R-:W-:Y:S01]  /*0140*/  FMUL R9, R5.reuse, R5 ;  /* 0x0000000505097220 */ /* 0x040fe20000400000 */
[C---:B------:R-:W-:Y:S02]  /*0150*/  FSETP.GE.AND P1, PT, |R5|.reuse, 0.60000002384185791016, PT ;  /* 0x3f19999a0500780b */ /* 0x040fe40003f26200 */
[----:B------:R-:W-:Y:S01]  /*0160*/  FSETP.GE.AND P0, PT, |R5|, 9.010913848876953125, PT ;  /* 0x41102cb40500780b */ /* 0x000fe20003f06200 */
[C---:B------:R-:W-:Y:S01]  /*0170*/  FFMA R8, R9.reuse, R8, -0.052303962409496307373 ;  /* 0xbd563cae09087423 */ /* 0x040fe20000000008 */
[----:B------:R-:W0:Y:S03]  /*0180*/  MUFU.EX2 R0, R0 ;  /* 0x0000000000007308 */ /* 0x000e260000000800 */
[----:B------:R-:W-:Y:S01]  /*0190*/  FFMA R10, R9, R8, 0.1331529766321182251 ;  /* 0x3e085941090a7423 */ /* 0x000fe20000000008 */
[----:B0-----:R-:W-:-:S03]  /*01a0*/  FADD R6, R0, 1 ;  /* 0x3f80000000067421 */ /* 0x001fc60000000000 */
[----:B------:R-:W-:-:S04]  /*01b0*/  FFMA R0, R9, R10, -0.33332768082618713379 ;  /* 0xbeaaa9ed09007423 */ /* 0x000fc8000000000a */
[----:B------:R-:W-:Y:S01]  /*01c0*/  FFMA R0, R9, R0, RZ ;  /* 0x0000000009007223 */ /* 0x000fe200000000ff */
[----:B------:R-:W0:Y:S02]  /*01d0*/  MUFU.RCP R6, R6 ;  /* 0x0000000600067308 */ /* 0x000e240000001000 */
[----:B0-----:R-:W-:-:S05]  /*01e0*/  FFMA R7, R6, -2, R7 ;  /* 0xc000000006077823 */ /* 0x001fca0000000007 */
[----:B------:R-:W-:-:S04]  /*01f0*/  FSEL R8, R7, 1, !P0 ;  /* 0x3f80000007087808 */ /* 0x000fc80004000000 */
[--C-:B------:R-:W-:Y:S01]  /*0200*/  LOP3.LUT R8, R8, 0x80000000, R5.reuse, 0xb8, !PT ;  /* 0x8000000008087812 */ /* 0x100fe200078eb805 */
[----:B------:R-:W-:-:S04]  /*0210*/  @!P1 FFMA R8, R5, R0, R5 ;  /* 0x0000000005089223 */ /* 0x000fc80000000005 */
[----:B------:R-:W-:-:S04]  /*0220*/  FADD R5, R8, 1 ;  /* 0x3f80000008057421 */ /* 0x000fc80000000000 */
[----:B------:R-:W-:-:S05]  /*0230*/  FMUL R5, R4, R5 ;  /* 0x0000000504057220 */ /* 0x000fca0000400000 */
[----:B------:R-:W-:Y:S01]  /*0240*/  STG.E desc[UR4][R2.64], R5 ;  /* 0x0000000502007986 */ /* 0x000fe2000c101904 */
[----:B------:R-:W-:Y:S05]  /*0250*/  EXIT ;  /* 0x000000000000794d */ /* 0x000fea0003800000 */
.L_x_167:
        /* <DEDUP_REMOVED lines=10> */
.L_x_269:


//--------------------- .text._ZN10cuda_utils25compute_topk_probs_kernelEPfPiiiiS0_ --------------------------
	.section	.text._ZN10cuda_utils25compute_topk_probs_kernelEPfPiiiiS0_,"ax",@progbits
	.align	128
        .global         _ZN10cuda_utils25compute_topk_probs_kernelEPfPiiiiS0_
        .type           _ZN10cuda_utils25compute_topk_probs_kernelEPfPiiiiS0_,@function
        .size           _ZN10cuda_utils25compute_topk_probs_kernelEPfPiiiiS0_,(.L_x_260 - _ZN10cuda_utils25compute_topk_probs_kernelEPfPiiiiS0_)
        .other          _ZN10cuda_utils25compute_topk_probs_kernelEPfPiiiiS0_,@"STO_CUDA_ENTRY STV_DEFAULT"
_ZN10cuda_utils25compute_topk_probs_kernelEPfPiiiiS0_:
.text._ZN10cuda_utils25compute_topk_probs_kernelEPfPiiiiS0_:
        /* <DEDUP_REMOVED lines=8> */
[----:B------:R-:W0:Y:S01]  /*0080*/  LDCU.64 UR4, c[0x0][0x390] ;  /* 0x00007200ff0477ac */ /* 0x000e220008000a00 */
[----:B------:R-:W-:Y:S01]  /*0090*/  MOV R3, 0xff800000 ;  /* 0xff80000000037802 */ /* 0x000fe20000000f00 */
[----:B------:R-:W1:Y:S01]  /*00a0*/  LDCU.64 UR6, c[0x0][0x388] ;  /* 0x00007100ff0677ac */ /* 0x000e620008000a00 */
[----:B------:R-:W2:Y:S01]  /*00b0*/  LDCU.64 UR8, c[0x0][0x358] ;  /* 0x00006b00ff0877ac */ /* 0x000ea20008000a00 */
[----:B0-----:R-:W-:Y:S01]  /*00c0*/  IMAD R2, R0, UR5, RZ ;  /* 0x0000000500027c24 */ /* 0x001fe2000f8e02ff */
[----:B------:R-:W-:-:S03]  /*00d0*/  UISETP.GE.AND UP0, UPT, UR4, 0x1, UPT ;  /* 0x000000010400788c */ /* 0x000fc6000bf06270 */
[----:B------:R-:W-:-:S03]  /*00e0*/  IMAD.WIDE R10, R2, 0x4, RZ ;  /* 0x00000004020a7825 */ /* 0x000fc600078e02ff */
[----:B-1----:R-:W-:-:S04]  /*00f0*/  IADD3 R12, P0, PT, R10, UR6, RZ ;  /* 0x000000060a0c7c10 */ /* 0x002fc8000ff1e0ff */
[----:B------:R-:W-:Y:S01]  /*0100*/  IADD3.X R13, PT, PT, R11, UR7, RZ, P0, !PT ;  /* 0x000000070b0d7c10 */ /* 0x000fe200087fe4ff */
[----:B--2---:R-:W-:Y:S08]  /*0110*/  BRA.U !UP0, `(.L_x_168) ;  /* 0x0000000d08747547 */ /* 0x004ff0000b800000 */
[----:B------:R-:W-:Y:S01]  /*0120*/  UISETP.GE.U32.AND UP1, UPT, UR4, 0x10, UPT ;  /* 0x000000100400788c */ /* 0x000fe2000bf26070 */
[----:B------:R-:W-:Y:S01]  /*0130*/  HFMA2 R4, -RZ, RZ, 0, 0 ;  /* 0x00000000ff047431 */ /* 0x000fe200000001ff */
[----:B------:R-:W-:Y:S01]  /*0140*/  ULOP3.LUT UR5, UR4, 0xf, URZ, 0xc0, !UPT ;  /* 0x0000000f04057892 */ /* 0x000fe2000f8ec0ff */
[----:B------:R-:W-:-:S03]  /*0150*/  MOV R3, 0xff800000 ;  /* 0xff80000000037802 */ /* 0x000fc60000000f00 */
[----:B------:R-:W-:-:S03]  /*0160*/  UISETP.NE.AND UP0, UPT, UR5, URZ, UPT ;  /* 0x000000ff0500728c */ /* 0x000fc6000bf05270 */
[----:B------:R-:W-:Y:S08]  /*0170*/  BRA.U !UP1, `(.L_x_169) ;  /* 0x0000000509b07547 */ /* 0x000ff0000b800000 */
[----:B------:R-:W-:Y:S01]  /*0180*/  ULOP3.LUT UR4, UR4, 0x7ffffff0, URZ, 0xc0, !UPT ;  /* 0x7ffffff004047892 */ /* 0x000fe2000f8ec0ff */
[----:B------:R-:W-:Y:S02]  /*0190*/  IADD3 R14, P0, PT, R12, 0x20, RZ ;  /* 0x000000200c0e7810 */ /* 0x000fe40007f1e0ff */
[----:B------:R-:W-:Y:S01]  /*01a0*/  MOV R3, 0xff800000 ;  /* 0xff80000000037802 */ /* 0x000fe20000000f00 */
[----:B------:R-:W-:Y:S01]  /*01b0*/  UIADD3 UR6, UPT, UPT, -UR4, URZ, URZ ;  /* 0x000000ff04067290 */ /* 0x000fe2000fffe1ff */
[----:B------:R-:W-:Y:S01]  /*01c0*/  IADD3.X R15, PT, PT, RZ, R13, RZ, P0, !PT ;  /* 0x0000000dff0f7210 */ /* 0x000fe200007fe4ff */
[----:B------:R-:W-:-:S10]  /*01d0*/  IMAD.U32 R4, RZ, RZ, UR4 ;  /* 0x00000004ff047e24 */ /* 0x000fd4000f8e00ff */
.L_x_170:
[----:B------:R-:W2:Y:S01]  /*01e0*/  LDG.E R5, desc[UR8][R14.64+-0x20] ;  /* 0xffffe0080e057981 */ /* 0x000ea2000c1e1900 */
[----:B------:R-:W0:Y:S03]  /*01f0*/  LDC.64 R16, c[0x0][0x380] ;  /* 0x0000e000ff107b82 */ /* 0x000e260000000a00 */
        /* <DEDUP_REMOVED lines=15> */
[----:B--2---:R-:W-:-:S02]  /*02f0*/  IADD3 R5, PT, PT, R2, R5, RZ ;  /* 0x0000000502057210 */ /* 0x004fc40007ffe0ff */
[----:B---3--:R-:W-:-:S03]  /*0300*/  IADD3 R23, PT, PT, R2, R23, RZ ;  /* 0x0000001702177210 */ /* 0x008fc60007ffe0ff */
[----:B0-----:R-:W-:-:S06]  /*0310*/  IMAD.WIDE R28, R5, 0x4, R16 ;  /* 0x00000004051c7825 */ /* 0x001fcc00078e0210 */
[----:B------:R-:W2:Y:S01]  /*0320*/  LDG.E R28, desc[UR8][R28.64] ;  /* 0x000000081c1c7981 */ /* 0x000ea2000c1e1900 */
[----:B------:R-:W-:Y:S01]  /*0330*/  IMAD.WIDE R22, R23, 0x4, R16 ;  /* 0x0000000417167825 */ /* 0x000fe200078e0210 */
[----:B----4-:R-:W-:-:S04]  /*0340*/  IADD3 R25, PT, PT, R2, R25, RZ ;  /* 0x0000001902197210 */ /* 0x010fc80007ffe0ff */
[----:B------:R-:W3:Y:S01]  /*0350*/  LDG.E R26, desc[UR8][R22.64] ;  /* 0x00000008161a7981 */ /* 0x000ee2000c1e1900 */
[----:B------:R-:W-:Y:S01]  /*0360*/  IMAD.WIDE R24, R25, 0x4, R16 ;  /* 0x0000000419187825 */ /* 0x000fe200078e0210 */
[----:B-----5:R-:W-:-:S05]  /*0370*/  IADD3 R21, PT, PT, R2, R21, RZ ;  /* 0x0000001502157210 */ /* 0x020fca0007ffe0ff */
[----:B------:R-:W4:Y:S01]  /*0380*/  LDG.E R25, desc[UR8][R24.64] ;  /* 0x0000000818197981 */ /* 0x000f22000c1e1900 */
[----:B------:R-:W-:-:S04]  /*0390*/  IMAD.WIDE R20, R21, 0x4, R16 ;  /* 0x0000000415147825 */ /* 0x000fc800078e0210 */
[C---:B------:R-:W-:Y:S01]  /*03a0*/  IMAD.IADD R45, R2.reuse, 0x1, R45 ;  /* 0x00000001022d7824 */ /* 0x040fe200078e022d */
[----:B------:R-:W5:Y:S03]  /*03b0*/  LDG.E R24, desc[UR8][R20.64] ;  /* 0x0000000814187981 */ /* 0x000f66000c1e1900 */
[----:B------:R-:W-:Y:S01]  /*03c0*/  IMAD.WIDE R44, R45, 0x4, R16 ;  /* 0x000000042d2c7825 */ /* 0x000fe200078e0210 */
[----:B------:R-:W-:-:S04]  /*03d0*/  IADD3 R43, PT, PT, R2, R43, RZ ;  /* 0x0000002b022b7210 */ /* 0x000fc80007ffe0ff */
[----:B------:R-:W5:Y:S01]  /*03e0*/  LDG.E R23, desc[UR8][R44.64] ;  /* 0x000000082c177981 */ /* 0x000f62000c1e1900 */
        /* <DEDUP_REMOVED lines=9> */
[----:B------:R-:W-:-:S04]  /*0480*/  IMAD.WIDE R8, R9, 0x4, R16 ;  /* 0x0000000409087825 */ /* 0x000fc800078e0210 */
[C---:B------:R-:W-:Y:S02]  /*0490*/  IMAD.IADD R7, R2.reuse, 0x1, R7 ;  /* 0x0000000102077824 */ /* 0x040fe400078e0207 */
[----:B------:R-:W5:Y:S01]  /*04a0*/  LDG.E R9, desc[UR8][R8.64] ;  /* 0x0000000808097981 */ /* 0x000f62000c1e1900 */
[C---:B------:R-:W-:Y:S01]  /*04b0*/  IADD3 R37, PT, PT, R2.reuse, R37, RZ ;  /* 0x0000002502257210 */ /* 0x040fe20007ffe0ff */
[----:B------:R-:W-:Y:S01]  /*04c0*/  IMAD.WIDE R6, R7, 0x4, R16 ;  /* 0x0000000407067825 */ /* 0x000fe200078e0210 */
[----:B------:R-:W-:-:S03]  /*04d0*/  IADD3 R35, PT, PT, R2, R35, RZ ;  /* 0x0000002302237210 */ /* 0x000fc60007ffe0ff */
[--C-:B------:R-:W-:Y:S01]  /*04e0*/  IMAD.WIDE R36, R37, 0x4, R16.reuse ;  /* 0x0000000425247825 */ /* 0x100fe200078e0210 */
[----:B------:R-:W5:Y:S03]  /*04f0*/  LDG.E R8, desc[UR8][R6.64] ;  /* 0x0000000806087981 */ /* 0x000f66000c1e1900 */
[--C-:B------:R-:W-:Y:S01]  /*0500*/  IMAD.WIDE R34, R35, 0x4, R16.reuse ;  /* 0x0000000423227825 */ /* 0x100fe200078e0210 */
[C---:B------:R-:W-:Y:S01]  /*0510*/  IADD3 R33, PT, PT, R2.reuse, R33, RZ ;  /* 0x0000002102217210 */ /* 0x040fe20007ffe0ff */
[----:B------:R-:W5:Y:S04]  /*0520*/  LDG.E R7, desc[UR8][R36.64] ;  /* 0x0000000824077981 */ /* 0x000f68000c1e1900 */
[----:B------:R-:W-:Y:S01]  /*0530*/  IMAD.WIDE R32, R33, 0x4, R16 ;  /* 0x0000000421207825 */ /* 0x000fe200078e0210 */
[----:B------:R-:W5:Y:S01]  /*0540*/  LDG.E R6, desc[UR8][R34.64] ;  /* 0x0000000822067981 */ /* 0x000f62000c1e1900 */
[----:B------:R-:W-:-:S03]  /*0550*/  IADD3 R31, PT, PT, R2, R31, RZ ;  /* 0x0000001f021f7210 */ /* 0x000fc60007ffe0ff */
[----:B------:R-:W5:Y:S01]  /*0560*/  LDG.E R5, desc[UR8][R32.64] ;  /* 0x0000000820057981 */ /* 0x000f62000c1e1900 */
[----:B------:R-:W-:Y:S02]  /*0570*/  IMAD.IADD R19, R2, 0x1, R19 ;  /* 0x0000000102137824 */ /* 0x000fe400078e0213 */
[----:B------:R-:W-:-:S05]  /*0580*/  IMAD.WIDE R30, R31, 0x4, R16 ;  /* 0x000000041f1e7825 */ /* 0x000fca00078e0210 */
[----:B------:R-:W5:Y:S01]  /*0590*/  LDG.E R29, desc[UR8][R30.64] ;  /* 0x000000081e1d7981 */ /* 0x000f62000c1e1900 */
[----:B------:R-:W-:Y:S01]  /*05a0*/  IMAD.WIDE R18, R19, 0x4, R16 ;  /* 0x0000000413127825 */ /* 0x000fe200078e0210 */
[----:B------:R-:W-:-:S05]  /*05b0*/  IADD3 R27, PT, PT, R2, R27, RZ ;  /* 0x0000001b021b7210 */ /* 0x000fca0007ffe0ff */
[----:B------:R-:W5:Y:S01]  /*05c0*/  LDG.E R18, desc[UR8][R18.64] ;  /* 0x0000000812127981 */ /* 0x000f62000c1e1900 */
[----:B------:R-:W-:-:S06]  /*05d0*/  IMAD.WIDE R16, R27, 0x4, R16 ;  /* 0x000000041b107825 */ /* 0x000fcc00078e0210 */
[----:B------:R-:W5:Y:S01]  /*05e0*/  LDG.E R16, desc[UR8][R16.64] ;  /* 0x0000000810107981 */ /* 0x000f62000c1e1900 */
[----:B------:R-:W-:Y:S01]  /*05f0*/  UIADD3 UR6, UPT, UPT, UR6, 0x10, URZ ;  /* 0x0000001006067890 */ /* 0x000fe2000fffe0ff */
[----:B------:R-:W-:-:S03]  /*0600*/  IADD3 R14, P1, PT, R14, 0x40, RZ ;  /* 0x000000400e0e7810 */ /* 0x000fc60007f3e0ff */
[----:B------:R-:W-:Y:S01]  /*0610*/  UISETP.NE.AND UP1, UPT, UR6, URZ, UPT ;  /* 0x000000ff0600728c */ /* 0x000fe2000bf25270 */
[----:B------:R-:W-:Y:S02]  /*0620*/  IADD3.X R15, PT, PT, RZ, R15, RZ, P1, !PT ;  /* 0x0000000fff0f7210 */ /* 0x000fe40000ffe4ff */
[----:B--2---:R-:W-:-:S04]  /*0630*/  FSETP.GT.AND P0, PT, R28, R3, PT ;  /* 0x000000031c00720b */ /* 0x004fc80003f04000 */
[----:B------:R-:W-:-:S04]  /*0640*/  FSEL R3, R28, R3, P0 ;  /* 0x000000031c037208 */ /* 0x000fc80000000000 */
[----:B---3--:R-:W-:-:S04]  /*0650*/  FSETP.GT.AND P0, PT, R26, R3, PT ;  /* 0x000000031a00720b */ /* 0x008fc80003f04000 */
[----:B------:R-:W-:-:S04]  /*0660*/  FSEL R26, R26, R3, P0 ;  /* 0x000000031a1a7208 */ /* 0x000fc80000000000 */
[----:B----4-:R-:W-:-:S04]  /*0670*/  FSETP.GT.AND P0, PT, R25, R26, PT ;  /* 0x0000001a1900720b */ /* 0x010fc80003f04000 */
[----:B------:R-:W-:-:S04]  /*0680*/  FSEL R25, R25, R26, P0 ;  /* 0x0000001a19197208 */ /* 0x000fc80000000000 */
[----:B-----5:R-:W-:-:S04]  /*0690*/  FSETP.GT.AND P0, PT, R24, R25, PT ;  /* 0x000000191800720b */ /* 0x020fc80003f04000 */
[----:B------:R-:W-:-:S04]  /*06a0*/  FSEL R24, R24, R25, P0 ;  /* 0x0000001918187208 */ /* 0x000fc80000000000 */
[----:B------:R-:W-:-:S04]  /*06b0*/  FSETP.GT.AND P0, PT, R23, R24, PT ;  /* 0x000000181700720b */ /* 0x000fc80003f04000 */
        /* <DEDUP_REMOVED lines=22> */
[----:B------:R-:W-:Y:S01]  /*0820*/  FSEL R3, R16, R3, P0 ;  /* 0x0000000310037208 */ /* 0x000fe20000000000 */
[----:B------:R-:W-:Y:S08]  /*0830*/  BRA.U UP1, `(.L_x_170) ;  /* 0xfffffff901687547 */ /* 0x000ff0000b83ffff */
.L_x_169:
[----:B------:R-:W-:Y:S05]  /*0840*/  BRA.U !UP0, `(.L_x_168) ;  /* 0x0000000508a87547 */ /* 0x000fea000b800000 */
[----:B------:R-:W0:Y:S01]  /*0850*/  LDCU UR4, c[0x0][0x390] ;  /* 0x00007200ff0477ac */ /* 0x000e220008000800 */
[----:B------:R-:W-:Y:S02]  /*0860*/  UISETP.GE.U32.AND UP0, UPT, UR5, 0x8, UPT ;  /* 0x000000080500788c */ /* 0x000fe4000bf06070 */
[----:B0-----:R-:W-:-:S04]  /*0870*/  ULOP3.LUT UR6, UR4, 0x7, URZ, 0xc0, !UPT ;  /* 0x0000000704067892 */ /* 0x001fc8000f8ec0ff */
[----:B------:R-:W-:-:S03]  /*0880*/  UISETP.NE.AND UP1, UPT, UR6, URZ, UPT ;  /* 0x000000ff0600728c */ /* 0x000fc6000bf25270 */
[----:B------:R-:W-:Y:S08]  /*0890*/  BRA.U !UP0, `(.L_x_171) ;  /* 0x0000000108cc7547 */ /* 0x000ff0000b800000 */
[----:B------:R-:W-:Y:S01]  /*08a0*/  IMAD.WIDE.U32 R26, R4, 0x4, R12 ;  /* 0x00000004041a7825 */ /* 0x000fe200078e000c */
[----:B------:R-:W0:Y:S04]  /*08b0*/  LDC.64 R6, c[0x0][0x380] ;  /* 0x0000e000ff067b82 */ /* 0x000e280000000a00 */
        /* <DEDUP_REMOVED lines=8> */
[----:B--2---:R-:W-:-:S02]  /*0940*/  IADD3 R15, PT, PT, R2, R15, RZ ;  /* 0x0000000f020f7210 */ /* 0x004fc40007ffe0ff */
[----:B---3--:R-:W-:-:S03]  /*0950*/  IADD3 R25, PT, PT, R2, R25, RZ ;  /* 0x0000001902197210 */ /* 0x008fc60007ffe0ff */
[----:B0-----:R-:W-:-:S05]  /*0960*/  IMAD.WIDE R22, R15, 0x4, R6 ;  /* 0x000000040f167825 */ /* 0x001fca00078e0206 */
[----:B------:R0:W2:Y:S01]  /*0970*/  LDG.E R16, desc[UR8][R22.64] ;  /* 0x0000000816107981 */ /* 0x0000a2000c1e1900 */
[----:B------:R-:W-:-:S04]  /*0980*/  IMAD.WIDE R24, R25, 0x4, R6 ;  /* 0x0000000419187825 */ /* 0x000fc800078e0206 */
[C---:B----4-:R-:W-:Y:S01]  /*0990*/  IMAD.IADD R15, R2.reuse, 0x1, R29 ;  /* 0x00000001020f7824 */ /* 0x050fe200078e021d */
[----:B------:R1:W3:Y:S01]  /*09a0*/  LDG.E R20, desc[UR8][R24.64] ;  /* 0x0000000818147981 */ /* 0x0002e2000c1e1900 */
[C---:B-----5:R-:W-:Y:S02]  /*09b0*/  IADD3 R9, PT, PT, R2.reuse, R9, RZ ;  /* 0x0000000902097210 */ /* 0x060fe40007ffe0ff */
[----:B------:R-:W-:Y:S01]  /*09c0*/  IMAD.WIDE R14, R15, 0x4, R6 ;  /* 0x000000040f0e7825 */ /* 0x000fe200078e0206 */
[----:B------:R-:W-:-:S03]  /*09d0*/  IADD3 R19, PT, PT, R2, R19, RZ ;  /* 0x0000001302137210 */ /* 0x000fc60007ffe0ff */
[--C-:B------:R-:W-:Y:S02]  /*09e0*/  IMAD.WIDE R8, R9, 0x4, R6.reuse ;  /* 0x0000000409087825 */ /* 0x100fe400078e0206 */
[----:B------:R-:W4:Y:S02]  /*09f0*/  LDG.E R14, desc[UR8][R14.64] ;  /* 0x000000080e0e7981 */ /* 0x000f24000c1e1900 */
[----:B------:R-:W-:Y:S02]  /*0a00*/  IMAD.WIDE R18, R19, 0x4, R6 ;  /* 0x0000000413127825 */ /* 0x000fe400078e0206 */
[----:B------:R-:W5:Y:S01]  /*0a10*/  LDG.E R8, desc[UR8][R8.64] ;  /* 0x0000000808087981 */ /* 0x000f62000c1e1900 */
[----:B------:R-:W-:-:S03]  /*0a20*/  IADD3 R21, PT, PT, R2, R21, RZ ;  /* 0x0000001502157210 */ /* 0x000fc60007ffe0ff */
[----:B------:R-:W5:Y:S01]  /*0a30*/  LDG.E R18, desc[UR8][R18.64] ;  /* 0x0000000812127981 */ /* 0x000f62000c1e1900 */
[----:B------:R-:W-:Y:S01]  /*0a40*/  IADD3 R17, PT, PT, R2, R17, RZ ;  /* 0x0000001102117210 */ /* 0x000fe20007ffe0ff */
[----:B0-----:R-:W-:-:S04]  /*0a50*/  IMAD.WIDE R22, R21, 0x4, R6 ;  /* 0x0000000415167825 */ /* 0x001fc800078e0206 */
[----:B-1----:R-:W-:Y:S02]  /*0a60*/  IMAD.WIDE R24, R17, 0x4, R6 ;  /* 0x0000000411187825 */ /* 0x002fe400078e0206 */
[----:B------:R-:W5:Y:S02]  /*0a70*/  LDG.E R22, desc[UR8][R22.64] ;  /* 0x0000000816167981 */ /* 0x000f64000c1e1900 */
[----:B------:R-:W-:Y:S02]  /*0a80*/  IMAD.IADD R5, R2, 0x1, R5 ;  /* 0x0000000102057824 */ /* 0x000fe400078e0205 */
[----:B------:R-:W5:Y:S02]  /*0a90*/  LDG.E R24, desc[UR8][R24.64] ;  /* 0x0000000818187981 */ /* 0x000f64000c1e1900 */
[----:B------:R-:W-:-:S06]  /*0aa0*/  IMAD.WIDE R6, R5, 0x4, R6 ;  /* 0x0000000405067825 */ /* 0x000fcc00078e0206 */
[----:B------:R-:W5:Y:S01]  /*0ab0*/  LDG.E R6, desc[UR8][R6.64] ;  /* 0x0000000806067981 */ /* 0x000f62000c1e1900 */
[----:B------:R-:W-:Y:S02]  /*0ac0*/  IADD3 R4, PT, PT, R4, 0x8, RZ ;  /* 0x0000000804047810 */ /* 0x000fe40007ffe0ff */
        /* <DEDUP_REMOVED lines=15> */
[----:B------:R-:W-:-:S09]  /*0bc0*/  FSEL R3, R6, R3, P0 ;  /* 0x0000000306037208 */ /* 0x000fd20000000000 */
.L_x_171:
[----:B------:R-:W-:Y:S05]  /*0bd0*/  BRA.U !UP1, `(.L_x_168) ;  /* 0x0000000109c47547 */ /* 0x000fea000b800000 */
[----:B------:R-:W-:Y:S02]  /*0be0*/  UISETP.GE.U32.AND UP0, UPT, UR6, 0x4, UPT ;  /* 0x000000040600788c */ /* 0x000fe4000bf06070 */
[----:B------:R-:W-:-:S04]  /*0bf0*/  ULOP3.LUT UR4, UR4, 0x3, URZ, 0xc0, !UPT ;  /* 0x0000000304047892 */ /* 0x000fc8000f8ec0ff */
[----:B------:R-:W-:-:S03]  /*0c00*/  UISETP.NE.AND UP1, UPT, UR4, URZ, UPT ;  /* 0x000000ff0400728c */ /* 0x000fc6000bf25270 */
[----:B------:R-:W-:Y:S08]  /*0c10*/  BRA.U !UP0, `(.L_x_172) ;  /* 0x00000001086c7547 */ /* 0x000ff0000b800000 */
[----:B------:R-:W-:Y:S01]  /*0c20*/  IMAD.WIDE.U32 R8, R4, 0x4, R12 ;  /* 0x0000000404087825 */ /* 0x000fe200078e000c */
[----:B------:R-:W0:Y:S04]  /*0c30*/  LDC.64 R6, c[0x0][0x380] ;  /* 0x0000e000ff067b82 */ /* 0x000e280000000a00 */
[----:B------:R-:W2:Y:S04]  /*0c40*/  LDG.E R5, desc[UR8][R8.64] ;  /* 0x0000000808057981 */ /* 0x000ea8000c1e1900 */
[----:B------:R-:W3:Y:S04]  /*0c50*/  LDG.E R17, desc[UR8][R8.64+0x4] ;  /* 0x0000040808117981 */ /* 0x000ee8000c1e1900 */
[----:B------:R-:W4:Y:S04]  /*0c60*/  LDG.E R19, desc[UR8][R8.64+0x8] ;  /* 0x0000080808137981 */ /* 0x000f28000c1e1900 */
[----:B------:R-:W5:Y:S01]  /*0c70*/  LDG.E R21, desc[UR8][R8.64+0xc] ;  /* 0x00000c0808157981 */ /* 0x000f62000c1e1900 */
[----:B--2---:R-:W-:-:S02]  /*0c80*/  IADD3 R5, PT, PT, R2, R5, RZ ;  /* 0x0000000502057210 */ /* 0x004fc40007ffe0ff */
[----:B---3--:R-:W-:-:S03]  /*0c90*/  IADD3 R17, PT, PT, R2, R17, RZ ;  /* 0x0000001102117210 */ /* 0x008fc60007ffe0ff */
[----:B0-----:R-:W-:-:S04]  /*0ca0*/  IMAD.WIDE R14, R5, 0x4, R6 ;  /* 0x00000004050e7825 */ /* 0x001fc800078e0206 */
[----:B------:R-:W-:Y:S02]  /*0cb0*/  IMAD.WIDE R16, R17, 0x4, R6 ;  /* 0x0000000411107825 */ /* 0x000fe400078e0206 */
[----:B------:R-:W2:Y:S01]  /*0cc0*/  LDG.E R14, desc[UR8][R14.64] ;  /* 0x000000080e0e7981 */ /* 0x000ea2000c1e1900 */
[----:B----4-:R-:W-:-:S03]  /*0cd0*/  IADD3 R19, PT, PT, R2, R19, RZ ;  /* 0x0000001302137210 */ /* 0x010fc60007ffe0ff */
[----:B------:R-:W3:Y:S01]  /*0ce0*/  LDG.E R16, desc[UR8][R16.64] ;  /* 0x0000000810107981 */ /* 0x000ee2000c1e1900 */
[----:B-----5:R-:W-:Y:S01]  /*0cf0*/  IADD3 R21, PT, PT, R2, R21, RZ ;  /* 0x0000001502157210 */ /* 0x020fe20007ffe0ff */
[----:B------:R-:W-:-:S04]  /*0d00*/  IMAD.WIDE R18, R19, 0x4, R6 ;  /* 0x0000000413127825 */ /* 0x000fc800078e0206 */
[----:B------:R-:W-:Y:S02]  /*0d10*/  IMAD.WIDE R6, R21, 0x4, R6 ;  /* 0x0000000415067825 */ /* 0x000fe400078e0206 */
[----:B------:R-:W4:Y:S04]  /*0d20*/  LDG.E R18, desc[UR8][R18.64] ;  /* 0x0000000812127981 */ /* 0x000f28000c1e1900 */
[----:B------:R-:W5:Y:S01]  /*0d30*/  LDG.E R6, desc[UR8][R6.64] ;  /* 0x0000000806067981 */ /* 0x000f62000c1e1900 */
[----:B------:R-:W-:Y:S01]  /*0d40*/  VIADD R4, R4, 0x4 ;  /* 0x0000000404047836 */ /* 0x000fe20000000000 */
[----:B--2---:R-:W-:-:S04]  /*0d50*/  FSETP.GT.AND P0, PT, R14, R3, PT ;  /* 0x000000030e00720b */ /* 0x004fc80003f04000 */
[----:B------:R-:W-:-:S04]  /*0d60*/  FSEL R3, R14, R3, P0 ;  /* 0x000000030e037208 */ /* 0x000fc80000000000 */
[----:B---3--:R-:W-:-:S04]  /*0d70*/  FSETP.GT.AND P0, PT, R16, R3, PT ;  /* 0x000000031000720b */ /* 0x008fc80003f04000 */
[----:B------:R-:W-:-:S04]  /*0d80*/  FSEL R3, R16, R3, P0 ;  /* 0x0000000310037208 */ /* 0x000fc80000000000 */
[----:B----4-:R-:W-:-:S04]  /*0d90*/  FSETP.GT.AND P0, PT, R18, R3, PT ;  /* 0x000000031200720b */ /* 0x010fc80003f04000 */
[----:B------:R-:W-:-:S04]  /*0da0*/  FSEL R3, R18, R3, P0 ;  /* 0x0000000312037208 */ /* 0x000fc80000000000 */
[----:B-----5:R-:W-:-:S04]  /*0db0*/  FSETP.GT.AND P0, PT, R6, R3, PT ;  /* 0x000000030600720b */ /* 0x020fc80003f04000 */
[----:B------:R-:W-:-:S09]  /*0dc0*/  FSEL R3, R6, R3, P0 ;  /* 0x0000000306037208 */ /* 0x000fd20000000000 */
.L_x_172:
[----:B------:R-:W-:Y:S05]  /*0dd0*/  BRA.U !UP1, `(.L_x_168) ;  /* 0x0000000109447547 */ /* 0x000fea000b800000 */
[----:B------:R-:W0:Y:S01]  /*0de0*/  LDCU.64 UR6, c[0x0][0x388] ;  /* 0x00007100ff0677ac */ /* 0x000e220008000a00 */
[----:B------:R-:W1:Y:S01]  /*0df0*/  LDC.64 R6, c[0x0][0x380] ;  /* 0x0000e000ff067b82 */ /* 0x000e620000000a00 */
[----:B------:R-:W-:Y:S01]  /*0e00*/  IMAD.WIDE.U32 R4, R4, 0x4, R10 ;  /* 0x0000000404047825 */ /* 0x000fe200078e000a */
[----:B------:R-:W-:Y:S02]  /*0e10*/  UIADD3 UR4, UPT, UPT, -UR4, URZ, URZ ;  /* 0x000000ff04047290 */ /* 0x000fe4000fffe1ff */
[----:B0-----:R-:W-:-:S04]  /*0e20*/  IADD3 R8, P0, PT, R4, UR6, RZ ;  /* 0x0000000604087c10 */ /* 0x001fc8000ff1e0ff */
[----:B------:R-:W-:-:S09]  /*0e30*/  IADD3.X R9, PT, PT, R5, UR7, RZ, P0, !PT ;  /* 0x0000000705097c10 */ /* 0x000fd200087fe4ff */
.L_x_173:
[----:B------:R-:W2:Y:S02]  /*0e40*/  LDG.E R5, desc[UR8][R8.64] ;  /* 0x0000000808057981 */ /* 0x000ea4000c1e1900 */
[----:B--2---:R-:W-:-:S05]  /*0e50*/  IADD3 R5, PT, PT, R2, R5, RZ ;  /* 0x0000000502057210 */ /* 0x004fca0007ffe0ff */
[----:B-1----:R-:W-:-:S06]  /*0e60*/  IMAD.WIDE R4, R5, 0x4, R6 ;  /* 0x0000000405047825 */ /* 0x002fcc00078e0206 */
[----:B------:R-:W2:Y:S01]  /*0e70*/  LDG.E R4, desc[UR8][R4.64] ;  /* 0x0000000804047981 */ /* 0x000ea2000c1e1900 */
[----:B------:R-:W-:Y:S01]  /*0e80*/  UIADD3 UR4, UPT, UPT, UR4, 0x1, URZ ;  /* 0x0000000104047890 */ /* 0x000fe2000fffe0ff */
[----:B------:R-:W-:-:S03]  /*0e90*/  IADD3 R8, P1, PT, R8, 0x4, RZ ;  /* 0x0000000408087810 */ /* 0x000fc60007f3e0ff */
[----:B------:R-:W-:Y:S01]  /*0ea0*/  UISETP.NE.AND UP0, UPT, UR4, URZ, UPT ;  /* 0x000000ff0400728c */ /* 0x000fe2000bf05270 */
[----:B------:R-:W-:Y:S02]  /*0eb0*/  IADD3.X R9, PT, PT, RZ, R9, RZ, P1, !PT ;  /* 0x00000009ff097210 */ /* 0x000fe40000ffe4ff */
[----:B--2---:R-:W-:-:S04]  /*0ec0*/  FSETP.GT.AND P0, PT, R4, R3, PT ;  /* 0x000000030400720b */ /* 0x004fc80003f04000 */
[----:B------:R-:W-:Y:S02]  /*0ed0*/  FSEL R3, R4, R3, P0 ;  /* 0x0000000304037208 */ /* 0x000fe40000000000 */
[----:B------:R-:W-:Y:S07]  /*0ee0*/  BRA.U UP0, `(.L_x_173) ;  /* 0xfffffffd00d47547 */ /* 0x000fee000b83ffff */
.L_x_168:
[----:B------:R-:W0:Y:S01]  /*0ef0*/  LDCU UR4, c[0x0][0x390] ;  /* 0x00007200ff0477ac */ /* 0x000e220008000800 */
[----:B------:R-:W-:Y:S01]  /*0f00*/  MOV R7, RZ ;  /* 0x000000ff00077202 */ /* 0x000fe20000000f00 */
[----:B0-----:R-:W-:-:S09]  /*0f10*/  UISETP.GE.AND UP0, UPT, UR4, 0x1, UPT ;  /* 0x000000010400788c */ /* 0x001fd2000bf06270 */
[----:B------:R-:W-:Y:S05]  /*0f20*/  BRA.U !UP0, `(.L_x_174) ;  /* 0x0000000908707547 */ /* 0x000fea000b800000 */
[----:B------:R-:W-:Y:S01]  /*0f30*/  UISETP.GE.U32.AND UP1, UPT, UR4, 0x4, UPT ;  /* 0x000000040400788c */ /* 0x000fe2000bf26070 */
[----:B------:R-:W-:Y:S01]  /*0f40*/  HFMA2 R7, -RZ, RZ, 0, 0 ;  /* 0x00000000ff077431 */ /* 0x000fe200000001ff */
[----:B------:R-:W-:Y:S02]  /*0f50*/  ULOP3.LUT UR10, UR4, 0x3, URZ, 0xc0, !UPT ;  /* 0x00000003040a7892 */ /* 0x000fe4000f8ec0ff */
[----:B------:R-:W-:Y:S01]  /*0f60*/  IMAD R6, R0, UR4, RZ ;  /* 0x0000000400067c24 */ /* 0x000fe2000f8e02ff */
[----:B------:R-:W-:Y:S01]  /*0f70*/  MOV R15, RZ ;  /* 0x000000ff000f7202 */ /* 0x000fe20000000f00 */
[----:B------:R-:W-:-:S03]  /*0f80*/  UISETP.NE.AND UP0, UPT, UR10, URZ, UPT ;  /* 0x000000ff0a00728c */ /* 0x000fc6000bf05270 */
[----:B------:R-:W-:Y:S08]  /*0f90*/  BRA.U !UP1, `(.L_x_175) ;  /* 0x0000000509487547 */ /* 0x000ff0000b800000 */
[----:B------:R-:W0:Y:S01]  /*0fa0*/  LDCU.64 UR6, c[0x0][0x3a0] ;  /* 0x00007400ff0677ac */ /* 0x000e220008000a00 */
[----:B------:R-:W1:Y:S01]  /*0fb0*/  LDC.64 R4, c[0x0][0x380] ;  /* 0x0000e000ff047b82 */ /* 0x000e620000000a00 */
[----:B------:R-:W-:Y:S01]  /*0fc0*/  IADD3 R8, P0, PT, R12, 0x8, RZ ;  /* 0x000000080c087810 */ /* 0x000fe20007f1e0ff */
[----:B------:R-:W-:Y:S01]  /*0fd0*/  IMAD.MOV.U32 R7, RZ, RZ, RZ ;  /* 0x000000ffff077224 */ /* 0x000fe200078e00ff */
[----:B------:R-:W-:Y:S01]  /*0fe0*/  ULOP3.LUT UR4, UR4, 0x7ffffffc, URZ, 0xc0, !UPT ;  /* 0x7ffffffc04047892 */ /* 0x000fe2000f8ec0ff */
[----:B------:R-:W-:Y:S02]  /*0ff0*/  MOV R14, R6 ;  /* 0x00000006000e7202 */ /* 0x000fe40000000f00 */
[----:B------:R-:W-:-:S03]  /*1000*/  IADD3.X R9, PT, PT, RZ, R13, RZ, P0, !PT ;  /* 0x0000000dff097210 */ /* 0x000fc600007fe4ff */
[----:B------:R-:W-:Y:S01]  /*1010*/  MOV R15, UR4 ;  /* 0x00000004000f7c02 */ /* 0x000fe20008000f00 */
[----:B0-----:R-:W-:-:S04]  /*1020*/  UIADD3 UR5, UP1, UPT, UR6, 0x8, URZ ;  /* 0x0000000806057890 */ /* 0x001fc8000ff3e0ff */
[----:B------:R-:W-:Y:S02]  /*1030*/  UIADD3.X UR6, UPT, UPT, URZ, UR7, URZ, UP1, !UPT ;  /* 0x00000007ff067290 */ /* 0x000fe40008ffe4ff */
[----:B------:R-:W-:-:S12]  /*1040*/  UIADD3 UR7, UPT, UPT, -UR4, URZ, URZ ;  /* 0x000000ff04077290 */ /* 0x000fd8000fffe1ff */
.L_x_176:
[----:B--2---:R-:W2:Y:S02]  /*1050*/  LDG.E R11, desc[UR8][R8.64+-0x8] ;  /* 0xfffff808080b7981 */ /* 0x004ea4000c1e1900 */
[----:B--2---:R-:W-:-:S05]  /*1060*/  IADD3 R11, PT, PT, R2, R11, RZ ;  /* 0x0000000b020b7210 */ /* 0x004fca0007ffe0ff */
[----:B-1----:R-:W-:-:S06]  /*1070*/  IMAD.WIDE R16, R11, 0x4, R4 ;  /* 0x000000040b107825 */ /* 0x002fcc00078e0204 */
        /* <DEDUP_REMOVED lines=9> */
[----:B------:R-:W-:Y:S01]  /*1110*/  FFMA R21, R11, 1.925963033500011079e-08, R10 ;  /* 0x32a570600b157823 */ /* 0x000fe2000000000a */
[----:B------:R-:W-:Y:S02]  /*1120*/  MOV R10, UR5 ;  /* 0x00000005000a7c02 */ /* 0x000fe40008000f00 */
[----:B------:R-:W-:-:S03]  /*1130*/  MOV R11, UR6 ;  /* 0x00000006000b7c02 */ /* 0x000fc60008000f00 */
[----:B------:R-:W0:Y:S01]  /*1140*/  MUFU.EX2 R21, R21 ;  /* 0x0000001500157308 */ /* 0x000e220000000800 */
[----:B------:R-:W-:-:S04]  /*1150*/  IMAD.WIDE R10, R14, 0x4, R10 ;  /* 0x000000040e0a7825 */ /* 0x000fc800078e020a */
[----:B0-----:R-:W-:-:S05]  /*1160*/  FMUL R20, R20, R21 ;  /* 0x0000001514147220 */ /* 0x001fca0000400000 */
[----:B------:R0:W-:Y:S04]  /*1170*/  STG.E desc[UR8][R10.64+-0x8], R20 ;  /* 0xfffff8140a007986 */ /* 0x0001e8000c101908 */
[----:B------:R-:W2:Y:S02]  /*1180*/  LDG.E R17, desc[UR8][R8.64+-0x4] ;  /* 0xfffffc0808117981 */ /* 0x000ea4000c1e1900 */
[----:B--2---:R-:W-:-:S05]  /*1190*/  IADD3 R17, PT, PT, R2, R17, RZ ;  /* 0x0000001102117210 */ /* 0x004fca0007ffe0ff */
[----:B------:R-:W-:-:S06]  /*11a0*/  IMAD.WIDE R16, R17, 0x4, R4 ;  /* 0x0000000411107825 */ /* 0x000fcc00078e0204 */
[----:B------:R-:W2:Y:S02]  /*11b0*/  LDG.E R16, desc[UR8][R16.64] ;  /* 0x0000000810107981 */ /* 0x000ea4000c1e1900 */
[----:B--2---:R-:W-:-:S04]  /*11c0*/  FADD R21, R16, -R3 ;  /* 0x8000000310157221 */ /* 0x004fc80000000000 */
[----:B------:R-:W-:-:S04]  /*11d0*/  FFMA.SAT R22, R21, R18, 0.5 ;  /* 0x3f00000015167423 */ /* 0x000fc80000002012 */
[----:B------:R-:W-:-:S04]  /*11e0*/  FFMA.RM R22, R22, R19, 12582913 ;  /* 0x4b40000116167423 */ /* 0x000fc80000004013 */
[----:B------:R-:W-:-:S04]  /*11f0*/  FADD R24, R22, -12583039 ;  /* 0xcb40007f16187421 */ /* 0x000fc80000000000 */
[----:B------:R-:W-:-:S04]  /*1200*/  FFMA R24, R21, 1.4426950216293334961, -R24 ;  /* 0x3fb8aa3b15187823 */ /* 0x000fc80000000818 */
[----:B------:R-:W-:Y:S01]  /*1210*/  FFMA R24, R21, 1.925963033500011079e-08, R24 ;  /* 0x32a5706015187823 */ /* 0x000fe20000000018 */
[----:B------:R-:W-:-:S05]  /*1220*/  SHF.L.U32 R21, R22, 0x17, RZ ;  /* 0x0000001716157819 */ /* 0x000fca00000006ff */
[----:B------:R-:W1:Y:S02]  /*1230*/  MUFU.EX2 R24, R24 ;  /* 0x0000001800187308 */ /* 0x000e640000000800 */
[----:B-1----:R-:W-:-:S05]  /*1240*/  FMUL R21, R21, R24 ;  /* 0x0000001815157220 */ /* 0x002fca0000400000 */
[----:B------:R2:W-:Y:S04]  /*1250*/  STG.E desc[UR8][R10.64+-0x4], R21 ;  /* 0xfffffc150a007986 */ /* 0x0005e8000c101908 */
[----:B------:R-:W3:Y:S02]  /*1260*/  LDG.E R17, desc[UR8][R8.64] ;  /* 0x0000000808117981 */ /* 0x000ee4000c1e1900 */
[----:B---3--:R-:W-:-:S04]  /*1270*/  IMAD.IADD R17, R2, 0x1, R17 ;  /* 0x0000000102117824 */ /* 0x008fc800078e0211 */
[----:B------:R-:W-:-:S06]  /*1280*/  IMAD.WIDE R16, R17, 0x4, R4 ;  /* 0x0000000411107825 */ /* 0x000fcc00078e0204 */
[----:B------:R-:W3:Y:S02]  /*1290*/  LDG.E R16, desc[UR8][R16.64] ;  /* 0x0000000810107981 */ /* 0x000ee4000c1e1900 */
[----:B---3--:R-:W-:-:S04]  /*12a0*/  FADD R23, R16, -R3 ;  /* 0x8000000310177221 */ /* 0x008fc80000000000 */
        /* <DEDUP_REMOVED lines=10> */
[----:B---3--:R-:W-:-:S05]  /*1350*/  IADD3 R17, PT, PT, R2, R17, RZ ;  /* 0x0000001102117210 */ /* 0x008fca0007ffe0ff */
[----:B------:R-:W-:-:S06]  /*1360*/  IMAD.WIDE R16, R17, 0x4, R4 ;  /* 0x0000000411107825 */ /* 0x000fcc00078e0204 */
[----:B------:R-:W3:Y:S01]  /*1370*/  LDG.E R16, desc[UR8][R16.64] ;  /* 0x0000000810107981 */ /* 0x000ee2000c1e1900 */
[----:B------:R-:W-:Y:S01]  /*1380*/  UIADD3 UR7, UPT, UPT, UR7, 0x4, URZ ;  /* 0x0000000407077890 */ /* 0x000fe2000fffe0ff */
[----:B0-----:R-:W-:Y:S01]  /*1390*/  FADD R20, R20, R7 ;  /* 0x0000000714147221 */ /* 0x001fe20000000000 */
[----:B------:R-:W-:Y:S02]  /*13a0*/  IADD3 R8, P0, PT, R8, 0x10, RZ ;  /* 0x0000001008087810 */ /* 0x000fe40007f1e0ff */
[----:B------:R-:W-:Y:S01]  /*13b0*/  UISETP.NE.AND UP1, UPT, UR7, URZ, UPT ;  /* 0x000000ff0700728c */ /* 0x000fe2000bf25270 */
[----:B------:R-:W-:Y:S01]  /*13c0*/  FADD R20, R20, R21 ;  /* 0x0000001514147221 */ /* 0x000fe20000000000 */
[----:B------:R-:W-:Y:S02]  /*13d0*/  IADD3.X R9, PT, PT, RZ, R9, RZ, P0, !PT ;  /* 0x00000009ff097210 */ /* 0x000fe400007fe4ff */
[----:B------:R-:W-:Y:S01]  /*13e0*/  IADD3 R14, PT, PT, R14, 0x4, RZ ;  /* 0x000000040e0e7810 */ /* 0x000fe20007ffe0ff */
[----:B------:R-:W-:Y:S01]  /*13f0*/  FADD R20, R20, R23 ;  /* 0x0000001714147221 */ /* 0x000fe20000000000 */
[----:B---3--:R-:W-:-:S04]  /*1400*/  FADD R25, R16, -R3 ;  /* 0x8000000310197221 */ /* 0x008fc80000000000 */
[----:B------:R-:W-:-:S04]  /*1410*/  FFMA.SAT R18, R25, R18, 0.5 ;  /* 0x3f00000019127423 */ /* 0x000fc80000002012 */
[----:B------:R-:W-:-:S04]  /*1420*/  FFMA.RM R18, R18, R19, 12582913 ;  /* 0x4b40000112127423 */ /* 0x000fc80000004013 */
[C---:B------:R-:W-:Y:S01]  /*1430*/  FADD R22, R18.reuse, -12583039 ;  /* 0xcb40007f12167421 */ /* 0x040fe20000000000 */
[----:B------:R-:W-:-:S03]  /*1440*/  SHF.L.U32 R18, R18, 0x17, RZ ;  /* 0x0000001712127819 */ /* 0x000fc600000006ff */
[----:B------:R-:W-:-:S04]  /*1450*/  FFMA R22, R25, 1.4426950216293334961, -R22 ;  /* 0x3fb8aa3b19167823 */ /* 0x000fc80000000816 */
[----:B------:R-:W-:-:S04]  /*1460*/  FFMA R22, R25, 1.925963033500011079e-08, R22 ;  /* 0x32a5706019167823 */ /* 0x000fc80000000016 */
[----:B------:R-:W0:Y:S02]  /*1470*/  MUFU.EX2 R19, R22 ;  /* 0x0000001600137308 */ /* 0x000e240000000800 */
[----:B0-----:R-:W-:-:S04]  /*1480*/  FMUL R19, R18, R19 ;  /* 0x0000001312137220 */ /* 0x001fc80000400000 */
[----:B------:R-:W-:Y:S01]  /*1490*/  FADD R7, R20, R19 ;  /* 0x0000001314077221 */ /* 0x000fe20000000000 */
[----:B------:R2:W-:Y:S01]  /*14a0*/  STG.E desc[UR8][R10.64+0x4], R19 ;  /* 0x000004130a007986 */ /* 0x0005e2000c101908 */
[----:B------:R-:W-:Y:S05]  /*14b0*/  BRA.U UP1, `(.L_x_176) ;  /* 0xfffffff901e47547 */ /* 0x000fea000b83ffff */
.L_x_175:
[----:B------:R-:W-:Y:S05]  /*14c0*/  BRA.U !UP0, `(.L_x_174) ;  /* 0x0000000508087547 */ /* 0x000fea000b800000 */
[----:B------:R-:W0:Y:S01]  /*14d0*/  LDCU UR4, c[0x0][0x390] ;  /* 0x00007200ff0477ac */ /* 0x000e220008000800 */
[----:B------:R-:W-:Y:S02]  /*14e0*/  UISETP.NE.AND UP0, UPT, UR10, 0x1, UPT ;  /* 0x000000010a00788c */ /* 0x000fe4000bf05270 */
[----:B0-----:R-:W-:-:S04]  /*14f0*/  ULOP3.LUT UR4, UR4, 0x1, URZ, 0xc0, !UPT ;  /* 0x0000000104047892 */ /* 0x001fc8000f8ec0ff */
[----:B------:R-:W-:-:S03]  /*1500*/  UISETP.NE.U32.AND UP1, UPT, UR4, 0x1, UPT ;  /* 0x000000010400788c */ /* 0x000fc6000bf25070 */
[----:B------:R-:W-:Y:S08]  /*1510*/  BRA.U !UP0, `(.L_x_177) ;  /* 0x0000000108987547 */ /* 0x000ff0000b800000 */
[----:B------:R-:W-:Y:S01]  /*1520*/  IMAD.WIDE.U32 R8, R15, 0x4, R12 ;  /* 0x000000040f087825 */ /* 0x000fe200078e000c */
[----:B------:R-:W0:Y:S04]  /*1530*/  LDC.64 R4, c[0x0][0x380] ;  /* 0x0000e000ff047b82 */ /* 0x000e280000000a00 */
[----:B--2---:R-:W2:Y:S02]  /*1540*/  LDG.E R11, desc[UR8][R8.64] ;  /* 0x00000008080b7981 */ /* 0x004ea4000c1e1900 */
[----:B--2---:R-:W-:-:S04]  /*1550*/  IMAD.IADD R11, R2, 0x1, R11 ;  /* 0x00000001020b7824 */ /* 0x004fc800078e020b */
[----:B0-----:R-:W-:-:S06]  /*1560*/  IMAD.WIDE R18, R11, 0x4, R4 ;  /* 0x000000040b127825 */ /* 0x001fcc00078e0204 */
[----:B------:R0:W2:Y:S01]  /*1570*/  LDG.E R18, desc[UR8][R18.64] ;  /* 0x0000000812127981 */ /* 0x0000a2000c1e1900 */
[----:B------:R-:W-:Y:S01]  /*1580*/  HFMA2 R16, -RZ, RZ, 3.7421875, 0 ;  /* 0x437c0000ff107431 */ /* 0x000fe200000001ff */
[----:B------:R-:W-:Y:S02]  /*1590*/  MOV R14, 0x3bbb989d ;  /* 0x3bbb989d000e7802 */ /* 0x000fe40000000f00 */
[----:B0-----:R-:W-:Y:S01]  /*15a0*/  IADD3 R19, PT, PT, R6, R15, RZ ;  /* 0x0000000f06137210 */ /* 0x001fe20007ffe0ff */
[----:B--2---:R-:W-:-:S04]  /*15b0*/  FADD R17, R18, -R3 ;  /* 0x8000000312117221 */ /* 0x004fc80000000000 */
[----:B------:R-:W-:-:S04]  /*15c0*/  FFMA.SAT R11, R17, R14, 0.5 ;  /* 0x3f000000110b7423 */ /* 0x000fc8000000200e */
[----:B------:R-:W-:Y:S02]  /*15d0*/  FFMA.RM R20, R11, R16, 12582913 ;  /* 0x4b4000010b147423 */ /* 0x000fe40000004010 */
[----:B------:R-:W0:Y:S02]  /*15e0*/  LDC.64 R10, c[0x0][0x3a0] ;  /* 0x0000e800ff0a7b82 */ /* 0x000e240000000a00 */
[----:B------:R-:W-:-:S04]  /*15f0*/  FADD R22, R20, -12583039 ;  /* 0xcb40007f14167421 */ /* 0x000fc80000000000 */
[----:B------:R-:W-:-:S04]  /*1600*/  FFMA R22, R17, 1.4426950216293334961, -R22 ;  /* 0x3fb8aa3b11167823 */ /* 0x000fc80000000816 */
[----:B------:R-:W-:Y:S01]  /*1610*/  FFMA R22, R17, 1.925963033500011079e-08, R22 ;  /* 0x32a5706011167823 */ /* 0x000fe20000000016 */
[----:B------:R-:W-:-:S05]  /*1620*/  SHF.L.U32 R17, R20, 0x17, RZ ;  /* 0x0000001714117819 */ /* 0x000fca00000006ff */
[----:B------:R-:W1:Y:S01]  /*1630*/  MUFU.EX2 R22, R22 ;  /* 0x0000001600167308 */ /* 0x000e620000000800 */
[----:B0-----:R-:W-:-:S04]  /*1640*/  IMAD.WIDE R10, R19, 0x4, R10 ;  /* 0x00000004130a7825 */ /* 0x001fc800078e020a */
[----:B-1----:R-:W-:-:S05]  /*1650*/  FMUL R17, R17, R22 ;  /* 0x0000001611117220 */ /* 0x002fca0000400000 */
[----:B------:R0:W-:Y:S04]  /*1660*/  STG.E desc[UR8][R10.64], R17 ;  /* 0x000000110a007986 */ /* 0x0001e8000c101908 */
[----:B------:R-:W2:Y:S02]  /*1670*/  LDG.E R9, desc[UR8][R8.64+0x4] ;  /* 0x0000040808097981 */ /* 0x000ea4000c1e1900 */
[----:B--2---:R-:W-:-:S05]  /*1680*/  IADD3 R19, PT, PT, R2, R9, RZ ;  /* 0x0000000902137210 */ /* 0x004fca0007ffe0ff */
[----:B------:R-:W-:-:S06]  /*1690*/  IMAD.WIDE R4, R19, 0x4, R4 ;  /* 0x0000000413047825 */ /* 0x000fcc00078e0204 */
[----:B------:R-:W2:Y:S01]  /*16a0*/  LDG.E R4, desc[UR8][R4.64] ;  /* 0x0000000804047981 */ /* 0x000ea2000c1e1900 */
[----:B------:R-:W-:Y:S01]  /*16b0*/  FADD R7, R7, R17 ;  /* 0x0000001107077221 */ /* 0x000fe20000000000 */
[----:B------:R-:W-:Y:S01]  /*16c0*/  IADD3 R15, PT, PT, R15, 0x2, RZ ;  /* 0x000000020f0f7810 */ /* 0x000fe20007ffe0ff */
[----:B--2---:R-:W-:-:S04]  /*16d0*/  FADD R19, R4, -R3 ;  /* 0x8000000304137221 */ /* 0x004fc80000000000 */
[----:B------:R-:W-:-:S04]  /*16e0*/  FFMA.SAT R21, R19, R14, 0.5 ;  /* 0x3f00000013157423 */ /* 0x000fc8000000200e */
[----:B------:R-:W-:-:S04]  /*16f0*/  FFMA.RM R21, R21, R16, 12582913 ;  /* 0x4b40000115157423 */ /* 0x000fc80000004010 */
[C---:B------:R-:W-:Y:S01]  /*1700*/  FADD R14, R21.reuse, -12583039 ;  /* 0xcb40007f150e7421 */ /* 0x040fe20000000000 */
[----:B------:R-:W-:-:S03]  /*1710*/  IMAD.SHL.U32 R21, R21, 0x800000, RZ ;  /* 0x0080000015157824 */ /* 0x000fc600078e00ff */
[----:B------:R-:W-:-:S04]  /*1720*/  FFMA R14, R19, 1.4426950216293334961, -R14 ;  /* 0x3fb8aa3b130e7823 */ /* 0x000fc8000000080e */
[----:B------:R-:W-:-:S06]  /*1730*/  FFMA R14, R19, 1.925963033500011079e-08, R14 ;  /* 0x32a57060130e7823 */ /* 0x000fcc000000000e */
[----:B------:R-:W1:Y:S02]  /*1740*/  MUFU.EX2 R14, R14 ;  /* 0x0000000e000e7308 */ /* 0x000e640000000800 */
[----:B-1----:R-:W-:-:S04]  /*1750*/  FMUL R21, R21, R14 ;  /* 0x0000000e15157220 */ /* 0x002fc80000400000 */
[----:B------:R-:W-:Y:S01]  /*1760*/  FADD R7, R7, R21 ;  /* 0x0000001507077221 */ /* 0x000fe20000000000 */
[----:B------:R0:W-:Y:S06]  /*1770*/  STG.E desc[UR8][R10.64+0x4], R21 ;  /* 0x000004150a007986 */ /* 0x0001ec000c101908 */
.L_x_177:
[----:B------:R-:W-:Y:S05]  /*1780*/  BRA.U UP1, `(.L_x_174) ;  /* 0x0000000101587547 */ /* 0x000fea000b800000 */
[----:B------:R-:W-:Y:S01]  /*1790*/  IMAD.WIDE.U32 R12, R15, 0x4, R12 ;  /* 0x000000040f0c7825 */ /* 0x000fe200078e000c */
[----:B------:R-:W1:Y:S05]  /*17a0*/  LDC.64 R4, c[0x0][0x380] ;  /* 0x0000e000ff047b82 */ /* 0x000e6a0000000a00 */
[----:B------:R-:W3:Y:S02]  /*17b0*/  LDG.E R13, desc[UR8][R12.64] ;  /* 0x000000080c0d7981 */ /* 0x000ee4000c1e1900 */
[----:B---3--:R-:W-:-:S05]  /*17c0*/  IADD3 R9, PT, PT, R2, R13, RZ ;  /* 0x0000000d02097210 */ /* 0x008fca0007ffe0ff */
[----:B-1----:R-:W-:-:S06]  /*17d0*/  IMAD.WIDE R4, R9, 0x4, R4 ;  /* 0x0000000409047825 */ /* 0x002fcc00078e0204 */
[----:B------:R-:W3:Y:S01]  /*17e0*/  LDG.E R4, desc[UR8][R4.64] ;  /* 0x0000000804047981 */ /* 0x000ee2000c1e1900 */
[----:B------:R-:W-:Y:S02]  /*17f0*/  MOV R9, 0x3bbb989d ;  /* 0x3bbb989d00097802 */ /* 0x000fe40000000f00 */
[----:B------:R-:W-:Y:S01]  /*1800*/  IADD3 R15, PT, PT, R6, R15, RZ ;  /* 0x0000000f060f7210 */ /* 0x000fe20007ffe0ff */
[----:B---3--:R-:W-:Y:S01]  /*1810*/  FADD R8, R4, -R3 ;  /* 0x8000000304087221 */ /* 0x008fe20000000000 */
[----:B------:R-:W-:-:S03]  /*1820*/  HFMA2 R3, -RZ, RZ, 3.7421875, 0 ;  /* 0x437c0000ff037431 */ /* 0x000fc600000001ff */
[----:B------:R-:W-:-:S04]  /*1830*/  FFMA.SAT R2, R8, R9, 0.5 ;  /* 0x3f00000008027423 */ /* 0x000fc80000002009 */
[----:B------:R-:W-:Y:S02]  /*1840*/  FFMA.RM R9, R2, R3, 12582913 ;  /* 0x4b40000102097423 */ /* 0x000fe40000004003 */
[----:B------:R-:W1:Y:S02]  /*1850*/  LDC.64 R2, c[0x0][0x3a0] ;  /* 0x0000e800ff027b82 */ /* 0x000e640000000a00 */
[C---:B0-2---:R-:W-:Y:S01]  /*1860*/  FADD R11, R9.reuse, -12583039 ;  /* 0xcb40007f090b7421 */ /* 0x045fe20000000000 */
[----:B------:R-:W-:-:S03]  /*1870*/  IMAD.SHL.U32 R9, R9, 0x800000, RZ ;  /* 0x0080000009097824 */ /* 0x000fc600078e00ff */
[----:B------:R-:W-:-:S04]  /*1880*/  FFMA R11, R8, 1.4426950216293334961, -R11 ;  /* 0x3fb8aa3b080b7823 */ /* 0x000fc8000000080b */
[----:B------:R-:W-:-:S04]  /*1890*/  FFMA R11, R8, 1.925963033500011079e-08, R11 ;  /* 0x32a57060080b7823 */ /* 0x000fc8000000000b */
[----:B------:R-:W0:Y:S01]  /*18a0*/  MUFU.EX2 R8, R11 ;  /* 0x0000000b00087308 */ /* 0x000e220000000800 */
[----:B-1----:R-:W-:-:S04]  /*18b0*/  IMAD.WIDE R2, R15, 0x4, R2 ;  /* 0x000000040f027825 */ /* 0x002fc800078e0202 */
[----:B0-----:R-:W-:-:S04]  /*18c0*/  FMUL R8, R9, R8 ;  /* 0x0000000809087220 */ /* 0x001fc80000400000 */
[----:B------:R-:W-:Y:S01]  /*18d0*/  FADD R7, R7, R8 ;  /* 0x0000000807077221 */ /* 0x000fe20000000000 */
[----:B------:R1:W-:Y:S06]  /*18e0*/  STG.E desc[UR8][R2.64], R8 ;  /* 0x0000000802007986 */ /* 0x0003ec000c101908 */
.L_x_174:
[----:B-1----:R-:W1:Y:S02]  /*18f0*/  LDC R3, c[0x0][0x390] ;  /* 0x0000e400ff037b82 */ /* 0x002e640000000800 */
[----:B-1----:R-:W-:-:S13]  /*1900*/  ISETP.GE.AND P0, PT, R3, 0x1, PT ;  /* 0x000000010300780c */ /* 0x002fda0003f06270 */
[----:B------:R-:W-:Y:S05]  /*1910*/  @!P0 EXIT ;  /* 0x000000000000894d */ /* 0x000fea0003800000 */
[C---:B------:R-:W-:Y:S01]  /*1920*/  ISETP.GE.U32.AND P0, PT, R3.reuse, 0x10, PT ;  /* 0x000000100300780c */ /* 0x040fe20003f06070 */
[----:B------:R-:W-:Y:S01]  /*1930*/  IMAD R2, R0, R3, RZ ;  /* 0x0000000300027224 */ /* 0x000fe200078e02ff */
[----:B------:R-:W-:Y:S02]  /*1940*/  LOP3.LUT R12, R3, 0xf, RZ, 0xc0, !PT ;  /* 0x0000000f030c7812 */ /* 0x000fe400078ec0ff */
[----:B------:R-:W-:-:S09]  /*1950*/  MOV R9, RZ ;  /* 0x000000ff00097202 */ /* 0x000fd20000000f00 */
[----:B------:R-:W-:Y:S05]  /*1960*/  @!P0 BRA `(.L_x_178) ;  /* 0x0000001000508947 */ /* 0x000fea0003800000 */
[----:B------:R-:W1:Y:S01]  /*1970*/  LDCU.64 UR4, c[0x0][0x3a0] ;  /* 0x00007400ff0477ac */ /* 0x000e620008000a00 */
[----:B------:R-:W-:Y:S02]  /*1980*/  LOP3.LUT R9, R3, 0x7ffffff0, RZ, 0xc0, !PT ;  /* 0x7ffffff003097812 */ /* 0x000fe400078ec0ff */
[----:B------:R-:W-:Y:S02]  /*1990*/  MOV R6, R2 ;  /* 0x0000000200067202 */ /* 0x000fe40000000f00 */
[----:B------:R-:W-:Y:S01]  /*19a0*/  IADD3 R8, PT, PT, -R9, RZ, RZ ;  /* 0x000000ff09087210 */ /* 0x000fe20007ffe1ff */
[----:B-1----:R-:W-:-:S04]  /*19b0*/  UIADD3 UR4, UP0, UPT, UR4, 0x20, URZ ;  /* 0x0000002004047890 */ /* 0x002fc8000ff1e0ff */
[----:B------:R-:W-:-:S12]  /*19c0*/  UIADD3.X UR5, UPT, UPT, URZ, UR5, URZ, UP0, !UPT ;  /* 0x00000005ff057290 */ /* 0x000fd800087fe4ff */
.L_x_211:
[----:B-1----:R-:W-:Y:S02]  /*19d0*/  MOV R4, UR4 ;  /* 0x0000000400047c02 */ /* 0x002fe40008000f00 */
[----:B------:R-:W-:-:S03]  /*19e0*/  MOV R5, UR5 ;  /* 0x0000000500057c02 */ /* 0x000fc60008000f00 */
[----:B------:R-:W-:-:S05]  /*19f0*/  IMAD.WIDE R4, R6, 0x4, R4 ;  /* 0x0000000406047825 */ /* 0x000fca00078e0204 */
[----:B------:R-:W3:Y:S01]  /*1a00*/  LDG.E R0, desc[UR8][R4.64+-0x20] ;  /* 0xffffe00804007981 */ /* 0x000ee2000c1e1900 */
[----:B0-2---:R-:W0:Y:S01]  /*1a10*/  MUFU.RCP R10, R7 ;  /* 0x00000007000a7308 */ /* 0x005e220000001000 */
[----:B------:R-:W-:Y:S01]  /*1a20*/  VIADD R8, R8, 0x10 ;  /* 0x0000001008087836 */ /* 0x000fe20000000000 */
[----:B------:R-:W-:Y:S04]  /*1a30*/  BSSY.RECONVERGENT B2, `(.L_x_179) ;  /* 0x000000c000027945 */ /* 0x000fe80003800200 */
[----:B------:R-:W-:Y:S01]  /*1a40*/  ISETP.NE.AND P2, PT, R8, RZ, PT ;  /* 0x000000ff0800720c */ /* 0x000fe20003f45270 */
[----:B0-----:R-:W-:-:S04]  /*1a50*/  FFMA R3, R10, -R7, 1 ;  /* 0x3f8000000a037423 */ /* 0x001fc80000000807 */
[----:B------:R-:W-:Y:S01]  /*1a60*/  FFMA R3, R10, R3, R10 ;  /* 0x000000030a037223 */ /* 0x000fe2000000000a */
[----:B---3--:R-:W0:Y:S03]  /*1a70*/  FCHK P0, R0, R7 ;  /* 0x0000000700007302 */ /* 0x008e260000000000 */
[----:B------:R-:W-:-:S04]  /*1a80*/  FFMA R10, R0, R3, RZ ;  /* 0x00000003000a7223 */ /* 0x000fc800000000ff */
[----:B------:R-:W-:-:S04]  /*1a90*/  FFMA R11, R10, -R7, R0 ;  /* 0x800000070a0b7223 */ /* 0x000fc80000000000 */
[----:B------:R-:W-:Y:S01]  /*1aa0*/  FFMA R3, R3, R11, R10 ;  /* 0x0000000b03037223 */ /* 0x000fe2000000000a */
[----:B0-----:R-:W-:Y:S06]  /*1ab0*/  @!P0 BRA `(.L_x_180) ;  /* 0x00000000000c8947 */ /* 0x001fec0003800000 */
[----:B------:R-:W-:Y:S02]  /*1ac0*/  MOV R3, R7 ;  /* 0x0000000700037202 */ /* 0x000fe40000000f00 */
[----:B------:R-:W-:-:S07]  /*1ad0*/  MOV R14, 0x1af0 ;  /* 0x00001af0000e7802 */ /* 0x000fce0000000f00 */
[----:B------:R-:W-:Y:S05]  /*1ae0*/  CALL.REL.NOINC `($__internal_4_$__cuda_sm3x_div_rn_noftz_f32_slowpath) ;  /* 0x0000001c00c47944 */ /* 0x000fea0003c00000 */
.L_x_180:
[----:B------:R-:W-:Y:S05]  /*1af0*/  BSYNC.RECONVERGENT B2 ;  /* 0x0000000000027941 */ /* 0x000fea0003800200 */
.L_x_179:
        /* <DEDUP_REMOVED lines=12> */
[----:B------:R-:W-:Y:S02]  /*1bc0*/  MOV R3, R7 ;  /* 0x0000000700037202 */ /* 0x000fe40000000f00 */
[----:B------:R-:W-:-:S07]  /*1bd0*/  MOV R14, 0x1bf0 ;  /* 0x00001bf0000e7802 */ /* 0x000fce0000000f00 */
[----:B------:R-:W-:Y:S05]  /*1be0*/  CALL.REL.NOINC `($__internal_4_$__cuda_sm3x_div_rn_noftz_f32_slowpath) ;  /* 0x0000001c00847944 */ /* 0x000fea0003c00000 */
[----:B------:R-:W-:-:S07]  /*1bf0*/  MOV R11, R3 ;  /* 0x00000003000b7202 */ /* 0x000fce0000000f00 */
.L_x_182:
[----:B------:R-:W-:Y:S05]  /*1c00*/  BSYNC.RECONVERGENT B2 ;  /* 0x0000000000027941 */ /* 0x000fea0003800200 */
.L_x_181:
        /* <DEDUP_REMOVED lines=11> */
[----:B------:R-:W-:Y:S01]  /*1cc0*/  MOV R0, R14 ;  /* 0x0000000e00007202 */ /* 0x000fe20000000f00 */
[----:B------:R-:W-:Y:S01]  /*1cd0*/  IMAD.MOV.U32 R3, RZ, RZ, R7 ;  /* 0x000000ffff037224 */ /* 0x000fe200078e0007 */
[----:B------:R-:W-:-:S07]  /*1ce0*/  MOV R14, 0x1d00 ;  /* 0x00001d00000e7802 */ /* 0x000fce0000000f00 */
[----:B------:R-:W-:Y:S05]  /*1cf0*/  CALL.REL.NOINC `($__internal_4_$__cuda_sm3x_div_rn_noftz_f32_slowpath) ;  /* 0x0000001c00407944 */ /* 0x000fea0003c00000 */
.L_x_184:
[----:B------:R-:W-:Y:S05]  /*1d00*/  BSYNC.RECONVERGENT B2 ;  /* 0x0000000000027941 */ /* 0x000fea0003800200 */
.L_x_183:
        /* <DEDUP_REMOVED lines=16> */
.L_x_186:
[----:B------:R-:W-:Y:S05]  /*1e10*/  BSYNC.RECONVERGENT B2 ;  /* 0x0000000000027941 */ /* 0x000fea0003800200 */
.L_x_185:
        /* <DEDUP_REMOVED lines=15> */
.L_x_188:
[----:B------:R-:W-:Y:S05]  /*1f10*/  BSYNC.RECONVERGENT B2 ;  /* 0x0000000000027941 */ /* 0x000fea0003800200 */
.L_x_187:
        /* <DEDUP_REMOVED lines=12> */
[----:B------:R-:W-:Y:S02]  /*1fe0*/  MOV R3, R7 ;  /* 0x0000000700037202 */ /* 0x000fe40000000f00 */
[----:B------:R-:W-:-:S07]  /*1ff0*/  MOV R14, 0x2010 ;  /* 0x00002010000e7802 */ /* 0x000fce0000000f00 */
[----:B------:R-:W-:Y:S05]  /*2000*/  CALL.REL.NOINC `($__internal_4_$__cuda_sm3x_div_rn_noftz_f32_slowpath) ;  /* 0x00000018007c7944 */ /* 0x000fea0003c00000 */
[----:B------:R-:W-:-:S07]  /*2010*/  MOV R11, R3 ;  /* 0x00000003000b7202 */ /* 0x000fce0000000f00 */
.L_x_190:
[----:B------:R-:W-:Y:S05]  /*2020*/  BSYNC.RECONVERGENT B2 ;  /* 0x0000000000027941 */ /* 0x000fea0003800200 */
.L_x_189:
        /* <DEDUP_REMOVED lines=15> */
.L_x_192:
[----:B------:R-:W-:Y:S05]  /*2120*/  BSYNC.RECONVERGENT B2 ;  /* 0x0000000000027941 */ /* 0x000fea0003800200 */
.L_x_191:
        /* <DEDUP_REMOVED lines=15> */
[----:B------:R-:W-:-:S07]  /*2220*/  MOV R11, R3 ;  /* 0x00000003000b7202 */ /* 0x000fce0000000f00 */
.L_x_194:
[----:B------:R-:W-:Y:S05]  /*2230*/  BSYNC.RECONVERGENT B2 ;  /* 0x0000000000027941 */ /* 0x000fea0003800200 */
.L_x_193:
        /* <DEDUP_REMOVED lines=15> */
.L_x_196:
[----:B------:R-:W-:Y:S05]  /*2330*/  BSYNC.RECONVERGENT B2 ;  /* 0x0000000000027941 */ /* 0x000fea0003800200 */
.L_x_195:
        /* <DEDUP_REMOVED lines=15> */
[----:B------:R-:W-:-:S07]  /*2430*/  IMAD.MOV.U32 R11, RZ, RZ, R3 ;  /* 0x000000ffff0b7224 */ /* 0x000fce00078e0003 */
.L_x_198:
[----:B------:R-:W-:Y:S05]  /*2440*/  BSYNC.RECONVERGENT B2 ;  /* 0x0000000000027941 */ /* 0x000fea0003800200 */
.L_x_197:
        /* <DEDUP_REMOVED lines=15> */
.L_x_200:
[----:B------:R-:W-:Y:S05]  /*2540*/  BSYNC.RECONVERGENT B2 ;  /* 0x0000000000027941 */ /* 0x000fea0003800200 */
.L_x_199:
        /* <DEDUP_REMOVED lines=16> */
.L_x_202:
[----:B------:R-:W-:Y:S05]  /*2650*/  BSYNC.RECONVERGENT B2 ;  /* 0x0000000000027941 */ /* 0x000fea0003800200 */
.L_x_201:
        /* <DEDUP_REMOVED lines=15> */
.L_x_204:
[----:B------:R-:W-:Y:S05]  /*2750*/  BSYNC.RECONVERGENT B2 ;  /* 0x0000000000027941 */ /* 0x000fea0003800200 */
.L_x_203:
        /* <DEDUP_REMOVED lines=16> */
.L_x_206:
[----:B------:R-:W-:Y:S05]  /*2860*/  BSYNC.RECONVERGENT B2 ;  /* 0x0000000000027941 */ /* 0x000fea0003800200 */
.L_x_205:
        /* <DEDUP_REMOVED lines=15> */
.L_x_208:
[----:B------:R-:W-:Y:S05]  /*2960*/  BSYNC.RECONVERGENT B2 ;  /* 0x0000000000027941 */ /* 0x000fea0003800200 */
.L_x_207:
        /* <DEDUP_REMOVED lines=16> */
.L_x_210:
[----:B------:R-:W-:Y:S05]  /*2a70*/  BSYNC.RECONVERGENT B2 ;  /* 0x0000000000027941 */ /* 0x000fea0003800200 */
.L_x_209:
[----:B------:R1:W-:Y:S01]  /*2a80*/  STG.E desc[UR8][R4.64+0x1c], R11 ;  /* 0x00001c0b04007986 */ /* 0x0003e2000c101908 */
[----:B------:R-:W-:Y:S01]  /*2a90*/  IADD3 R6, PT, PT, R6, 0x10, RZ ;  /* 0x0000001006067810 */ /* 0x000fe20007ffe0ff */
[----:B------:R-:W-:Y:S06]  /*2aa0*/  @P2 BRA `(.L_x_211) ;  /* 0xffffffec00c82947 */ /* 0x000fec000383ffff */
.L_x_178:
[----:B------:R-:W-:-:S13]  /*2ab0*/  ISETP.NE.AND P0, PT, R12, RZ, PT ;  /* 0x000000ff0c00720c */ /* 0x000fda0003f05270 */
[----:B------:R-:W-:Y:S05]  /*2ac0*/  @!P0 EXIT ;  /* 0x000000000000894d */ /* 0x000fea0003800000 */
[----:B------:R-:W3:Y:S01]  /*2ad0*/  LDCU UR4, c[0x0][0x390] ;  /* 0x00007200ff0477ac */ /* 0x000ee20008000800 */
[----:B------:R-:W-:Y:S01]  /*2ae0*/  ISETP.GE.U32.AND P0, PT, R12, 0x8, PT ;  /* 0x000000080c00780c */ /* 0x000fe20003f06070 */
[----:B---3--:R-:W-:-:S12]  /*2af0*/  ULOP3.LUT UR4, UR4, 0x7, URZ, 0xc0, !UPT ;  /* 0x0000000704047892 */ /* 0x008fd8000f8ec0ff */
[----:B------:R-:W-:Y:S05]  /*2b00*/  @!P0 BRA `(.L_x_212) ;  /* 0x0000000800208947 */ /* 0x000fea0003800000 */
[----:B-1----:R-:W1:Y:S01]  /*2b10*/  LDC.64 R4, c[0x0][0x3a0] ;  /* 0x0000e800ff047b82 */ /* 0x002e620000000a00 */
[----:B------:R-:W-:-:S05]  /*2b20*/  IADD3 R3, PT, PT, R2, R9, RZ ;  /* 0x0000000902037210 */ /* 0x000fca0007ffe0ff */
[----:B-1----:R-:W-:-:S05]  /*2b30*/  IMAD.WIDE R4, R3, 0x4, R4 ;  /* 0x0000000403047825 */ /* 0x002fca00078e0204 */
[----:B------:R-:W3:Y:S01]  /*2b40*/  LDG.E R8, desc[UR8][R4.64] ;  /* 0x0000000804087981 */ /* 0x000ee2000c1e1900 */
[----:B------:R-:W1:Y:S01]  /*2b50*/  MUFU.RCP R0, R7 ;  /* 0x0000000700007308 */ /* 0x000e620000001000 */
[----:B------:R-:W-:Y:S01]  /*2b60*/  BSSY.RECONVERGENT B2, `(.L_x_213) ;  /* 0x000000c000027945 */ /* 0x000fe20003800200 */
[----:B-1----:R-:W-:-:S04]  /*2b70*/  FFMA R3, R0, -R7, 1 ;  /* 0x3f80000000037423 */ /* 0x002fc80000000807 */
[----:B------:R-:W-:Y:S02]  /*2b80*/  FFMA R0, R0, R3, R0 ;  /* 0x0000000300007223 */ /* 0x000fe40000000000 */
[----:B---3--:R-:W1:Y:S02]  /*2b90*/  FCHK P0, R8, R7 ;  /* 0x0000000708007302 */ /* 0x008e640000000000 */
[----:B------:R-:W-:-:S04]  /*2ba0*/  FFMA R3, R0, R8, RZ ;  /* 0x0000000800037223 */ /* 0x000fc800000000ff */
[----:B------:R-:W-:-:S04]  /*2bb0*/  FFMA R6, R3, -R7, R8 ;  /* 0x8000000703067223 */ /* 0x000fc80000000008 */
[----:B------:R-:W-:Y:S01]  /*2bc0*/  FFMA R3, R0, R6, R3 ;  /* 0x0000000600037223 */ /* 0x000fe20000000003 */
[----:B-1----:R-:W-:Y:S06]  /*2bd0*/  @!P0 BRA `(.L_x_214) ;  /* 0x0000000000108947 */ /* 0x002fec0003800000 */
[----:B------:R-:W-:Y:S01]  /*2be0*/  IMAD.MOV.U32 R0, RZ, RZ, R8 ;  /* 0x000000ffff007224 */ /* 0x000fe200078e0008 */
[----:B------:R-:W-:Y:S02]  /*2bf0*/  MOV R3, R7 ;  /* 0x0000000700037202 */ /* 0x000fe40000000f00 */
[----:B------:R-:W-:-:S07]  /*2c00*/  MOV R14, 0x2c20 ;  /* 0x00002c20000e7802 */ /* 0x000fce0000000f00 */
[----:B0-2---:R-:W-:Y:S05]  /*2c10*/  CALL.REL.NOINC `($__internal_4_$__cuda_sm3x_div_rn_noftz_f32_slowpath) ;  /* 0x0000000c00787944 */ /* 0x005fea0003c00000 */
.L_x_214:
[----:B------:R-:W-:Y:S05]  /*2c20*/  BSYNC.RECONVERGENT B2 ;  /* 0x0000000000027941 */ /* 0x000fea0003800200 */
.L_x_213:
[----:B------:R-:W3:Y:S01]  /*2c30*/  LDG.E R13, desc[UR8][R4.64+0x4] ;  /* 0x00000408040d7981 */ /* 0x000ee2000c1e1900 */
[----:B------:R-:W0:Y:S01]  /*2c40*/  MUFU.RCP R0, R7 ;  /* 0x0000000700007308 */ /* 0x000e220000001000 */
[----:B------:R-:W-:Y:S02]  /*2c50*/  BSSY.RECONVERGENT B2, `(.L_x_215) ;  /* 0x000000e000027945 */ /* 0x000fe40003800200 */
[----:B------:R1:W-:Y:S01]  /*2c60*/  STG.E desc[UR8][R4.64], R3 ;  /* 0x0000000304007986 */ /* 0x0003e2000c101908 */
[----:B0-2---:R-:W-:-:S04]  /*2c70*/  FFMA R11, R0, -R7, 1 ;  /* 0x3f800000000b7423 */ /* 0x005fc80000000807 */
[----:B------:R-:W-:Y:S01]  /*2c80*/  FFMA R0, R0, R11, R0 ;  /* 0x0000000b00007223 */ /* 0x000fe20000000000 */
[----:B---3--:R-:W0:Y:S03]  /*2c90*/  FCHK P0, R13, R7 ;  /* 0x000000070d007302 */ /* 0x008e260000000000 */
        /* <DEDUP_REMOVED lines=9> */
.L_x_216:
[----:B------:R-:W-:Y:S05]  /*2d30*/  BSYNC.RECONVERGENT B2 ;  /* 0x0000000000027941 */ /* 0x000fea0003800200 */
.L_x_215:
        /* <DEDUP_REMOVED lines=15> */
.L_x_218:
[----:B------:R-:W-:Y:S05]  /*2e30*/  BSYNC.RECONVERGENT B2 ;  /* 0x0000000000027941 */ /* 0x000fea0003800200 */
.L_x_217:
        /* <DEDUP_REMOVED lines=16> */
.L_x_220:
[----:B------:R-:W-:Y:S05]  /*2f40*/  BSYNC.RECONVERGENT B2 ;  /* 0x0000000000027941 */ /* 0x000fea0003800200 */
.L_x_219:
        /* <DEDUP_REMOVED lines=15> */
.L_x_222:
[----:B------:R-:W-:Y:S05]  /*3040*/  BSYNC.RECONVERGENT B2 ;  /* 0x0000000000027941 */ /* 0x000fea0003800200 */
.L_x_221:
        /* <DEDUP_REMOVED lines=16> */
.L_x_224:
[----:B------:R-:W-:Y:S05]  /*3150*/  BSYNC.RECONVERGENT B2 ;  /* 0x0000000000027941 */ /* 0x000fea0003800200 */
.L_x_223:
        /* <DEDUP_REMOVED lines=15> */
.L_x_226:
[----:B------:R-:W-:Y:S05]  /*3250*/  BSYNC.RECONVERGENT B2 ;  /* 0x0000000000027941 */ /* 0x000fea0003800200 */
.L_x_225:
        /* <DEDUP_REMOVED lines=16> */
.L_x_228:
[----:B------:R-:W-:Y:S05]  /*3360*/  BSYNC.RECONVERGENT B2 ;  /* 0x0000000000027941 */ /* 0x000fea0003800200 */
.L_x_227:
[----:B------:R3:W-:Y:S01]  /*3370*/  STG.E desc[UR8][R4.64+0x1c], R11 ;  /* 0x00001c0b04007986 */ /* 0x0007e2000c101908 */
[----:B------:R-:W-:-:S07]  /*3380*/  IADD3 R9, PT, PT, R9, 0x8, RZ ;  /* 0x0000000809097810 */ /* 0x000fce0007ffe0ff */
.L_x_212:
[----:B------:R-:W-:-:S13]  /*3390*/  ISETP.NE.AND P0, PT, RZ, UR4, PT ;  /* 0x00000004ff007c0c */ /* 0x000fda000bf05270 */
[----:B------:R-:W-:Y:S05]  /*33a0*/  @!P0 EXIT ;  /* 0x000000000000894d */ /* 0x000fea0003800000 */
[----:B------:R-:W4:Y:S01]  /*33b0*/  LDCU UR5, c[0x0][0x390] ;  /* 0x00007200ff0577ac */ /* 0x000f220008000800 */
[----:B------:R-:W-:Y:S02]  /*33c0*/  UISETP.GE.U32.AND UP0, UPT, UR4, 0x4, UPT ;  /* 0x000000040400788c */ /* 0x000fe4000bf06070 */
[----:B----4-:R-:W-:-:S07]  /*33d0*/  ULOP3.LUT UR5, UR5, 0x3, URZ, 0xc0, !UPT ;  /* 0x0000000305057892 */ /* 0x010fce000f8ec0ff */
[----:B------:R-:W-:Y:S05]  /*33e0*/  BRA.U !UP0, `(.L_x_229) ;  /* 0x0000000508187547 */ /* 0x000fea000b800000 */
[----:B-1-3--:R-:W1:Y:S01]  /*33f0*/  LDC.64 R4, c[0x0][0x3a0] ;  /* 0x0000e800ff047b82 */ /* 0x00ae620000000a00 */
        /* <DEDUP_REMOVED lines=12> */
[----:B------:R-:W-:Y:S02]  /*34c0*/  MOV R0, R8 ;  /* 0x0000000800007202 */ /* 0x000fe40000000f00 */
[----:B------:R-:W-:Y:S02]  /*34d0*/  MOV R3, R7 ;  /* 0x0000000700037202 */ /* 0x000fe40000000f00 */
[----:B------:R-:W-:-:S07]  /*34e0*/  MOV R14, 0x3500 ;  /* 0x00003500000e7802 */ /* 0x000fce0000000f00 */
[----:B0-2---:R-:W-:Y:S05]  /*34f0*/  CALL.REL.NOINC `($__internal_4_$__cuda_sm3x_div_rn_noftz_f32_slowpath) ;  /* 0x0000000400407944 */ /* 0x005fea0003c00000 */
.L_x_231:
[----:B------:R-:W-:Y:S05]  /*3500*/  BSYNC.RECONVERGENT B2 ;  /* 0x0000000000027941 */ /* 0x000fea0003800200 */
.L_x_230:
        /* <DEDUP_REMOVED lines=16> */
.L_x_233:
[----:B------:R-:W-:Y:S05]  /*3610*/  BSYNC.RECONVERGENT B2 ;  /* 0x0000000000027941 */ /* 0x000fea0003800200 */
.L_x_232:
        /* <DEDUP_REMOVED lines=15> */
.L_x_235:
[----:B------:R-:W-:Y:S05]  /*3710*/  BSYNC.RECONVERGENT B2 ;  /* 0x0000000000027941 */ /* 0x000fea0003800200 */
.L_x_234:
        /* <DEDUP_REMOVED lines=16> */
.L_x_237:
[----:B------:R-:W-:Y:S05]  /*3820*/  BSYNC.RECONVERGENT B2 ;  /* 0x0000000000027941 */ /* 0x000fea0003800200 */
.L_x_236:
[----:B------:R4:W-:Y:S01]  /*3830*/  STG.E desc[UR8][R4.64+0xc], R11 ;  /* 0x00000c0b04007986 */ /* 0x0009e2000c101908 */
[----:B------:R-:W-:-:S07]  /*3840*/  IADD3 R9, PT, PT, R9, 0x4, RZ ;  /* 0x0000000409097810 */ /* 0x000fce0007ffe0ff */
.L_x_229:
[----:B------:R-:W-:-:S13]  /*3850*/  ISETP.NE.AND P0, PT, RZ, UR5, PT ;  /* 0x00000005ff007c0c */ /* 0x000fda000bf05270 */
[----:B------:R-:W-:Y:S05]  /*3860*/  @!P0 EXIT ;  /* 0x000000000000894d */ /* 0x000fea0003800000 */
[----:B-1-34-:R-:W1:Y:S01]  /*3870*/  LDC.64 R4, c[0x0][0x3a0] ;  /* 0x0000e800ff047b82 */ /* 0x01ae620000000a00 */
[----:B------:R-:W-:Y:S01]  /*3880*/  IADD3 R13, PT, PT, R2, R9, RZ ;  /* 0x00000009020d7210 */ /* 0x000fe20007ffe0ff */
[----:B------:R-:W-:-:S12]  /*3890*/  UIADD3 UR4, UPT, UPT, -UR5, URZ, URZ ;  /* 0x000000ff05047290 */ /* 0x000fd8000fffe1ff */
.L_x_240:
[----:B-1-3--:R-:W-:-:S05]  /*38a0*/  IMAD.WIDE R8, R13, 0x4, R4 ;  /* 0x000000040d087825 */ /* 0x00afca00078e0204 */
[----:B0-2---:R-:W2:Y:S01]  /*38b0*/  LDG.E R11, desc[UR8][R8.64] ;  /* 0x00000008080b7981 */ /* 0x005ea2000c1e1900 */
        /* <DEDUP_REMOVED lines=11> */
[----:B------:R-:W-:Y:S02]  /*3970*/  MOV R0, R11 ;  /* 0x0000000b00007202 */ /* 0x000fe40000000f00 */
[----:B------:R-:W-:Y:S02]  /*3980*/  MOV R3, R7 ;  /* 0x0000000700037202 */ /* 0x000fe40000000f00 */
[----:B------:R-:W-:-:S07]  /*3990*/  MOV R14, 0x39b0 ;  /* 0x000039b0000e7802 */ /* 0x000fce0000000f00 */
[----:B------:R-:W-:Y:S05]  /*39a0*/  CALL.REL.NOINC `($__internal_4_$__cuda_sm3x_div_rn_noftz_f32_slowpath) ;  /* 0x0000000000147944 */ /* 0x000fea0003c00000 */
.L_x_239:
[----:B------:R-:W-:Y:S05]  /*39b0*/  BSYNC.RECONVERGENT B2 ;  /* 0x0000000000027941 */ /* 0x000fea0003800200 */
.L_x_238:
[----:B------:R3:W-:Y:S01]  /*39c0*/  STG.E desc[UR8][R8.64], R3 ;  /* 0x0000000308007986 */ /* 0x0007e2000c101908 */
[----:B------:R-:W-:Y:S01]  /*39d0*/  VIADD R13, R13, 0x1 ;  /* 0x000000010d0d7836 */ /* 0x000fe20000000000 */
[----:B------:R-:W-:Y:S06]  /*39e0*/  BRA.U UP0, `(.L_x_240) ;  /* 0xfffffffd00ac7547 */ /* 0x000fec000b83ffff */
[----:B------:R-:W-:Y:S05]  /*39f0*/  EXIT ;  /* 0x000000000000794d */ /* 0x000fea0003800000 */
        .weak           $__internal_4_$__cuda_sm3x_div_rn_noftz_f32_slowpath
        .type           $__internal_4_$__cuda_sm3x_div_rn_noftz_f32_slowpath,@function
        .size           $__internal_4_$__cuda_sm3x_div_rn_noftz_f32_slowpath,(.L_x_260 - $__internal_4_$__cuda_sm3x_div_rn_noftz_f32_slowpath)
$__internal_4_$__cuda_sm3x_div_rn_noftz_f32_slowpath:
[----:B------:R-:W-:Y:S01]  /*3a00*/  SHF.R.U32.HI R11, RZ, 0x17, R3 ;  /* 0x00000017ff0b7819 */ /* 0x000fe20000011603 */
[----:B------:R-:W-:Y:S01]  /*3a10*/  BSSY.RECONVERGENT B0, `(.L_x_241) ;  /* 0x0000062000007945 */ /* 0x000fe20003800200 */
[----:B------:R-:W-:Y:S02]  /*3a20*/  SHF.R.U32.HI R16, RZ, 0x17, R0 ;  /* 0x00000017ff107819 */ /* 0x000fe40000011600 */
        /* <DEDUP_REMOVED lines=31> */
.L_x_242:
[----:B------:R-:W-:Y:S01]  /*3c20*/  LEA R18, R11, 0xc0800000, 0x17 ;  /* 0xc08000000b127811 */ /* 0x000fe200078eb8ff */
[----:B------:R-:W-:Y:S01]  /*3c30*/  BSSY.RECONVERGENT B1, `(.L_x_247) ;  /* 0x0000036000017945 */ /* 0x000fe20003800200 */
[----:B------:R-:W-:Y:S02]  /*3c40*/  IADD3 R16, PT, PT, R16, -0x7f, RZ ;  /* 0xffffff8110107810 */ /* 0x000fe40007ffe0ff */
[----:B------:R-:W-:-:S03]  /*3c50*/  IADD3 R17, PT, PT, -R18, R3, RZ ;  /* 0x0000000312117210 */ /* 0x000fc60007ffe1ff */
[C---:B------:R-:W-:Y:S01]  /*3c60*/  IMAD R0, R16.reuse, -0x800000, R0 ;  /* 0xff80000010007824 */ /* 0x040fe200078e0200 */
[----:B------:R0:W1:Y:S01]  /*3c70*/  MUFU.RCP R18, R17 ;  /* 0x0000001100127308 */ /* 0x0000620000001000 */
[----:B------:R-:W-:Y:S01]  /*3c80*/  FADD.FTZ R15, -R17, -RZ ;  /* 0x800000ff110f7221 */ /* 0x000fe20000010100 */
        /* <DEDUP_REMOVED lines=11> */
[----:B------:R-:W-:-:S04]  /*3d40*/  IADD3 R11, PT, PT, R11, R17, RZ ;  /* 0x000000110b0b7210 */ /* 0x000fc80007ffe0ff */
        /* <DEDUP_REMOVED lines=10> */
[-CC-:B------:R-:W-:Y:S01]  /*3df0*/  FFMA.RZ R10, R3, R15.reuse, R18.reuse ;  /* 0x0000000f030a7223 */ /* 0x180fe2000000c012 */
[C---:B------:R-:W-:Y:S02]  /*3e00*/  ISETP.NE.AND P3, PT, R11.reuse, RZ, PT ;  /* 0x000000ff0b00720c */ /* 0x040fe40003f65270 */
[----:B------:R-:W-:Y:S02]  /*3e10*/  ISETP.NE.AND P1, PT, R11, RZ, PT ;  /* 0x000000ff0b00720c */ /* 0x000fe40003f25270 */
[----:B------:R-:W-:Y:S01]  /*3e20*/  LOP3.LUT R16, R10, 0x7fffff, RZ, 0xc0, !PT ;  /* 0x007fffff0a107812 */ /* 0x000fe200078ec0ff */
[CCC-:B------:R-:W-:Y:S01]  /*3e30*/  FFMA.RP R10, R3.reuse, R15.reuse, R18.reuse ;  /* 0x0000000f030a7223 */ /* 0x1c0fe20000008012 */
[----:B------:R-:W-:Y:S01]  /*3e40*/  FFMA.RM R3, R3, R15, R18 ;  /* 0x0000000f03037223 */ /* 0x000fe20000004012 */
[C---:B------:R-:W-:Y:S01]  /*3e50*/  VIADD R15, R11.reuse, 0x20 ;  /* 0x000000200b0f7836 */ /* 0x040fe20000000000 */
        /* <DEDUP_REMOVED lines=15> */
.L_x_249:
[----:B------:R-:W-:-:S04]  /*3f50*/  LOP3.LUT R0, R0, 0x80000000, RZ, 0xc0, !PT ;  /* 0x8000000000007812 */ /* 0x000fc800078ec0ff */
[----:B------:R-:W-:Y:S01]  /*3f60*/  LOP3.LUT R0, R0, 0x7f800000, RZ, 0xfc, !PT ;  /* 0x7f80000000007812 */ /* 0x000fe200078efcff */
[----:B------:R-:W-:Y:S06]  /*3f70*/  BRA `(.L_x_250) ;  /* 0x0000000000047947 */ /* 0x000fec0003800000 */
.L_x_248:
[----:B------:R-:W-:-:S07]  /*3f80*/  LEA R0, R17, R0, 0x17 ;  /* 0x0000000011007211 */ /* 0x000fce00078eb8ff */
.L_x_250:
[----:B------:R-:W-:Y:S05]  /*3f90*/  BSYNC.RECONVERGENT B1 ;  /* 0x0000000000017941 */ /* 0x000fea0003800200 */
.L_x_247:
[----:B------:R-:W-:Y:S05]  /*3fa0*/  BRA `(.L_x_251) ;  /* 0x0000000000207947 */ /* 0x000fea0003800000 */
.L_x_246:
[----:B------:R-:W-:-:S04]  /*3fb0*/  LOP3.LUT R0, R3, 0x80000000, R0, 0x48, !PT ;  /* 0x8000000003007812 */ /* 0x000fc800078e4800 */
[----:B------:R-:W-:Y:S01]  /*3fc0*/  LOP3.LUT R0, R0, 0x7f800000, RZ, 0xfc, !PT ;  /* 0x7f80000000007812 */ /* 0x000fe200078efcff */
[----:B------:R-:W-:Y:S06]  /*3fd0*/  BRA `(.L_x_251) ;  /* 0x0000000000147947 */ /* 0x000fec0003800000 */
.L_x_245:
[----:B------:R-:W-:Y:S01]  /*3fe0*/  LOP3.LUT R0, R3, 0x80000000, R0, 0x48, !PT ;  /* 0x8000000003007812 */ /* 0x000fe200078e4800 */
[----:B------:R-:W-:Y:S06]  /*3ff0*/  BRA `(.L_x_251) ;  /* 0x00000000000c7947 */ /* 0x000fec0003800000 */
.L_x_244:
[----:B------:R-:W0:Y:S01]  /*4000*/  MUFU.RSQ R0, -QNAN ;  /* 0xffc0000000007908 */ /* 0x000e220000001400 */
[----:B------:R-:W-:Y:S05]  /*4010*/  BRA `(.L_x_251) ;  /* 0x0000000000047947 */ /* 0x000fea0003800000 */
.L_x_243:
[----:B------:R-:W-:-:S07]  /*4020*/  FADD.FTZ R0, R0, R3 ;  /* 0x0000000300007221 */ /* 0x000fce0000010000 */
.L_x_251:
[----:B------:R-:W-:Y:S05]  /*4030*/  BSYNC.RECONVERGENT B0 ;  /* 0x0000000000007941 */ /* 0x000fea0003800200 */
.L_x_241:
[----:B------:R-:W-:Y:S01]  /*4040*/  HFMA2 R15, -RZ, RZ, 0, 0 ;  /* 0x00000000ff0f7431 */ /* 0x000fe200000001ff */
[----:B0-----:R-:W-:-:S03]  /*4050*/  MOV R3, R0 ;  /* 0x0000000000037202 */ /* 0x001fc60000000f00 */
[----:B------:R-:W-:Y:S05]  /*4060*/  RET.REL.NODEC R14 `(_ZN10cuda_utils25compute_topk_probs_kernelEPfPiiiiS0_) ;  /* 0xffffffbc0ee47950 */ /* 0x000fea0003c3ffff */
.L_x_252:
        /* <DEDUP_REMOVED lines=9> */
.L_x_260:


//--------------------- .text._ZN10cuda_utils24index_causal_mask_kernelEPKiiiPb --------------------------
	.section	.text._ZN10cuda_utils24index_causal_mask_kernelEPKiiiPb,"ax",@progbits
	.align	128
        .global         _ZN10cuda_utils24index_causal_mask_kernelEPKiiiPb
        .type           _ZN10cuda_utils24index_causal_mask_kernelEPKiiiPb,@function
        .size           _ZN10cuda_utils24index_causal_mask_kernelEPKiiiPb,(.L_x_271 - _ZN10cuda_utils24index_causal_mask_kernelEPKiiiPb)
        .other          _ZN10cuda_utils24index_causal_mask_kernelEPKiiiPb,@"STO_CUDA_ENTRY STV_DEFAULT"
_ZN10cuda_utils24index_causal_mask_kernelEPKiiiPb:
.text._ZN10cuda_utils24index_causal_mask_kernelEPKiiiPb:
        /* <DEDUP_REMOVED lines=13> */
[----:B------:R-:W0:Y:S01]  /*00d0*/  LDC.64 R2, c[0x0][0x380] ;  /* 0x0000e000ff027b82 */ /* 0x000e220000000a00 */
[----:B------:R-:W1:Y:S01]  /*00e0*/  LDCU.64 UR4, c[0x0][0x358] ;  /* 0x00006b00ff0477ac */ /* 0x000e620008000a00 */
[----:B------:R-:W2:Y:S01]  /*00f0*/  LDCU.64 UR8, c[0x0][0x390] ;  /* 0x00007200ff0877ac */ /* 0x000ea20008000a00 */
[----:B0-----:R-:W-:-:S06]  /*0100*/  IMAD.WIDE.U32 R2, R5, 0x4, R2 ;  /* 0x0000000405027825 */ /* 0x001fcc00078e0002 */
[----:B-1----:R-:W3:Y:S01]  /*0110*/  LDG.E R3, desc[UR4][R2.64] ;  /* 0x0000000402037981 */ /* 0x002ee2000c1e1900 */
[----:B------:R-:W-:-:S05]  /*0120*/  IMAD R5, R5, UR7, R0 ;  /* 0x0000000705057c24 */ /* 0x000fca000f8e0200 */
[----:B--2---:R-:W-:-:S04]  /*0130*/  IADD3 R4, P1, PT, R5, UR8, RZ ;  /* 0x0000000805047c10 */ /* 0x004fc8000ff3e0ff */
[----:B------:R-:W-:Y:S02]  /*0140*/  LEA.HI.X.SX32 R5, R5, UR9, 0x1, P1 ;  /* 0x0000000905057c11 */ /* 0x000fe400088f0eff */
[----:B---3--:R-:W-:-:S04]  /*0150*/  ISETP.GT.AND P0, PT, R0, R3, PT ;  /* 0x000000030000720c */ /* 0x008fc80003f04270 */
[----:B------:R-:W-:-:S05]  /*0160*/  SEL R7, RZ, 0x1, P0 ;  /* 0x00000001ff077807 */ /* 0x000fca0000000000 */
[----:B------:R-:W-:Y:S01]  /*0170*/  STG.E.U8 desc[UR4][R4.64], R7 ;  /* 0x0000000704007986 */ /* 0x000fe2000c101104 */
[----:B------:R-:W-:Y:S05]  /*0180*/  EXIT ;  /* 0x000000000000794d */ /* 0x000fea0003800000 */
.L_x_253:
        /* <DEDUP_REMOVED lines=15> */
.L_x_271:


//--------------------- .text._ZN10cuda_utils25create_causal_mask_kernelEiPb --------------------------
	.section	.text._ZN10cuda_utils25create_causal_mask_kernelEiPb,"ax",@progbits
	.align	128
        .global         _ZN10cuda_utils25create_causal_mask_kernelEiPb
        .type           _ZN10cuda_utils25create_causal_mask_kernelEiPb,@function
        .size           _ZN10cuda_utils25create_causal_mask_kernelEiPb,(.L_x_272 - _ZN10cuda_utils25create_causal_mask_kernelEiPb)
        .other          _ZN10cuda_utils25create_causal_mask_kernelEiPb,@"STO_CUDA_ENTRY STV_DEFAULT"
_ZN10cuda_utils25create_causal_mask_kernelEiPb:
.text._ZN10cuda_utils25create_causal_mask_kernelEiPb:
[----:B------:R-:W-:Y:S01]  /*0000*/  LDC R1, c[0x0][0x37c] ;  /* 0x0000df00ff017b82 */ /* 0x000fe20000000800 */
[----:B------:R-:W0:Y:S07]  /*0010*/  S2R R3, SR_TID.Y ;  /* 0x0000000000037919 */ /* 0x000e2e0000002200 */
[----:B------:R-:W0:Y:S01]  /*0020*/  S2UR UR4, SR_CTAID.Y ;  /* 0x00000000000479c3 */ /* 0x000e220000002600 */
[----:B------:R-:W1:Y:S01]  /*0030*/  LDCU UR6, c[0x0][0x380] ;  /* 0x00007000ff0677ac */ /* 0x000e620008000800 */
[----:B------:R-:W2:Y:S06]  /*0040*/  S2R R5, SR_TID.X ;  /* 0x0000000000057919 */ /* 0x000eac0000002100 */
[----:B------:R-:W0:Y:S08]  /*0050*/  LDC R0, c[0x0][0x364] ;  /* 0x0000d900ff007b82 */ /* 0x000e300000000800 */
[----:B------:R-:W2:Y:S08]  /*0060*/  S2UR UR5, SR_CTAID.X ;  /* 0x00000000000579c3 */ /* 0x000eb00000002500 */
[----:B------:R-:W2:Y:S01]  /*0070*/  LDC R2, c[0x0][0x360] ;  /* 0x0000d800ff027b82 */ /* 0x000ea20000000800 */
[----:B0-----:R-:W-:-:S02]  /*0080*/  IMAD R0, R0, UR4, R3 ;  /* 0x0000000400007c24 */ /* 0x001fc4000f8e0203 */
[----:B--2---:R-:W-:-:S05]  /*0090*/  IMAD R3, R2, UR5, R5 ;  /* 0x0000000502037c24 */ /* 0x004fca000f8e0205 */
[----:B------:R-:W-:-:S04]  /*00a0*/  VIMNMX R2, PT, PT, R0, R3, !PT ;  /* 0x0000000300027248 */ /* 0x000fc80007fe0100 */
[----:B-1----:R-:W-:-:S13]  /*00b0*/  ISETP.GE.AND P0, PT, R2, UR6, PT ;  /* 0x0000000602007c0c */ /* 0x002fda000bf06270 */
[----:B------:R-:W-:Y:S05]  /*00c0*/  @P0 EXIT ;  /* 0x000000000000094d */ /* 0x000fea0003800000 */
[----:B------:R-:W0:Y:S01]  /*00d0*/  LDCU.64 UR8, c[0x0][0x388] ;  /* 0x00007100ff0877ac */ /* 0x000e220008000a00 */
[C---:B------:R-:W-:Y:S01]  /*00e0*/  IMAD R4, R0.reuse, UR6, R3 ;  /* 0x0000000600047c24 */ /* 0x040fe2000f8e0203 */
[----:B------:R-:W-:Y:S01]  /*00f0*/  ISETP.GE.AND P0, PT, R0, R3, PT ;  /* 0x000000030000720c */ /* 0x000fe20003f06270 */
[----:B------:R-:W1:Y:S03]  /*0100*/  LDCU.64 UR4, c[0x0][0x358] ;  /* 0x00006b00ff0477ac */ /* 0x000e660008000a00 */
[----:B------:R-:W-:Y:S02]  /*0110*/  SEL R5, RZ, 0x1, !P0 ;  /* 0x00000001ff057807 */ /* 0x000fe40004000000 */
[----:B0-----:R-:W-:-:S04]  /*0120*/  IADD3 R2, P1, PT, R4, UR8, RZ ;  /* 0x0000000804027c10 */ /* 0x001fc8000ff3e0ff */
[----:B------:R-:W-:-:S05]  /*0130*/  LEA.HI.X.SX32 R3, R4, UR9, 0x1, P1 ;  /* 0x0000000904037c11 */ /* 0x000fca00088f0eff */
[----:B-1----:R-:W-:Y:S01]  /*0140*/  STG.E.U8 desc[UR4][R2.64], R5 ;  /* 0x0000000502007986 */ /* 0x002fe2000c101104 */
[----:B------:R-:W-:Y:S05]  /*0150*/  EXIT ;  /* 0x000000000000794d */ /* 0x000fea0003800000 */
.L_x_254:
        /* <DEDUP_REMOVED lines=10> */
.L_x_272:


//--------------------- .text._ZN3cub18CUB_300001_SM_10006detail11EmptyKernelIvEEvv --------------------------
	.section	.text._ZN3cub18CUB_300001_SM_10006detail11EmptyKernelIvEEvv,"ax",@progbits
	.align	128
        .global         _ZN3cub18CUB_300001_SM_10006detail11EmptyKernelIvEEvv
        .type           _ZN3cub18CUB_300001_SM_10006detail11EmptyKernelIvEEvv,@function
        .size           _ZN3cub18CUB_300001_SM_10006detail11EmptyKernelIvEEvv,(.L_x_273 - _ZN3cub18CUB_300001_SM_10006detail11EmptyKernelIvEEvv)
        .other          _ZN3cub18CUB_300001_SM_10006detail11EmptyKernelIvEEvv,@"STO_CUDA_ENTRY STV_DEFAULT"
_ZN3cub18CUB_300001_SM_10006detail11EmptyKernelIvEEvv:
.text._ZN3cub18CUB_300001_SM_10006detail11EmptyKernelIvEEvv:
[----:B------:R-:W-:Y:S01]  /*0000*/  LDC R1, c[0x0][0x37c] ;  /* 0x0000df00ff017b82 */ /* 0x000fe20000000800 */
[----:B------:R-:W-:Y:S05]  /*0010*/  EXIT ;  /* 0x000000000000794d */ /* 0x000fea0003800000 */
.L_x_255:
        /* <DEDUP_REMOVED lines=14> */
.L_x_273:


//--------------------- .nv.global.init           --------------------------
	.section	.nv.global.init,"aw",@progbits
	.align	4
.nv.global.init:
	.type		mrg32k3aM1SubSeq,@object
	.size		mrg32k3aM1SubSeq,(mrg32k3aM2SubSeq - mrg32k3aM1SubSeq)
mrg32k3aM1SubSeq:
        /*0000*/ 	.byte	0x0b, 0xcc, 0xee, 0x04, 0x73, 0x29, 0x8b, 0x6f, 0xf6, 0x53, 0x03, 0xf6, 0x23, 0xf6, 0xea, 0xda
        /* <DEDUP_REMOVED lines=125> */
	.type		mrg32k3aM2SubSeq,@object
	.size		mrg32k3aM2SubSeq,(mrg32k3aM1 - mrg32k3aM2SubSeq)
mrg32k3aM2SubSeq:
        /* <DEDUP_REMOVED lines=126> */
	.type		mrg32k3aM1,@object
	.size		mrg32k3aM1,(mrg32k3aM1Seq - mrg32k3aM1)
mrg32k3aM1:
        /* <DEDUP_REMOVED lines=144> */
	.type		mrg32k3aM1Seq,@object
	.size		mrg32k3aM1Seq,(mrg32k3aM2 - mrg32k3aM1Seq)
mrg32k3aM1Seq:
        /* <DEDUP_REMOVED lines=144> */
	.type		mrg32k3aM2,@object
	.size		mrg32k3aM2,(mrg32k3aM2Seq - mrg32k3aM2)
mrg32k3aM2:
        /* <DEDUP_REMOVED lines=144> */
	.type		mrg32k3aM2Seq,@object
	.size		mrg32k3aM2Seq,(precalc_xorwow_matrix - mrg32k3aM2Seq)
mrg32k3aM2Seq:
        /* <DEDUP_REMOVED lines=144> */
	.type		precalc_xorwow_matrix,@object
	.size		precalc_xorwow_matrix,(precalc_xorwow_offset_matrix - precalc_xorwow_matrix)
precalc_xorwow_matrix:
        /* <DEDUP_REMOVED lines=6400> */
	.type		precalc_xorwow_offset_matrix,@object
	.size		precalc_xorwow_offset_matrix,(.L_1 - precalc_xorwow_offset_matrix)
precalc_xorwow_offset_matrix:
        /* <DEDUP_REMOVED lines=6400> */
.L_1:


//--------------------- .nv.shared.reserved.0     --------------------------
	.section	.nv.shared.reserved.0,"aw",@nobits
	.weak		__nv_reservedSMEM_offset_0_alias
	.size		__nv_reservedSMEM_offset_0_alias, 0, 64
	.other		__nv_reservedSMEM_offset_0_alias,@"STO_CUDA_RESERVED_SHARED STV_DEFAULT"
__nv_reservedSMEM_offset_0_alias:
	.zero		0
	.zero		64


//--------------------- .nv.global                --------------------------
	.section	.nv.global,"aw",@nobits
.nv.global:
	.type		_ZN34_INTERNAL_a3cd2d7f_4_k_cu_88c843a06thrust24THRUST_300001_SM_1000_NS12placeholders2_8E,@object
	.size		_ZN34_INTERNAL_a3cd2d7f_4_k_cu_88c843a06thrust24THRUST_300001_SM_1000_NS12placeholders2_8E,(_ZN34_INTERNAL_a3cd2d7f_4_k_cu_88c843a04cuda3std3__436_GLOBAL__N__a3cd2d7f_4_k_cu_88c843a06ignoreE - _ZN34_INTERNAL_a3cd2d7f_4_k_cu_88c843a06thrust24THRUST_300001_SM_1000_NS12placeholders2_8E)
_ZN34_INTERNAL_a3cd2d7f_4_k_cu_88c843a06thrust24THRUST_300001_SM_1000_NS12placeholders2_8E:
	.zero		1
	.type		_ZN34_INTERNAL_a3cd2d7f_4_k_cu_88c843a04cuda3std3__436_GLOBAL__N__a3cd2d7f_4_k_cu_88c843a06ignoreE,@object
	.size		_ZN34_INTERNAL_a3cd2d7f_4_k_cu_88c843a04cuda3std3__436_GLOBAL__N__a3cd2d7f_4_k_cu_88c843a06ignoreE,(_ZN34_INTERNAL_a3cd2d7f_4_k_cu_88c843a04cuda3std6ranges3__45__cpo4dataE - _ZN34_INTERNAL_a3cd2d7f_4_k_cu_88c843a04cuda3std3__436_GLOBAL__N__a3cd2d7f_4_k_cu_88c843a06ignoreE)
_ZN34_INTERNAL_a3cd2d7f_4_k_cu_88c843a04cuda3std3__436_GLOBAL__N__a3cd2d7f_4_k_cu_88c843a06ignoreE:
	.zero		1
	.type		_ZN34_INTERNAL_a3cd2d7f_4_k_cu_88c843a04cuda3std6ranges3__45__cpo4dataE,@object
	.size		_ZN34_INTERNAL_a3cd2d7f_4_k_cu_88c843a04cuda3std6ranges3__45__cpo4dataE,(_ZN34_INTERNAL_a3cd2d7f_4_k_cu_88c843a06thrust24THRUST_300001_SM_1000_NS6system3cpp3parE - _ZN34_INTERNAL_a3cd2d7f_4_k_cu_88c843a04cuda3std6ranges3__45__cpo4dataE)
_ZN34_INTERNAL_a3cd2d7f_4_k_cu_88c843a04cuda3std6ranges3__45__cpo4dataE:
	.zero		1
	.type		_ZN34_INTERNAL_a3cd2d7f_4_k_cu_88c843a06thrust24THRUST_300001_SM_1000_NS6system3cpp3parE,@object
	.size		_ZN34_INTERNAL_a3cd2d7f_4_k_cu_88c843a06thrust24THRUST_300001_SM_1000_NS6system3cpp3parE,(_ZN34_INTERNAL_a3cd2d7f_4_k_cu_88c843a04cuda3std3__45__cpo5beginE - _ZN34_INTERNAL_a3cd2d7f_4_k_cu_88c843a06thrust24THRUST_300001_SM_1000_NS6system3cpp3parE)
_ZN34_INTERNAL_a3cd2d7f_4_k_cu_88c843a06thrust24THRUST_300001_SM_1000_NS6system3cpp3parE:
	.zero		1
	.type		_ZN34_INTERNAL_a3cd2d7f_4_k_cu_88c843a04cuda3std3__45__cpo5beginE,@object
	.size		_ZN34_INTERNAL_a3cd2d7f_4_k_cu_88c843a04cuda3std3__45__cpo5beginE,(_ZN34_INTERNAL_a3cd2d7f_4_k_cu_88c843a04cuda3std6ranges3__45__cpo5beginE - _ZN34_INTERNAL_a3cd2d7f_4_k_cu_88c843a04cuda3std3__45__cpo5beginE)
_ZN34_INTERNAL_a3cd2d7f_4_k_cu_88c843a04cuda3std3__45__cpo5beginE:
	.zero		1
	.type		_ZN34_INTERNAL_a3cd2d7f_4_k_cu_88c843a04cuda3std6ranges3__45__cpo5beginE,@object
	.size		_ZN34_INTERNAL_a3cd2d7f_4_k_cu_88c843a04cuda3std6ranges3__45__cpo5beginE,(_ZN34_INTERNAL_a3cd2d7f_4_k_cu_88c843a06thrust24THRUST_300001_SM_1000_NS6deviceE - _ZN34_INTERNAL_a3cd2d7f_4_k_cu_88c843a04cuda3std6ranges3__45__cpo5beginE)
_ZN34_INTERNAL_a3cd2d7f_4_k_cu_88c843a04cuda3std6ranges3__45__cpo5beginE:
	.zero		1
	.type		_ZN34_INTERNAL_a3cd2d7f_4_k_cu_88c843a06thrust24THRUST_300001_SM_1000_NS6deviceE,@object
	.size		_ZN34_INTERNAL_a3cd2d7f_4_k_cu_88c843a06thrust24THRUST_300001_SM_1000_NS6deviceE,(_ZN34_INTERNAL_a3cd2d7f_4_k_cu_88c843a04cuda3std3__47nulloptE - _ZN34_INTERNAL_a3cd2d7f_4_k_cu_88c843a06thrust24THRUST_300001_SM_1000_NS6deviceE)
_ZN34_INTERNAL_a3cd2d7f_4_k_cu_88c843a06thrust24THRUST_300001_SM_1000_NS6deviceE:
	.zero		1
	.type		_ZN34_INTERNAL_a3cd2d7f_4_k_cu_88c843a04cuda3std3__47nulloptE,@object
	.size		_ZN34_INTERNAL_a3cd2d7f_4_k_cu_88c843a04cuda3std3__47nulloptE,(_ZN34_INTERNAL_a3cd2d7f_4_k_cu_88c843a04cuda3std6ranges3__45__cpo8distanceE - _ZN34_INTERNAL_a3cd2d7f_4_k_cu_88c843a04cuda3std3__47nulloptE)
_ZN34_INTERNAL_a3cd2d7f_4_k_cu_88c843a04cuda3std3__47nulloptE:
	.zero		1
	.type		_ZN34_INTERNAL_a3cd2d7f_4_k_cu_88c843a04cuda3std6ranges3__45__cpo8distanceE,@object
	.size		_ZN34_INTERNAL_a3cd2d7f_4_k_cu_88c843a04cuda3std6ranges3__45__cpo8distanceE,(_ZN34_INTERNAL_a3cd2d7f_4_k_cu_88c843a06thrust24THRUST_300001_SM_1000_NS12placeholders2_4E - _ZN34_INTERNAL_a3cd2d7f_4_k_cu_88c843a04cuda3std6ranges3__45__cpo8distanceE)
_ZN34_INTERNAL_a3cd2d7f_4_k_cu_88c843a04cuda3std6ranges3__45__cpo8distanceE:
	.zero		1
	.type		_ZN34_INTERNAL_a3cd2d7f_4_k_cu_88c843a06thrust24THRUST_300001_SM_1000_NS12placeholders2_4E,@object
	.size		_ZN34_INTERNAL_a3cd2d7f_4_k_cu_88c843a06thrust24THRUST_300001_SM_1000_NS12placeholders2_4E,(_ZN34_INTERNAL_a3cd2d7f_4_k_cu_88c843a04cuda3std3__45__cpo6rbeginE - _ZN34_INTERNAL_a3cd2d7f_4_k_cu_88c843a06thrust24THRUST_300001_SM_1000_NS12placeholders2_4E)
_ZN34_INTERNAL_a3cd2d7f_4_k_cu_88c843a06thrust24THRUST_300001_SM_1000_NS12placeholders2_4E:
	.zero		1
	.type		_ZN34_INTERNAL_a3cd2d7f_4_k_cu_88c843a04cuda3std3__45__cpo6rbeginE,@object
	.size		_ZN34_INTERNAL_a3cd2d7f_4_k_cu_88c843a04cuda3std3__45__cpo6rbeginE,(_ZN34_INTERNAL_a3cd2d7f_4_k_cu_88c843a04cuda3std6ranges3__45__cpo7advanceE - _ZN34_INTERNAL_a3cd2d7f_4_k_cu_88c843a04cuda3std3__45__cpo6rbeginE)
_ZN34_INTERNAL_a3cd2d7f_4_k_cu_88c843a04cuda3std3__45__cpo6rbeginE:
	.zero		1
	.type		_ZN34_INTERNAL_a3cd2d7f_4_k_cu_88c843a04cuda3std6ranges3__45__cpo7advanceE,@object
	.size		_ZN34_INTERNAL_a3cd2d7f_4_k_cu_88c843a04cuda3std6ranges3__45__cpo7advanceE,(_ZN34_INTERNAL_a3cd2d7f_4_k_cu_88c843a06thrust24THRUST_300001_SM_1000_NS12placeholders3_10E - _ZN34_INTERNAL_a3cd2d7f_4_k_cu_88c843a04cuda3std6ranges3__45__cpo7advanceE)
_ZN34_INTERNAL_a3cd2d7f_4_k_cu_88c843a04cuda3std6ranges3__45__cpo7advanceE:
	.zero		1
	.type		_ZN34_INTERNAL_a3cd2d7f_4_k_cu_88c843a06thrust24THRUST_300001_SM_1000_NS12placeholders3_10E,@object
	.size		_ZN34_INTERNAL_a3cd2d7f_4_k_cu_88c843a06thrust24THRUST_300001_SM_1000_NS12placeholders3_10E,(_ZN34_INTERNAL_a3cd2d7f_4_k_cu_88c843a04cuda3std3__48in_placeE - _ZN34_INTERNAL_a3cd2d7f_4_k_cu_88c843a06thrust24THRUST_300001_SM_1000_NS12placeholders3_10E)
_ZN34_INTERNAL_a3cd2d7f_4_k_cu_88c843a06thrust24THRUST_300001_SM_1000_NS12placeholders3_10E:
	.zero		1
	.type		_ZN34_INTERNAL_a3cd2d7f_4_k_cu_88c843a04cuda3std3__48in_placeE,@object
	.size		_ZN34_INTERNAL_a3cd2d7f_4_k_cu_88c843a04cuda3std3__48in_placeE,(_ZN34_INTERNAL_a3cd2d7f_4_k_cu_88c843a04cuda3std6ranges3__45__cpo4sizeE - _ZN34_INTERNAL_a3cd2d7f_4_k_cu_88c843a04cuda3std3__48in_placeE)
_ZN34_INTERNAL_a3cd2d7f_4_k_cu_88c843a04cuda3std3__48in_placeE:
	.zero		1
	.type		_ZN34_INTERNAL_a3cd2d7f_4_k_cu_88c843a04cuda3std6ranges3__45__cpo4sizeE,@object
	.size		_ZN34_INTERNAL_a3cd2d7f_4_k_cu_88c843a04cuda3std6ranges3__45__cpo4sizeE,(_ZN34_INTERNAL_a3cd2d7f_4_k_cu_88c843a06thrust24THRUST_300001_SM_1000_NS12placeholders2_2E - _ZN34_INTERNAL_a3cd2d7f_4_k_cu_88c843a04cuda3std6ranges3__45__cpo4sizeE)
_ZN34_INTERNAL_a3cd2d7f_4_k_cu_88c843a04cuda3std6ranges3__45__cpo4sizeE:
	.zero		1
	.type		_ZN34_INTERNAL_a3cd2d7f_4_k_cu_88c843a06thrust24THRUST_300001_SM_1000_NS12placeholders2_2E,@object
	.size		_ZN34_INTERNAL_a3cd2d7f_4_k_cu_88c843a06thrust24THRUST_300001_SM_1000_NS12placeholders2_2E,(_ZN34_INTERNAL_a3cd2d7f_4_k_cu_88c843a04cuda3std3__45__cpo6cbeginE - _ZN34_INTERNAL_a3cd2d7f_4_k_cu_88c843a06thrust24THRUST_300001_SM_1000_NS12placeholders2_2E)
_ZN34_INTERNAL_a3cd2d7f_4_k_cu_88c843a06thrust24THRUST_300001_SM_1000_NS12placeholders2_2E:
	.zero		1
	.type		_ZN34_INTERNAL_a3cd2d7f_4_k_cu_88c843a04cuda3std3__45__cpo6cbeginE,@object
	.size		_ZN34_INTERNAL_a3cd2d7f_4_k_cu_88c843a04cuda3std3__45__cpo6cbeginE,(_ZN34_INTERNAL_a3cd2d7f_4_k_cu_88c843a04cuda3std6ranges3__45__cpo6cbeginE - _ZN34_INTERNAL_a3cd2d7f_4_k_cu_88c843a04cuda3std3__45__cpo6cbeginE)
_ZN34_INTERNAL_a3cd2d7f_4_k_cu_88c843a04cuda3std3__45__cpo6cbeginE:
	.zero		1
	.type		_ZN34_INTERNAL_a3cd2d7f_4_k_cu_88c843a04cuda3std6ranges3__45__cpo6cbeginE,@object
	.size		_ZN34_INTERNAL_a3cd2d7f_4_k_cu_88c843a04cuda3std6ranges3__45__cpo6cbeginE,(_ZN34_INTERNAL_a3cd2d7f_4_k_cu_88c843a06thrust24THRUST_300001_SM_1000_NS12placeholders2_6E - _ZN34_INTERNAL_a3cd2d7f_4_k_cu_88c843a04cuda3std6ranges3__45__cpo6cbeginE)
_ZN34_INTERNAL_a3cd2d7f_4_k_cu_88c843a04cuda3std6ranges3__45__cpo6cbeginE:
	.zero		1
	.type		_ZN34_INTERNAL_a3cd2d7f_4_k_cu_88c843a06thrust24THRUST_300001_SM_1000_NS12placeholders2_6E,@object
	.size		_ZN34_INTERNAL_a3cd2d7f_4_k_cu_88c843a06thrust24THRUST_300001_SM_1000_NS12placeholders2_6E,(_ZN34_INTERNAL_a3cd2d7f_4_k_cu_88c843a04cuda3std3__45__cpo7crbeginE - _ZN34_INTERNAL_a3cd2d7f_4_k_cu_88c843a06thrust24THRUST_300001_SM_1000_NS12placeholders2_6E)
_ZN34_INTERNAL_a3cd2d7f_4_k_cu_88c843a06thrust24THRUST_300001_SM_1000_NS12placeholders2_6E:
	.zero		1
	.type		_ZN34_INTERNAL_a3cd2d7f_4_k_cu_88c843a04cuda3std3__45__cpo7crbeginE,@object
	.size		_ZN34_INTERNAL_a3cd2d7f_4_k_cu_88c843a04cuda3std3__45__cpo7crbeginE,(_ZN34_INTERNAL_a3cd2d7f_4_k_cu_88c843a04cuda3std6ranges3__45__cpo4nextE - _ZN34_INTERNAL_a3cd2d7f_4_k_cu_88c843a04cuda3std3__45__cpo7crbeginE)
_ZN34_INTERNAL_a3cd2d7f_4_k_cu_88c843a04cuda3std3__45__cpo7crbeginE:
	.zero		1
	.type		_ZN34_INTERNAL_a3cd2d7f_4_k_cu_88c843a04cuda3std6ranges3__45__cpo4nextE,@object
	.size		_ZN34_INTERNAL_a3cd2d7f_4_k_cu_88c843a04cuda3std6ranges3__45__cpo4nextE,(_ZN34_INTERNAL_a3cd2d7f_4_k_cu_88c843a04cuda3std6ranges3__45__cpo4swapE - _ZN34_INTERNAL_a3cd2d7f_4_k_cu_88c843a04cuda3std6ranges3__45__cpo4nextE)
_ZN34_INTERNAL_a3cd2d7f_4_k_cu_88c843a04cuda3std6ranges3__45__cpo4nextE:
	.zero		1
	.type		_ZN34_INTERNAL_a3cd2d7f_4_k_cu_88c843a04cuda3std6ranges3__45__cpo4swapE,@object
	.size		_ZN34_INTERNAL_a3cd2d7f_4_k_cu_88c843a04cuda3std6ranges3__45__cpo4swapE,(_ZN34_INTERNAL_a3cd2d7f_4_k_cu_88c843a06thrust24THRUST_300001_SM_1000_NS8cuda_cub10par_nosyncE - _ZN34_INTERNAL_a3cd2d7f_4_k_cu_88c843a04cuda3std6ranges3__45__cpo4swapE)
_ZN34_INTERNAL_a3cd2d7f_4_k_cu_88c843a04cuda3std6ranges3__45__cpo4swapE:
	.zero		1
	.type		_ZN34_INTERNAL_a3cd2d7f_4_k_cu_88c843a06thrust24THRUST_300001_SM_1000_NS8cuda_cub10par_nosyncE,@object
	.size		_ZN34_INTERNAL_a3cd2d7f_4_k_cu_88c843a06thrust24THRUST_300001_SM_1000_NS8cuda_cub10par_nosyncE,(_ZN34_INTERNAL_a3cd2d7f_4_k_cu_88c843a06thrust24THRUST_300001_SM_1000_NS3seqE - _ZN34_INTERNAL_a3cd2d7f_4_k_cu_88c843a06thrust24THRUST_300001_SM_1000_NS8cuda_cub10par_nosyncE)
_ZN34_INTERNAL_a3cd2d7f_4_k_cu_88c843a06thrust24THRUST_300001_SM_1000_NS8cuda_cub10par_nosyncE:
	.zero		1
	.type		_ZN34_INTERNAL_a3cd2d7f_4_k_cu_88c843a06thrust24THRUST_300001_SM_1000_NS3seqE,@object
	.size		_ZN34_INTERNAL_a3cd2d7f_4_k_cu_88c843a06thrust24THRUST_300001_SM_1000_NS3seqE,(_ZN34_INTERNAL_a3cd2d7f_4_k_cu_88c843a04cuda3std3__420unreachable_sentinelE - _ZN34_INTERNAL_a3cd2d7f_4_k_cu_88c843a06thrust24THRUST_300001_SM_1000_NS3seqE)
_ZN34_INTERNAL_a3cd2d7f_4_k_cu_88c843a06thrust24THRUST_300001_SM_1000_NS3seqE:
	.zero		1
	.type		_ZN34_INTERNAL_a3cd2d7f_4_k_cu_88c843a04cuda3std3__420unreachable_sentinelE,@object
	.size		_ZN34_INTERNAL_a3cd2d7f_4_k_cu_88c843a04cuda3std3__420unreachable_sentinelE,(_ZN34_INTERNAL_a3cd2d7f_4_k_cu_88c843a04cuda3std6ranges3__45__cpo5ssizeE - _ZN34_INTERNAL_a3cd2d7f_4_k_cu_88c843a04cuda3std3__420unreachable_sentinelE)
_ZN34_INTERNAL_a3cd2d7f_4_k_cu_88c843a04cuda3std3__420unreachable_sentinelE:
	.zero		1
	.type		_ZN34_INTERNAL_a3cd2d7f_4_k_cu_88c843a04cuda3std6ranges3__45__cpo5ssizeE,@object
	.size		_ZN34_INTERNAL_a3cd2d7f_4_k_cu_88c843a04cuda3std6ranges3__45__cpo5ssizeE,(_ZN34_INTERNAL_a3cd2d7f_4_k_cu_88c843a06thrust24THRUST_300001_SM_1000_NS12placeholders2_3E - _ZN34_INTERNAL_a3cd2d7f_4_k_cu_88c843a04cuda3std6ranges3__45__cpo5ssizeE)
_ZN34_INTERNAL_a3cd2d7f_4_k_cu_88c843a04cuda3std6ranges3__45__cpo5ssizeE:
	.zero		1
	.type		_ZN34_INTERNAL_a3cd2d7f_4_k_cu_88c843a06thrust24THRUST_300001_SM_1000_NS12placeholders2_3E,@object
	.size		_ZN34_INTERNAL_a3cd2d7f_4_k_cu_88c843a06thrust24THRUST_300001_SM_1000_NS12placeholders2_3E,(_ZN34_INTERNAL_a3cd2d7f_4_k_cu_88c843a04cuda3std3__45__cpo4cendE - _ZN34_INTERNAL_a3cd2d7f_4_k_cu_88c843a06thrust24THRUST_300001_SM_1000_NS12placeholders2_3E)
_ZN34_INTERNAL_a3cd2d7f_4_k_cu_88c843a06thrust24THRUST_300001_SM_1000_NS12placeholders2_3E:
	.zero		1
	.type		_ZN34_INTERNAL_a3cd2d7f_4_k_cu_88c843a04cuda3std3__45__cpo4cendE,@object
	.size		_ZN34_INTERNAL_a3cd2d7f_4_k_cu_88c843a04cuda3std3__45__cpo4cendE,(_ZN34_INTERNAL_a3cd2d7f_4_k_cu_88c843a04cuda3std6ranges3__45__cpo4cendE - _ZN34_INTERNAL_a3cd2d7f_4_k_cu_88c843a04cuda3std3__45__cpo4cendE)
_ZN34_INTERNAL_a3cd2d7f_4_k_cu_88c843a04cuda3std3__45__cpo4cendE:
	.zero		1
	.type		_ZN34_INTERNAL_a3cd2d7f_4_k_cu_88c843a04cuda3std6ranges3__45__cpo4cendE,@object
	.size		_ZN34_INTERNAL_a3cd2d7f_4_k_cu_88c843a04cuda3std6ranges3__45__cpo4cendE,(_ZN34_INTERNAL_a3cd2d7f_4_k_cu_88c843a06thrust24THRUST_300001_SM_1000_NS12placeholders2_7E - _ZN34_INTERNAL_a3cd2d7f_4_k_cu_88c843a04cuda3std6ranges3__45__cpo4cendE)
_ZN34_INTERNAL_a3cd2d7f_4_k_cu_88c843a04cuda3std6ranges3__45__cpo4cendE:
	.zero		1
	.type		_ZN34_INTERNAL_a3cd2d7f_4_k_cu_88c843a06thrust24THRUST_300001_SM_1000_NS12placeholders2_7E,@object
	.size		_ZN34_INTERNAL_a3cd2d7f_4_k_cu_88c843a06thrust24THRUST_300001_SM_1000_NS12placeholders2_7E,(_ZN34_INTERNAL_a3cd2d7f_4_k_cu_88c843a04cuda3std3__45__cpo5crendE - _ZN34_INTERNAL_a3cd2d7f_4_k_cu_88c843a06thrust24THRUST_300001_SM_1000_NS12placeholders2_7E)
_ZN34_INTERNAL_a3cd2d7f_4_k_cu_88c843a06thrust24THRUST_300001_SM_1000_NS12placeholders2_7E:
	.zero		1
	.type		_ZN34_INTERNAL_a3cd2d7f_4_k_cu_88c843a04cuda3std3__45__cpo5crendE,@object
	.size		_ZN34_INTERNAL_a3cd2d7f_4_k_cu_88c843a04cuda3std3__45__cpo5crendE,(_ZN34_INTERNAL_a3cd2d7f_4_k_cu_88c843a04cuda3std6ranges3__45__cpo4prevE - _ZN34_INTERNAL_a3cd2d7f_4_k_cu_88c843a04cuda3std3__45__cpo5crendE)
_ZN34_INTERNAL_a3cd2d7f_4_k_cu_88c843a04cuda3std3__45__cpo5crendE:
	.zero		1
	.type		_ZN34_INTERNAL_a3cd2d7f_4_k_cu_88c843a04cuda3std6ranges3__45__cpo4prevE,@object
	.size		_ZN34_INTERNAL_a3cd2d7f_4_k_cu_88c843a04cuda3std6ranges3__45__cpo4prevE,(_ZN34_INTERNAL_a3cd2d7f_4_k_cu_88c843a04cuda3std6ranges3__45__cpo9iter_moveE - _ZN34_INTERNAL_a3cd2d7f_4_k_cu_88c843a04cuda3std6ranges3__45__cpo4prevE)
_ZN34_INTERNAL_a3cd2d7f_4_k_cu_88c843a04cuda3std6ranges3__45__cpo4prevE:
	.zero		1
	.type		_ZN34_INTERNAL_a3cd2d7f_4_k_cu_88c843a04cuda3std6ranges3__45__cpo9iter_moveE,@object
	.size		_ZN34_INTERNAL_a3cd2d7f_4_k_cu_88c843a04cuda3std6ranges3__45__cpo9iter_moveE,(_ZN34_INTERNAL_a3cd2d7f_4_k_cu_88c843a06thrust24THRUST_300001_SM_1000_NS6system6detail10sequential3seqE - _ZN34_INTERNAL_a3cd2d7f_4_k_cu_88c843a04cuda3std6ranges3__45__cpo9iter_moveE)
_ZN34_INTERNAL_a3cd2d7f_4_k_cu_88c843a04cuda3std6ranges3__45__cpo9iter_moveE:
	.zero		1
	.type		_ZN34_INTERNAL_a3cd2d7f_4_k_cu_88c843a06thrust24THRUST_300001_SM_1000_NS6system6detail10sequential3seqE,@object
	.size		_ZN34_INTERNAL_a3cd2d7f_4_k_cu_88c843a06thrust24THRUST_300001_SM_1000_NS6system6detail10sequential3seqE,(_ZN34_INTERNAL_a3cd2d7f_4_k_cu_88c843a06thrust24THRUST_300001_SM_1000_NS12placeholders2_9E - _ZN34_INTERNAL_a3cd2d7f_4_k_cu_88c843a06thrust24THRUST_300001_SM_1000_NS6system6detail10sequential3seqE)
_ZN34_INTERNAL_a3cd2d7f_4_k_cu_88c843a06thrust24THRUST_300001_SM_1000_NS6system6detail10sequential3seqE:
	.zero		1
	.type		_ZN34_INTERNAL_a3cd2d7f_4_k_cu_88c843a06thrust24THRUST_300001_SM_1000_NS12placeholders2_9E,@object
	.size		_ZN34_INTERNAL_a3cd2d7f_4_k_cu_88c843a06thrust24THRUST_300001_SM_1000_NS12placeholders2_9E,(_ZN34_INTERNAL_a3cd2d7f_4_k_cu_88c843a04cuda3std3__419piecewise_constructE - _ZN34_INTERNAL_a3cd2d7f_4_k_cu_88c843a06thrust24THRUST_300001_SM_1000_NS12placeholders2_9E)
_ZN34_INTERNAL_a3cd2d7f_4_k_cu_88c843a06thrust24THRUST_300001_SM_1000_NS12placeholders2_9E:
	.zero		1
	.type		_ZN34_INTERNAL_a3cd2d7f_4_k_cu_88c843a04cuda3std3__419piecewise_constructE,@object
	.size		_ZN34_INTERNAL_a3cd2d7f_4_k_cu_88c843a04cuda3std3__419piecewise_constructE,(_ZN34_INTERNAL_a3cd2d7f_4_k_cu_88c843a04cuda3std6ranges3__45__cpo5cdataE - _ZN34_INTERNAL_a3cd2d7f_4_k_cu_88c843a04cuda3std3__419piecewise_constructE)
_ZN34_INTERNAL_a3cd2d7f_4_k_cu_88c843a04cuda3std3__419piecewise_constructE:
	.zero		1
	.type		_ZN34_INTERNAL_a3cd2d7f_4_k_cu_88c843a04cuda3std6ranges3__45__cpo5cdataE,@object
	.size		_ZN34_INTERNAL_a3cd2d7f_4_k_cu_88c843a04cuda3std6ranges3__45__cpo5cdataE,(_ZN34_INTERNAL_a3cd2d7f_4_k_cu_88c843a06thrust24THRUST_300001_SM_1000_NS12placeholders2_1E - _ZN34_INTERNAL_a3cd2d7f_4_k_cu_88c843a04cuda3std6ranges3__45__cpo5cdataE)
_ZN34_INTERNAL_a3cd2d7f_4_k_cu_88c843a04cuda3std6ranges3__45__cpo5cdataE:
	.zero		1
	.type		_ZN34_INTERNAL_a3cd2d7f_4_k_cu_88c843a06thrust24THRUST_300001_SM_1000_NS12placeholders2_1E,@object
	.size		_ZN34_INTERNAL_a3cd2d7f_4_k_cu_88c843a06thrust24THRUST_300001_SM_1000_NS12placeholders2_1E,(_ZN34_INTERNAL_a3cd2d7f_4_k_cu_88c843a04cuda3std3__45__cpo3endE - _ZN34_INTERNAL_a3cd2d7f_4_k_cu_88c843a06thrust24THRUST_300001_SM_1000_NS12placeholders2_1E)
_ZN34_INTERNAL_a3cd2d7f_4_k_cu_88c843a06thrust24THRUST_300001_SM_1000_NS12placeholders2_1E:
	.zero		1
	.type		_ZN34_INTERNAL_a3cd2d7f_4_k_cu_88c843a04cuda3std3__45__cpo3endE,@object
	.size		_ZN34_INTERNAL_a3cd2d7f_4_k_cu_88c843a04cuda3std3__45__cpo3endE,(_ZN34_INTERNAL_a3cd2d7f_4_k_cu_88c843a04cuda3std6ranges3__45__cpo3endE - _ZN34_INTERNAL_a3cd2d7f_4_k_cu_88c843a04cuda3std3__45__cpo3endE)
_ZN34_INTERNAL_a3cd2d7f_4_k_cu_88c843a04cuda3std3__45__cpo3endE:
	.zero		1
	.type		_ZN34_INTERNAL_a3cd2d7f_4_k_cu_88c843a04cuda3std6ranges3__45__cpo3endE,@object
	.size		_ZN34_INTERNAL_a3cd2d7f_4_k_cu_88c843a04cuda3std6ranges3__45__cpo3endE,(_ZN34_INTERNAL_a3cd2d7f_4_k_cu_88c843a06thrust24THRUST_300001_SM_1000_NS12placeholders2_5E - _ZN34_INTERNAL_a3cd2d7f_4_k_cu_88c843a04cuda3std6ranges3__45__cpo3endE)
_ZN34_INTERNAL_a3cd2d7f_4_k_cu_88c843a04cuda3std6ranges3__45__cpo3endE:
	.zero		1
	.type		_ZN34_INTERNAL_a3cd2d7f_4_k_cu_88c843a06thrust24THRUST_300001_SM_1000_NS12placeholders2_5E,@object
	.size		_ZN34_INTERNAL_a3cd2d7f_4_k_cu_88c843a06thrust24THRUST_300001_SM_1000_NS12placeholders2_5E,(_ZN34_INTERNAL_a3cd2d7f_4_k_cu_88c843a04cuda3std3__45__cpo4rendE - _ZN34_INTERNAL_a3cd2d7f_4_k_cu_88c843a06thrust24THRUST_300001_SM_1000_NS12placeholders2_5E)
_ZN34_INTERNAL_a3cd2d7f_4_k_cu_88c843a06thrust24THRUST_300001_SM_1000_NS12placeholders2_5E:
	.zero		1
	.type		_ZN34_INTERNAL_a3cd2d7f_4_k_cu_88c843a04cuda3std3__45__cpo4rendE,@object
	.size		_ZN34_INTERNAL_a3cd2d7f_4_k_cu_88c843a04cuda3std3__45__cpo4rendE,(_ZN34_INTERNAL_a3cd2d7f_4_k_cu_88c843a04cuda3std6ranges3__45__cpo9iter_swapE - _ZN34_INTERNAL_a3cd2d7f_4_k_cu_88c843a04cuda3std3__45__cpo4rendE)
_ZN34_INTERNAL_a3cd2d7f_4_k_cu_88c843a04cuda3std3__45__cpo4rendE:
	.zero		1
	.type		_ZN34_INTERNAL_a3cd2d7f_4_k_cu_88c843a04cuda3std6ranges3__45__cpo9iter_swapE,@object
	.size		_ZN34_INTERNAL_a3cd2d7f_4_k_cu_88c843a04cuda3std6ranges3__45__cpo9iter_swapE,(_ZN34_INTERNAL_a3cd2d7f_4_k_cu_88c843a04cuda3std3__48unexpectE - _ZN34_INTERNAL_a3cd2d7f_4_k_cu_88c843a04cuda3std6ranges3__45__cpo9iter_swapE)
_ZN34_INTERNAL_a3cd2d7f_4_k_cu_88c843a04cuda3std6ranges3__45__cpo9iter_swapE:
	.zero		1
	.type		_ZN34_INTERNAL_a3cd2d7f_4_k_cu_88c843a04cuda3std3__48unexpectE,@object
	.size		_ZN34_INTERNAL_a3cd2d7f_4_k_cu_88c843a04cuda3std3__48unexpectE,(_ZN34_INTERNAL_a3cd2d7f_4_k_cu_88c843a06thrust24THRUST_300001_SM_1000_NS8cuda_cub3parE - _ZN34_INTERNAL_a3cd2d7f_4_k_cu_88c843a04cuda3std3__48unexpectE)
_ZN34_INTERNAL_a3cd2d7f_4_k_cu_88c843a04cuda3std3__48unexpectE:
	.zero		1
	.type		_ZN34_INTERNAL_a3cd2d7f_4_k_cu_88c843a06thrust24THRUST_300001_SM_1000_NS8cuda_cub3parE,@object
	.size		_ZN34_INTERNAL_a3cd2d7f_4_k_cu_88c843a06thrust24THRUST_300001_SM_1000_NS8cuda_cub3parE,(.L_38 - _ZN34_INTERNAL_a3cd2d7f_4_k_cu_88c843a06thrust24THRUST_300001_SM_1000_NS8cuda_cub3parE)
_ZN34_INTERNAL_a3cd2d7f_4_k_cu_88c843a06thrust24THRUST_300001_SM_1000_NS8cuda_cub3parE:
	.zero		1
.L_38:


//--------------------- .nv.constant0._ZN7cuda_nn13sample_kernelEPiPfiiiS0_y --------------------------
	.section	.nv.constant0._ZN7cuda_nn13sample_kernelEPiPfiiiS0_y,"a",@progbits
	.sectionflags	@""
	.align	4
.nv.constant0._ZN7cuda_nn13sample_kernelEPiPfiiiS0_y:
	.zero		944


//--------------------- .nv.constant0._ZN7cuda_nn21masked_softmax_kernelEPKfPfiiiPKbi --------------------------
	.section	.nv.constant0._ZN7cuda_nn21masked_softmax_kernelEPKfPfiiiPKbi,"a",@progbits
	.sectionflags	@""
	.align	4
.nv.constant0._ZN7cuda_nn21masked_softmax_kernelEPKfPfiiiPKbi:
	.zero		940


//--------------------- .nv.constant0._ZN7cuda_nn25reshape_from_heads_kernelEPKfPfiiii --------------------------
	.section	.nv.constant0._ZN7cuda_nn25reshape_from_heads_kernelEPKfPfiiii,"a",@progbits
	.sectionflags	@""
	.align	4
.nv.constant0._ZN7cuda_nn25reshape_from_heads_kernelEPKfPfiiii:
	.zero		928


//--------------------- .nv.constant0._ZN7cuda_nn23reshape_to_heads_kernelEPKfPfiiii --------------------------
	.section	.nv.constant0._ZN7cuda_nn23reshape_to_heads_kernelEPKfPfiiii,"a",@progbits
	.sectionflags	@""
	.align	4
.nv.constant0._ZN7cuda_nn23reshape_to_heads_kernelEPKfPfiiii:
	.zero		928


//--------------------- .nv.constant0._ZN7cuda_nn17layer_norm_kernelEPKfS1_S1_Pfiiif --------------------------
	.section	.nv.constant0._ZN7cuda_nn17layer_norm_kernelEPKfS1_S1_Pfiiif,"a",@progbits
	.sectionflags	@""
	.align	4
.nv.constant0._ZN7cuda_nn17layer_norm_kernelEPKfS1_S1_Pfiiif:
	.zero		944


//--------------------- .nv.constant0._ZN7cuda_nn15add_bias_kernelEPfPKfii --------------------------
	.section	.nv.constant0._ZN7cuda_nn15add_bias_kernelEPfPKfii,"a",@progbits
	.sectionflags	@""
	.align	4
.nv.constant0._ZN7cuda_nn15add_bias_kernelEPfPKfii:
	.zero		920


//--------------------- .nv.constant0._ZN7cuda_nn24embedding_forward_kernelEPKiiiiPKfPf --------------------------
	.section	.nv.constant0._ZN7cuda_nn24embedding_forward_kernelEPKiiiiPKfPf,"a",@progbits
	.sectionflags	@""
	.align	4
.nv.constant0._ZN7cuda_nn24embedding_forward_kernelEPKiiiiPKfPf:
	.zero		936


//--------------------- .nv.constant0._ZN10cuda_utils10add_kernelEPKfS1_Pfi --------------------------
	.section	.nv.constant0._ZN10cuda_utils10add_kernelEPKfS1_Pfi,"a",@progbits
	.sectionflags	@""
	.align	4
.nv.constant0._ZN10cuda_utils10add_kernelEPKfS1_Pfi:
	.zero		924


//--------------------- .nv.constant0._ZN10cuda_utils11gelu_kernelEPfi --------------------------
	.section	.nv.constant0._ZN10cuda_utils11gelu_kernelEPfi,"a",@progbits
	.sectionflags	@""
	.align	4
.nv.constant0._ZN10cuda_utils11gelu_kernelEPfi:
	.zero		908


//--------------------- .nv.constant0._ZN10cuda_utils25compute_topk_probs_kernelEPfPiiiiS0_ --------------------------
	.section	.nv.constant0._ZN10cuda_utils25compute_topk_probs_kernelEPfPiiiiS0_,"a",@progbits
	.sectionflags	@""
	.align	4
.nv.constant0._ZN10cuda_utils25compute_topk_probs_kernelEPfPiiiiS0_:
	.zero		936


//--------------------- .nv.constant0._ZN10cuda_utils24index_causal_mask_kernelEPKiiiPb --------------------------
	.section	.nv.constant0._ZN10cuda_utils24index_causal_mask_kernelEPKiiiPb,"a",@progbits
	.sectionflags	@""
	.align	4
.nv.constant0._ZN10cuda_utils24index_causal_mask_kernelEPKiiiPb:
	.zero		920


//--------------------- .nv.constant0._ZN10cuda_utils25create_causal_mask_kernelEiPb --------------------------
	.section	.nv.constant0._ZN10cuda_utils25create_causal_mask_kernelEiPb,"a",@progbits
	.sectionflags	@""
	.align	4
.nv.constant0._ZN10cuda_utils25create_causal_mask_kernelEiPb:
	.zero		912


//--------------------- .nv.constant0._ZN3cub18CUB_300001_SM_10006detail11EmptyKernelIvEEvv --------------------------
	.section	.nv.constant0._ZN3cub18CUB_300001_SM_10006detail11EmptyKernelIvEEvv,"a",@progbits
	.sectionflags	@""
	.align	4
.nv.constant0._ZN3cub18CUB_300001_SM_10006detail11EmptyKernelIvEEvv:
	.zero		896


//--------------------- SYMBOLS --------------------------

	.type		.nv.reservedSmem.offset0,@object
	.size		.nv.reservedSmem.offset0,0x4
